def matmul_kernel(
    a_ptr,
    b_ptr,
    c_ptr,
    M,
    N,
    K,
    stride_am,
    stride_ak,
    stride_bk,
    stride_bn,
    stride_cm,
    stride_cn,
    BLOCK_M: tl.constexpr,
    BLOCK_N: tl.constexpr,
    BLOCK_K: tl.constexpr,
    GROUP_M: tl.constexpr,
):
    pid = tl.program_id(axis=0)
    num_pid_m = tl.cdiv(M, BLOCK_M)
    num_pid_n = tl.cdiv(N, BLOCK_N)
    num_pid_in_group = GROUP_M * num_pid_n
    group_id = pid // num_pid_in_group
    first_pid_m = group_id * GROUP_M
    group_size_m = min(num_pid_m - first_pid_m, GROUP_M)
    pid_m = first_pid_m + ((pid % num_pid_in_group) % group_size_m)
    pid_n = (pid % num_pid_in_group) // group_size_m

    offs_am = (pid_m * BLOCK_M + tl.arange(0, BLOCK_M)) % M
    offs_bn = (pid_n * BLOCK_N + tl.arange(0, BLOCK_N)) % N
    offs_k = tl.arange(0, BLOCK_K)
    a_ptrs = a_ptr + offs_am[:, None] * stride_am + offs_k[None, :] * stride_ak
    b_ptrs = b_ptr + offs_k[:, None] * stride_bk + offs_bn[None, :] * stride_bn

    acc = tl.zeros((BLOCK_M, BLOCK_N), dtype=tl.float32)
    for kk in range(0, tl.cdiv(K, BLOCK_K)):
        a = tl.load(a_ptrs, mask=offs_k[None, :] < K - kk * BLOCK_K, other=0.0)
        b = tl.load(b_ptrs, mask=offs_k[:, None] < K - kk * BLOCK_K, other=0.0)
        acc = tl.dot(a, b, acc)
        a_ptrs += BLOCK_K * stride_ak
        b_ptrs += BLOCK_K * stride_bk

    c = acc.to(c_ptr.dtype.element_ty)
    offs_cm = pid_m * BLOCK_M + tl.arange(0, BLOCK_M)
    offs_cn = pid_n * BLOCK_N + tl.arange(0, BLOCK_N)
    c_ptrs = c_ptr + offs_cm[:, None] * stride_cm + offs_cn[None, :] * stride_cn
    mask = (offs_cm[:, None] < M) & (offs_cn[None, :] < N)
    tl.store(c_ptrs, c, mask=mask)

# config = {"BLOCK_K": 64, "BLOCK_M": 256, "BLOCK_N": 256, "GROUP_M": 4, "arch": "sm_100", "dtype": "fp8e4m3", "num_ctas": 1, "num_stages": 3, "num_warps": 4}
# arch = sm_100


// ===== COMPILED SASS (sm_100a) =====

	.target	sm_100a

	.elftype	@"ET_EXEC"


//--------------------- .note.nv.tkinfo           --------------------------
	.section	.note.nv.tkinfo,"",@"SHT_NOTE"
	.sectionflags	@"SHF_NOTE_NV_TKINFO"
	.tkinfo
        /*0018*/ 	.word	0x00000081
        /*0030*/ 	.string	""
        /*0030*/ 	.string	"ptxas-blackwell"
        /*0030*/ 	.string	"Cuda compilation tools, release 12.9, V12.9.86"
        /*0030*/ 	.string	"Build cuda_12.9.r12.9/compiler.36037853_0"
        /*0030*/ 	.string	"-v  -suppress-debug-info  -lineinfo  -arch sm_100a "



//--------------------- .note.nv.cuver            --------------------------
	.section	.note.nv.cuver,"",@"SHT_NOTE"
	.sectionflags	@"SHF_NOTE_NV_CUVER"
        /*0018*/ 	.short	0x0001
        /*001a*/ 	.short	0x0064
        /*001c*/ 	.short	0x0001
        /*001e*/ 	.short	0x0000
        /*0020*/ 	.short	0x0001
        /*0022*/ 	.short	0x0000


//--------------------- .nv.info                  --------------------------
	.section	.nv.info,"",@"SHT_CUDA_INFO"
	.align	4


	//----- nvinfo : EIATTR_REGCOUNT
	.align		4
        /*0000*/ 	.byte	0x04, 0x2f
        /*0002*/ 	.short	(.L_4 - .L_3)
	.align		4
.L_3:
        /*0004*/ 	.word	index@(matmul_kernel)
        /*0008*/ 	.word	0x00000060


	//----- nvinfo : EIATTR_FRAME_SIZE
	.align		4
.L_4:
        /*000c*/ 	.byte	0x04, 0x11
        /*000e*/ 	.short	(.L_6 - .L_5)
	.align		4
.L_5:
        /*0010*/ 	.word	index@($__internal_2_$__cuda_sm10x_tcgen05_guardrail_trap_unallocated_columns_being_dealloced)
        /*0014*/ 	.word	0x00001080


	//----- nvinfo : EIATTR_FRAME_SIZE
	.align		4
.L_6:
        /*0018*/ 	.byte	0x04, 0x11
        /*001a*/ 	.short	(.L_8 - .L_7)
	.align		4
.L_7:
        /*001c*/ 	.word	index@($__internal_1_$__cuda_sm10x_tcgen05_guardrail_trap_phase_invalid_during_alloc)
        /*0020*/ 	.word	0x00001080


	//----- nvinfo : EIATTR_FRAME_SIZE
	.align		4
.L_8:
        /*0024*/ 	.byte	0x04, 0x11
        /*0026*/ 	.short	(.L_10 - .L_9)
	.align		4
.L_9:
        /*0028*/ 	.word	index@($__internal_0_$__cuda_sm10x_tcgen05_guardrail_trap_col_being_dealloced_not_returned_by_alloc)
        /*002c*/ 	.word	0x00001080


	//----- nvinfo : EIATTR_FRAME_SIZE
	.align		4
.L_10:
        /*0030*/ 	.byte	0x04, 0x11
        /*0032*/ 	.short	(.L_12 - .L_11)
	.align		4
.L_11:
        /*0034*/ 	.word	index@(matmul_kernel)
        /*0038*/ 	.word	0x00001080


	//----- nvinfo : EIATTR_MIN_STACK_SIZE
	.align		4
.L_12:
        /*003c*/ 	.byte	0x04, 0x12
        /*003e*/ 	.short	(.L_14 - .L_13)
	.align		4
.L_13:
        /*0040*/ 	.word	index@(matmul_kernel)
        /*0044*/ 	.word	0x00001080
.L_14:


//--------------------- .nv.info.matmul_kernel    --------------------------
	.section	.nv.info.matmul_kernel,"",@"SHT_CUDA_INFO"
	.sectionflags	@""
	.align	4


	//----- nvinfo : EIATTR_CUDA_API_VERSION
	.align		4
        /*0000*/ 	.byte	0x04, 0x37
        /*0002*/ 	.short	(.L_16 - .L_15)
.L_15:
        /*0004*/ 	.word	0x00000081


	//----- nvinfo : EIATTR_KPARAM_INFO
	.align		4
.L_16:
        /*0008*/ 	.byte	0x04, 0x17
        /*000a*/ 	.short	(.L_18 - .L_17)
.L_17:
        /*000c*/ 	.word	0x00000000
        /*0010*/ 	.short	0x000d
        /*0012*/ 	.short	0x0048
        /*0014*/ 	.byte	0x00, 0xf4, 0x21, 0x00


	//----- nvinfo : EIATTR_KPARAM_INFO
	.align		4
.L_18:
        /*0018*/ 	.byte	0x04, 0x17
        /*001a*/ 	.short	(.L_20 - .L_19)
.L_19:
        /*001c*/ 	.word	0x00000000
        /*0020*/ 	.short	0x000c
        /*0022*/ 	.short	0x0040
        /*0024*/ 	.byte	0x00, 0xf4, 0x21, 0x00


	//----- nvinfo : EIATTR_KPARAM_INFO
	.align		4
.L_20:
        /*0028*/ 	.byte	0x04, 0x17
        /*002a*/ 	.short	(.L_22 - .L_21)
.L_21:
        /*002c*/ 	.word	0x00000000
        /*0030*/ 	.short	0x000b
        /*0032*/ 	.short	0x0038
        /*0034*/ 	.byte	0x00, 0xf0, 0x11, 0x00


	//----- nvinfo : EIATTR_KPARAM_INFO
	.align		4
.L_22:
        /*0038*/ 	.byte	0x04, 0x17
        /*003a*/ 	.short	(.L_24 - .L_23)
.L_23:
        /*003c*/ 	.word	0x00000000
        /*0040*/ 	.short	0x000a
        /*0042*/ 	.short	0x0034
        /*0044*/ 	.byte	0x00, 0xf0, 0x11, 0x00


	//----- nvinfo : EIATTR_KPARAM_INFO
	.align		4
.L_24:
        /*0048*/ 	.byte	0x04, 0x17
        /*004a*/ 	.short	(.L_26 - .L_25)
.L_25:
        /*004c*/ 	.word	0x00000000
        /*0050*/ 	.short	0x0009
        /*0052*/ 	.short	0x0030
        /*0054*/ 	.byte	0x00, 0xf0, 0x11, 0x00


	//----- nvinfo : EIATTR_KPARAM_INFO
	.align		4
.L_26:
        /*0058*/ 	.byte	0x04, 0x17
        /*005a*/ 	.short	(.L_28 - .L_27)
.L_27:
        /*005c*/ 	.word	0x00000000
        /*0060*/ 	.short	0x0008
        /*0062*/ 	.short	0x002c
        /*0064*/ 	.byte	0x00, 0xf0, 0x11, 0x00


	//----- nvinfo : EIATTR_KPARAM_INFO
	.align		4
.L_28:
        /*0068*/ 	.byte	0x04, 0x17
        /*006a*/ 	.short	(.L_30 - .L_29)
.L_29:
        /*006c*/ 	.word	0x00000000
        /*0070*/ 	.short	0x0007
        /*0072*/ 	.short	0x0028
        /*0074*/ 	.byte	0x00, 0xf0, 0x11, 0x00


	//----- nvinfo : EIATTR_KPARAM_INFO
	.align		4
.L_30:
        /*0078*/ 	.byte	0x04, 0x17
        /*007a*/ 	.short	(.L_32 - .L_31)
.L_31:
        /*007c*/ 	.word	0x00000000
        /*0080*/ 	.short	0x0006
        /*0082*/ 	.short	0x0024
        /*0084*/ 	.byte	0x00, 0xf0, 0x11, 0x00


	//----- nvinfo : EIATTR_KPARAM_INFO
	.align		4
.L_32:
        /*0088*/ 	.byte	0x04, 0x17
        /*008a*/ 	.short	(.L_34 - .L_33)
.L_33:
        /*008c*/ 	.word	0x00000000
        /*0090*/ 	.short	0x0005
        /*0092*/ 	.short	0x0020
        /*0094*/ 	.byte	0x00, 0xf0, 0x11, 0x00


	//----- nvinfo : EIATTR_KPARAM_INFO
	.align		4
.L_34:
        /*0098*/ 	.byte	0x04, 0x17
        /*009a*/ 	.short	(.L_36 - .L_35)
.L_35:
        /*009c*/ 	.word	0x00000000
        /*00a0*/ 	.short	0x0004
        /*00a2*/ 	.short	0x001c
        /*00a4*/ 	.byte	0x00, 0xf0, 0x11, 0x00


	//----- nvinfo : EIATTR_KPARAM_INFO
	.align		4
.L_36:
        /*00a8*/ 	.byte	0x04, 0x17
        /*00aa*/ 	.short	(.L_38 - .L_37)
.L_37:
        /*00ac*/ 	.word	0x00000000
        /*00b0*/ 	.short	0x0003
        /*00b2*/ 	.short	0x0018
        /*00b4*/ 	.byte	0x00, 0xf0, 0x11, 0x00


	//----- nvinfo : EIATTR_KPARAM_INFO
	.align		4
.L_38:
        /*00b8*/ 	.byte	0x04, 0x17
        /*00ba*/ 	.short	(.L_40 - .L_39)
.L_39:
        /*00bc*/ 	.word	0x00000000
        /*00c0*/ 	.short	0x0002
        /*00c2*/ 	.short	0x0010
        /*00c4*/ 	.byte	0x00, 0xf4, 0x21, 0x00


	//----- nvinfo : EIATTR_KPARAM_INFO
	.align		4
.L_40:
        /*00c8*/ 	.byte	0x04, 0x17
        /*00ca*/ 	.short	(.L_42 - .L_41)
.L_41:
        /*00cc*/ 	.word	0x00000000
        /*00d0*/ 	.short	0x0001
        /*00d2*/ 	.short	0x0008
        /*00d4*/ 	.byte	0x00, 0xf4, 0x21, 0x00


	//----- nvinfo : EIATTR_KPARAM_INFO
	.align		4
.L_42:
        /*00d8*/ 	.byte	0x04, 0x17
        /*00da*/ 	.short	(.L_44 - .L_43)
.L_43:
        /*00dc*/ 	.word	0x00000000
        /*00e0*/ 	.short	0x0000
        /*00e2*/ 	.short	0x0000
        /*00e4*/ 	.byte	0x00, 0xf4, 0x21, 0x00


	//----- nvinfo : EIATTR_AT_ENTRY_FRAGMENTS
	.align		4
.L_44:
        /*00e8*/ 	.byte	0x04, 0x4f
        /*00ea*/ 	.short	(.L_46 - .L_45)


	//   ....[0]....
.L_45:
        /*00ec*/ 	.word	0x00000004


	//----- nvinfo : EIATTR_RESERVED_SMEM_USED
	.align		4
.L_46:
        /*00f0*/ 	.byte	0x01, 0x41
	.zero		2


	//----- nvinfo : EIATTR_SPARSE_MMA_MASK
	.align		4
        /*00f4*/ 	.byte	0x03, 0x50
        /*00f6*/ 	.short	0x0000


	//----- nvinfo : EIATTR_TCGEN05_1CTA_USED
	.align		4
        /*00f8*/ 	.byte	0x01, 0x51
	.zero		2


	//----- nvinfo : EIATTR_MAXREG_COUNT
	.align		4
        /*00fc*/ 	.byte	0x03, 0x1b
        /*00fe*/ 	.short	0x00ff


	//----- nvinfo : EIATTR_NUM_BARRIERS
	.align		4
        /*0100*/ 	.byte	0x02, 0x4c
        /*0102*/ 	.byte	0x01
	.zero		1


	//----- nvinfo : EIATTR_ANNOTATIONS
	.align		4
        /*0104*/ 	.byte	0x04, 0x55
        /*0106*/ 	.short	(.L_48 - .L_47)


	//   ....[0]....
.L_47:
        /*0108*/ 	.word	0x00000001
        /*010c*/ 	.byte	0xf0, 0x03, 0x00, 0x00, 0x01, 0x00, 0x00, 0x00, 0x10, 0x04, 0x00, 0x00, 0x01, 0x00, 0x00, 0x00
        /* <DEDUP_REMOVED lines=2392> */
        /*969c*/ 	.byte	0x40, 0xf4, 0x03, 0x00


	//----- nvinfo : EIATTR_INT_WARP_WIDE_INSTR_OFFSETS
	.align		4
.L_48:
        /*96a0*/ 	.byte	0x04, 0x31
        /*96a2*/ 	.short	(.L_50 - .L_49)


	//   ....[0]....
.L_49:
        /*96a4*/ 	.word	0x00003900


	//   ....[1]....
        /*96a8*/ 	.word	0x00003910


	//   ....[2]....
        /*96ac*/ 	.word	0x00011590


	//   ....[3]....
        /*96b0*/ 	.word	0x0003f900


	//   ....[4]....
        /*96b4*/ 	.word	0x0003f950


	//----- nvinfo : EIATTR_COOP_GROUP_MASK_REGIDS
	.align		4
.L_50:
        /*96b8*/ 	.byte	0x04, 0x29
        /*96ba*/ 	.short	(.L_52 - .L_51)


	//   ....[0]....
.L_51:
        /*96bc*/ 	.word	0xffffffff


	//   ....[1]....
        /*96c0*/ 	.word	0xffffffff


	//   ....[2]....
        /*96c4*/ 	.word	0xffffffff


	//   ....[3]....
        /*96c8*/ 	.word	0xffffffff


	//----- nvinfo : EIATTR_COOP_GROUP_INSTR_OFFSETS
	.align		4
.L_52:
        /*96cc*/ 	.byte	0x04, 0x28
        /*96ce*/ 	.short	(.L_54 - .L_53)


	//   ....[0]....
.L_53:
        /*96d0*/ 	.word	0x00000070


	//   ....[1]....
        /*96d4*/ 	.word	0x00000330


	//   ....[2]....
        /*96d8*/ 	.word	0x0003f790


	//   ....[3]....
        /*96dc*/ 	.word	0x0003fa00


	//----- nvinfo : EIATTR_VRC_CTA_INIT_COUNT
	.align		4
.L_54:
        /*96e0*/ 	.byte	0x02, 0x4a
        /*96e2*/ 	.byte	0x80
	.zero		1


	//----- nvinfo : EIATTR_MBARRIER_INSTR_OFFSETS
	.align		4
        /*96e4*/ 	.byte	0x04, 0x39
        /*96e6*/ 	.short	(.L_56 - .L_55)


	//   ....[0]....
.L_55:
        /*96e8*/ 	.word	0x00004300
        /*96ec*/ 	.word	0x000000ff
        /*96f0*/ 	.word	0x00000000
        /*96f4*/ 	.short	0x0100
        /*96f6*/ 	.byte	0x0b
	.zero		1


	//   ....[1]....
        /*96f8*/ 	.word	0x00013ee0
        /*96fc*/ 	.word	0x000000ff
        /*9700*/ 	.word	0x00010008
        /*9704*/ 	.short	0x0100
        /*9706*/ 	.byte	0x0a
	.zero		1


	//   ....[2]....
        /*9708*/ 	.word	0x0001e920
        /*970c*/ 	.word	0x000000ff
        /*9710*/ 	.word	0x00000000
        /*9714*/ 	.short	0x010a
        /*9716*/ 	.byte	0x0b
	.zero		1


	//   ....[3]....
        /*9718*/ 	.word	0x00027970
        /*971c*/ 	.word	0x000000ff
        /*9720*/ 	.word	0x00000000
        /*9724*/ 	.short	0x010a
        /*9726*/ 	.byte	0x0b
	.zero		1


	//   ....[4]....
        /*9728*/ 	.word	0x00027ac0
        /*972c*/ 	.word	0x000000ff
        /*9730*/ 	.word	0x00010000
        /*9734*/ 	.short	0x0108
        /*9736*/ 	.byte	0x0a
	.zero		1


	//   ....[5]....
        /*9738*/ 	.word	0x00027c00
        /*973c*/ 	.word	0x000000ff
        /*9740*/ 	.word	0x00010008
        /*9744*/ 	.short	0x0108
        /*9746*/ 	.byte	0x0a
	.zero		1


	//   ....[6]....
        /*9748*/ 	.word	0x0003fa20
        /*974c*/ 	.word	0x000000ff
        /*9750*/ 	.word	0x00000000
        /*9754*/ 	.short	0x010a
        /*9756*/ 	.byte	0x0b
	.zero		1


	//   ....[7]....
        /*9758*/ 	.word	0x0003fa50
        /*975c*/ 	.word	0x000000ff
        /*9760*/ 	.word	0x00000000
        /*9764*/ 	.short	0x010a
        /*9766*/ 	.byte	0x0b
	.zero		1


	//----- nvinfo : EIATTR_NUM_MBARRIERS
	.align		4
.L_56:
        /*9768*/ 	.byte	0x03, 0x38
        /*976a*/ 	.short	0x0002


	//----- nvinfo : EIATTR_EXIT_INSTR_OFFSETS
	.align		4
        /*976c*/ 	.byte	0x04, 0x1c
        /*976e*/ 	.short	(.L_58 - .L_57)


	//   ....[0]....
.L_57:
        /*9770*/ 	.word	0x0003fa10


	//----- nvinfo : EIATTR_REQNTID
	.align		4
.L_58:
        /*9774*/ 	.byte	0x04, 0x10
        /*9776*/ 	.short	(.L_60 - .L_59)
.L_59:
        /*9778*/ 	.word	0x00000080
        /*977c*/ 	.word	0x00000001
        /*9780*/ 	.word	0x00000001


	//----- nvinfo : EIATTR_CRS_STACK_SIZE
	.align		4
.L_60:
        /*9784*/ 	.byte	0x04, 0x1e
        /*9786*/ 	.short	(.L_62 - .L_61)
.L_61:
        /*9788*/ 	.word	0x00000000


	//----- nvinfo : EIATTR_CBANK_PARAM_SIZE
	.align		4
.L_62:
        /*978c*/ 	.byte	0x03, 0x19
        /*978e*/ 	.short	0x0050


	//----- nvinfo : EIATTR_PARAM_CBANK
	.align		4
        /*9790*/ 	.byte	0x04, 0x0a
        /*9792*/ 	.short	(.L_64 - .L_63)
	.align		4
.L_63:
        /*9794*/ 	.word	index@(.nv.constant0.matmul_kernel)
        /*9798*/ 	.short	0x0380
        /*979a*/ 	.short	0x0050


	//----- nvinfo : EIATTR_SW_WAR
	.align		4
.L_64:
        /*979c*/ 	.byte	0x04, 0x36
        /*979e*/ 	.short	(.L_66 - .L_65)
.L_65:
        /*97a0*/ 	.word	0x00000008
.L_66:


//--------------------- .nv.compat                --------------------------
	.section	.nv.compat,"",@"SHT_CUDA_COMPAT_INFO"
	.align	4
        /*0000*/ 	.byte	0x02, 0x02, 0x02, 0x00, 0x02, 0x05, 0x05, 0x00, 0x02, 0x03, 0x00, 0x00, 0x02, 0x06, 0x01, 0x00


//--------------------- .nv.callgraph             --------------------------
	.section	.nv.callgraph,"",@"SHT_CUDA_CALLGRAPH"
	.align	4
	.sectionentsize	8
	.align		4
        /*0000*/ 	.word	0x00000000
	.align		4
        /*0004*/ 	.word	0xffffffff
	.align		4
        /*0008*/ 	.word	0x00000000
	.align		4
        /*000c*/ 	.word	0xfffffffe
	.align		4
        /*0010*/ 	.word	0x00000000
	.align		4
        /*0014*/ 	.word	0xfffffffd
	.align		4
        /*0018*/ 	.word	0x00000000
	.align		4
        /*001c*/ 	.word	0xfffffffc


//--------------------- .text.matmul_kernel       --------------------------
	.section	.text.matmul_kernel,"ax",@progbits
	.align	128
        .global         matmul_kernel
        .type           matmul_kernel,@function
        .size           matmul_kernel,(.L_x_20 - matmul_kernel)
        .other          matmul_kernel,@"STO_CUDA_ENTRY STV_DEFAULT"
matmul_kernel:
.text.matmul_kernel:
[----:B------:R-:W0:Y:S01]  /*0000*/  LDC R1, c[0x0][0x37c] ;  /* 0x0000df00ff017b82 */ /* 0x000e220000000800 */
[----:B------:R-:W1:Y:S01]  /*0010*/  S2R R0, SR_TID.X ;  /* 0x0000000000007919 */ /* 0x000e620000002100 */
[----:B0-----:R-:W-:Y:S01]  /*0020*/  VIADD R1, R1, 0xffffef80 ;  /* 0xffffef8001017836 */ /* 0x001fe20000000000 */
[----:B-1----:R-:W-:-:S13]  /*0030*/  ISETP.GE.U32.AND P0, PT, R0, 0x20, PT ;  /* 0x000000200000780c */ /* 0x002fda0003f06070 */
[----:B------:R-:W-:Y:S02]  /*0040*/  VOTEU.ANY UP0, P0 ;  /* 0x0000000000ff7886 */ /* 0x000fe40000000100 */
[----:B------:R-:W-:Y:S05]  /*0050*/  BRA.U UP0, `(.L_x_0) ;  /* 0x0000000100b87547 */ /* 0x000fea000b800000 */
[----:B------:R-:W0:Y:S01]  /*0060*/  S2UR UR6, SR_CgaCtaId ;  /* 0x00000000000679c3 */ /* 0x000e220000008800 */
[----:B------:R-:W-:Y:S01]  /*0070*/  NOP ;  /* 0x0000000000007918 */ /* 0x000fe20000000000 */
[----:B------:R-:W-:Y:S02]  /*0080*/  UMOV UR4, 0x40 ;  /* 0x0000004000047882 */ /* 0x000fe40000000000 */
[----:B0-----:R-:W-:-:S09]  /*0090*/  ULEA UR4, UR6, UR4, 0x18 ;  /* 0x0000000406047291 */ /* 0x001fd2000f8ec0ff */
[----:B------:R-:W0:Y:S01]  /*00a0*/  LDS.U8 R0, [UR4] ;  /* 0x00000004ff007984 */ /* 0x000e220008000000 */
[----:B------:R-:W-:Y:S02]  /*00b0*/  UMOV UR4, 0x400 ;  /* 0x0000040000047882 */ /* 0x000fe40000000000 */
[----:B------:R-:W-:Y:S01]  /*00c0*/  ULEA UR4, UR6, UR4, 0x18 ;  /* 0x0000000406047291 */ /* 0x000fe2000f8ec0ff */
[----:B0-----:R-:W-:-:S13]  /*00d0*/  ISETP.NE.AND P0, PT, R0, RZ, PT ;  /* 0x000000ff0000720c */ /* 0x001fda0003f05270 */
[----:B------:R-:W-:Y:S05]  /*00e0*/  @P0 BRA `(.L_x_1) ;  /* 0x00000000007c0947 */ /* 0x000fea0003800000 */
[----:B------:R-:W-:-:S13]  /*00f0*/  ELECT P0, URZ, PT ;  /* 0x0000000000ff782f */ /* 0x000fda0003800000 */
[----:B------:R-:W-:Y:S05]  /*0100*/  @!P0 BRA `(.L_x_2) ;  /* 0x0000000000848947 */ /* 0x000fea0003800000 */
[----:B------:R-:W-:Y:S01]  /*0110*/  UMOV UR5, 0x10 ;  /* 0x0000001000057882 */ /* 0x000fe20000000000 */
[----:B------:R-:W-:Y:S02]  /*0120*/  IMAD.MOV.U32 R4, RZ, RZ, 0x1 ;  /* 0x00000001ff047424 */ /* 0x000fe400078e00ff */
[----:B------:R-:W-:Y:S02]  /*0130*/  IMAD.MOV.U32 R5, RZ, RZ, 0xffff ;  /* 0x0000ffffff057424 */ /* 0x000fe400078e00ff */
[----:B------:R-:W-:Y:S04]  /*0140*/  DEPBAR.LE SB0, 0x36 ;  /* 0x00008d800000791a */ /* 0x000fe80000000000 */
[----:B------:R-:W0:Y:S02]  /*0150*/  UTCATOMSWS.FIND_AND_SET.ALIGN UP1, UR5, UR5 ;  /* 0x00000005000575e3 */ /* 0x000e240008020800 */
[----:B0-----:R-:W-:-:S04]  /*0160*/  PLOP3.LUT P0, PT, PT, PT, UP1, 0x80, 0x8 ;  /* 0x000000000008781c */ /* 0x001fc80003f0f018 */
[----:B------:R-:W-:-:S04]  /*0170*/  SEL R0, RZ, 0xffffffff, !P0 ;  /* 0xffffffffff007807 */ /* 0x000fc80004000000 */
[----:B------:R-:W-:Y:S01]  /*0180*/  ISETP.NE.AND P0, PT, R0, RZ, PT ;  /* 0x000000ff0000720c */ /* 0x000fe20003f05270 */
[----:B------:R-:W-:-:S12]  /*0190*/  IMAD.U32 R0, RZ, RZ, UR5 ;  /* 0x00000005ff007e24 */ /* 0x000fd8000f8e00ff */
[----:B------:R-:W-:Y:S05]  /*01a0*/  @P0 BRA `(.L_x_3) ;  /* 0x0000000000240947 */ /* 0x000fea0003800000 */
.L_x_4:
[----:B------:R-:W-:Y:S05]  /*01b0*/  NANOSLEEP 0x64 ;  /* 0x000000640000795d */ /* 0x000fea0003800000 */
[----:B------:R-:W-:-:S05]  /*01c0*/  UMOV UR5, 0x10 ;  /* 0x0000001000057882 */ /* 0x000fca0000000000 */
[----:B------:R-:W-:Y:S04]  /*01d0*/  DEPBAR.LE SB0, 0x36 ;  /* 0x00008d800000791a */ /* 0x000fe80000000000 */
[----:B------:R-:W0:Y:S02]  /*01e0*/  UTCATOMSWS.FIND_AND_SET.ALIGN UP1, UR5, UR5 ;  /* 0x00000005000575e3 */ /* 0x000e240008020800 */
[----:B0-----:R-:W-:-:S04]  /*01f0*/  PLOP3.LUT P0, PT, PT, PT, UP1, 0x80, 0x8 ;  /* 0x000000000008781c */ /* 0x001fc80003f0f018 */
[----:B------:R-:W-:-:S04]  /*0200*/  SEL R0, RZ, 0xffffffff, !P0 ;  /* 0xffffffffff007807 */ /* 0x000fc80004000000 */
[----:B------:R-:W-:Y:S01]  /*0210*/  ISETP.NE.AND P0, PT, R0, RZ, PT ;  /* 0x000000ff0000720c */ /* 0x000fe20003f05270 */
[----:B------:R-:W-:-:S12]  /*0220*/  IMAD.U32 R0, RZ, RZ, UR5 ;  /* 0x00000005ff007e24 */ /* 0x000fd8000f8e00ff */
[----:B------:R-:W-:Y:S05]  /*0230*/  @!P0 BRA `(.L_x_4) ;  /* 0xfffffffc00dc8947 */ /* 0x000fea000383ffff */
.L_x_3:
[C---:B------:R-:W-:Y:S01]  /*0240*/  VIADD R3, R0.reuse, 0x10 ;  /* 0x0000001000037836 */ /* 0x040fe20000000000 */
[----:B------:R-:W-:Y:S01]  /*0250*/  UMOV UR5, 0x50 ;  /* 0x0000005000057882 */ /* 0x000fe20000000000 */
[----:B------:R-:W-:Y:S01]  /*0260*/  SHF.L.U32 R2, R5, R0, RZ ;  /* 0x0000000005027219 */ /* 0x000fe200000006ff */
[----:B------:R-:W-:Y:S01]  /*0270*/  ULEA UR5, UR6, UR5, 0x18 ;  /* 0x0000000506057291 */ /* 0x000fe2000f8ec0ff */
[----:B------:R-:W-:Y:S01]  /*0280*/  IMAD.SHL.U32 R0, R0, 0x20, RZ ;  /* 0x0000002000007824 */ /* 0x000fe200078e00ff */
[----:B------:R-:W-:-:S04]  /*0290*/  SHF.L.U32 R3, R4, R3, RZ ;  /* 0x0000000304037219 */ /* 0x000fc800000006ff */
[----:B------:R-:W-:-:S05]  /*02a0*/  LOP3.LUT R2, R3, R2, RZ, 0xfc, !PT ;  /* 0x0000000203027212 */ /* 0x000fca00078efcff */
[----:B------:R0:W-:Y:S04]  /*02b0*/  ATOMS.OR RZ, [UR5], R2 ;  /* 0x00000002ffff798c */ /* 0x0001e8000b000005 */
[----:B------:R0:W-:Y:S01]  /*02c0*/  STS [UR4], R0 ;  /* 0x00000000ff007988 */ /* 0x0001e20008000804 */
[----:B------:R-:W-:Y:S05]  /*02d0*/  BRA `(.L_x_2) ;  /* 0x0000000000107947 */ /* 0x000fea0003800000 */
.L_x_1:
[----:B------:R-:W-:Y:S01]  /*02e0*/  IMAD.MOV.U32 R0, RZ, RZ, -0x1 ;  /* 0xffffffffff007424 */ /* 0x000fe200078e00ff */
[----:B------:R-:W-:-:S04]  /*02f0*/  MOV R2, 0x320 ;  /* 0x0000032000027802 */ /* 0x000fc80000000f00 */
[----:B------:R0:W-:Y:S03]  /*0300*/  STS [UR4], R0 ;  /* 0x00000000ff007988 */ /* 0x0001e60008000804 */
[----:B0-----:R-:W-:Y:S05]  /*0310*/  CALL.REL.NOINC `($__internal_1_$__cuda_sm10x_tcgen05_guardrail_trap_phase_invalid_during_alloc) ;  /* 0x000003f400e47944 */ /* 0x001fea0003c00000 */
.L_x_2:
[----:B------:R-:W-:Y:S05]  /*0320*/  WARPSYNC.ALL ;  /* 0x0000000000007948 */ /* 0x000fea0003800000 */
[----:B------:R-:W-:Y:S01]  /*0330*/  NOP ;  /* 0x0000000000007918 */ /* 0x000fe20000000000 */
.L_x_0:
[----:B------:R-:W1:Y:S01]  /*0340*/  LDC.64 R12, c[0x0][0x398] ;  /* 0x0000e600ff0c7b82 */ /* 0x000e620000000a00 */
[----:B------:R-:W2:Y:S01]  /*0350*/  S2R R9, SR_CTAID.X ;  /* 0x0000000000097919 */ /* 0x000ea20000002500 */
[----:B------:R-:W-:Y:S01]  /*0360*/  UMOV UR10, 0x400 ;  /* 0x00000400000a7882 */ /* 0x000fe20000000000 */
[----:B------:R-:W3:Y:S01]  /*0370*/  LDCU UR20, c[0x0][0x3a4] ;  /* 0x00007480ff1477ac */ /* 0x000ee20008000800 */
[----:B------:R-:W4:Y:S04]  /*0380*/  S2R R19, SR_TID.X ;  /* 0x0000000000137919 */ /* 0x000f280000002100 */
[----:B------:R-:W0:Y:S08]  /*0390*/  S2UR UR5, SR_CgaCtaId ;  /* 0x00000000000579c3 */ /* 0x000e300000008800 */
[----:B------:R-:W-:Y:S06]  /*03a0*/  BAR.SYNC.DEFER_BLOCKING 0x0 ;  /* 0x0000000000007b1d */ /* 0x000fec0000010000 */
[----:B------:R-:W0:Y:S01]  /*03b0*/  LDCU.64 UR24, c[0x0][0x358] ;  /* 0x00006b00ff1877ac */ /* 0x000e220008000a00 */
[----:B------:R-:W0:Y:S01]  /*03c0*/  LDCU.64 UR12, c[0x0][0x3a8] ;  /* 0x00007500ff0c77ac */ /* 0x000e220008000a00 */
[----:B------:R-:W0:Y:S02]  /*03d0*/  LDCU.128 UR16, c[0x0][0x380] ;  /* 0x00007000ff1077ac */ /* 0x000e240008000c00 */
[----:B01----:R-:W-:Y:S01]  /*03e0*/  VIADD R0, R13, 0xff ;  /* 0x000000ff0d007836 */ /* 0x003fe20000000000 */
[----:B------:R-:W-:Y:S04]  /*03f0*/  STL [R1+0xcf0], R13 ;  /* 0x000cf00d01007387 */ /* 0x000fe80000100800 */
[----:B------:R-:W-:Y:S01]  /*0400*/  SHF.R.S32.HI R3, RZ, 0x1f, R0 ;  /* 0x0000001fff037819 */ /* 0x000fe20000011400 */
[----:B------:R-:W-:Y:S01]  /*0410*/  STL [R1+0xcf4], R12 ;  /* 0x000cf40c01007387 */ /* 0x000fe20000100800 */
[----:B------:R-:W-:-:S02]  /*0420*/  ULEA UR10, UR5, UR10, 0x18 ;  /* 0x0000000a050a7291 */ /* 0x000fc4000f8ec0ff */
[----:B------:R-:W-:Y:S02]  /*0430*/  LEA.HI R3, R3, R0, RZ, 0x8 ;  /* 0x0000000003037211 */ /* 0x000fe400078f40ff */
[----:B--2---:R-:W-:Y:S02]  /*0440*/  IABS R8, R9 ;  /* 0x0000000900087213 */ /* 0x004fe40000000000 */
[----:B------:R-:W-:-:S05]  /*0450*/  SHF.R.S32.HI R3, RZ, 0x8, R3 ;  /* 0x00000008ff037819 */ /* 0x000fca0000011403 */
[----:B------:R-:W-:-:S05]  /*0460*/  IMAD.SHL.U32 R4, R3, 0x4, RZ ;  /* 0x0000000403047824 */ /* 0x000fca00078e00ff */
[-C--:B------:R-:W-:Y:S02]  /*0470*/  IABS R5, R4.reuse ;  /* 0x0000000400057213 */ /* 0x080fe40000000000 */
[----:B------:R-:W-:Y:S02]  /*0480*/  IABS R10, R4 ;  /* 0x00000004000a7213 */ /* 0x000fe40000000000 */
[----:B------:R-:W0:Y:S08]  /*0490*/  I2F.RP R0, R5 ;  /* 0x0000000500007306 */ /* 0x000e300000209400 */
[----:B0-----:R-:W0:Y:S02]  /*04a0*/  MUFU.RCP R0, R0 ;  /* 0x0000000000007308 */ /* 0x001e240000001000 */
[----:B0-----:R-:W-:-:S02]  /*04b0*/  VIADD R2, R0, 0xffffffe ;  /* 0x0ffffffe00027836 */ /* 0x001fc40000000000 */
[----:B------:R-:W-:-:S04]  /*04c0*/  IMAD.MOV R0, RZ, RZ, -R10 ;  /* 0x000000ffff007224 */ /* 0x000fc800078e0a0a */
[----:B------:R0:W1:Y:S01]  /*04d0*/  F2I.FTZ.U32.TRUNC.NTZ R3, R2 ;  /* 0x0000000200037305 */ /* 0x000062000021f000 */
[----:B------:R-:W2:Y:S01]  /*04e0*/  LDS R10, [UR10] ;  /* 0x0000000aff0a7984 */ /* 0x000ea20008000800 */
[----:B0-----:R-:W-:Y:S02]  /*04f0*/  IMAD.MOV.U32 R2, RZ, RZ, RZ ;  /* 0x000000ffff027224 */ /* 0x001fe400078e00ff */
[----:B-1----:R-:W-:-:S04]  /*0500*/  IMAD.MOV R6, RZ, RZ, -R3 ;  /* 0x000000ffff067224 */ /* 0x002fc800078e0a03 */
[----:B------:R-:W-:Y:S02]  /*0510*/  IMAD R7, R6, R5, RZ ;  /* 0x0000000506077224 */ /* 0x000fe400078e02ff */
[----:B------:R-:W-:Y:S02]  /*0520*/  IMAD.MOV.U32 R6, RZ, RZ, R8 ;  /* 0x000000ffff067224 */ /* 0x000fe400078e0008 */
[----:B------:R-:W-:-:S06]  /*0530*/  IMAD.HI.U32 R3, R3, R7, R2 ;  /* 0x0000000703037227 */ /* 0x000fcc00078e0002 */
[----:B------:R-:W-:-:S04]  /*0540*/  IMAD.HI.U32 R3, R3, R6, RZ ;  /* 0x0000000603037227 */ /* 0x000fc800078e00ff */
[----:B------:R-:W-:Y:S01]  /*0550*/  IMAD R0, R3, R0, R6 ;  /* 0x0000000003007224 */ /* 0x000fe200078e0206 */
[----:B------:R-:W-:Y:S04]  /*0560*/  BAR.SYNC.DEFER_BLOCKING 0x0 ;  /* 0x0000000000007b1d */ /* 0x000fe80000010000 */
[----:B------:R-:W-:Y:S02]  /*0570*/  ISETP.GT.U32.AND P1, PT, R5, R0, PT ;  /* 0x000000000500720c */ /* 0x000fe40003f24070 */
[----:B--2---:R-:W-:-:S11]  /*0580*/  R2UR UR8, R10 ;  /* 0x000000000a0872ca */ /* 0x004fd600000e0000 */
[----:B------:R-:W-:Y:S02]  /*0590*/  @!P1 IMAD.IADD R0, R0, 0x1, -R5 ;  /* 0x0000000100009824 */ /* 0x000fe400078e0a05 */
[----:B------:R-:W-:Y:S01]  /*05a0*/  @!P1 VIADD R3, R3, 0x1 ;  /* 0x0000000103039836 */ /* 0x000fe20000000000 */
[----:B------:R-:W-:Y:S02]  /*05b0*/  ISETP.NE.AND P1, PT, R4, RZ, PT ;  /* 0x000000ff0400720c */ /* 0x000fe40003f25270 */
[----:B------:R-:W-:Y:S02]  /*05c0*/  ISETP.GE.U32.AND P0, PT, R0, R5, PT ;  /* 0x000000050000720c */ /* 0x000fe40003f06070 */
[----:B------:R-:W-:Y:S02]  /*05d0*/  LOP3.LUT R0, R9, R4, RZ, 0x3c, !PT ;  /* 0x0000000409007212 */ /* 0x000fe400078e3cff */
[----:B------:R-:W-:Y:S02]  /*05e0*/  IABS R5, R13 ;  /* 0x0000000d00057213 */ /* 0x000fe40000000000 */
[----:B------:R-:W-:Y:S01]  /*05f0*/  ISETP.GE.AND P2, PT, R0, RZ, PT ;  /* 0x000000ff0000720c */ /* 0x000fe20003f46270 */
[----:B------:R-:W-:-:S06]  /*0600*/  VIADD R0, R12, 0xff ;  /* 0x000000ff0c007836 */ /* 0x000fcc0000000000 */
[----:B------:R-:W-:-:S04]  /*0610*/  @P0 VIADD R3, R3, 0x1 ;  /* 0x0000000103030836 */ /* 0x000fc80000000000 */
[----:B------:R-:W-:Y:S01]  /*0620*/  IMAD.MOV.U32 R2, RZ, RZ, R3 ;  /* 0x000000ffff027224 */ /* 0x000fe200078e0003 */
[----:B------:R-:W-:-:S03]  /*0630*/  SHF.R.S32.HI R3, RZ, 0x1f, R0 ;  /* 0x0000001fff037819 */ /* 0x000fc60000011400 */
[----:B------:R-:W-:Y:S01]  /*0640*/  @!P2 IMAD.MOV R2, RZ, RZ, -R2 ;  /* 0x000000ffff02a224 */ /* 0x000fe200078e0a02 */
[----:B------:R-:W-:Y:S02]  /*0650*/  @!P1 LOP3.LUT R2, RZ, R4, RZ, 0x33, !PT ;  /* 0x00000004ff029212 */ /* 0x000fe400078e33ff */
[----:B------:R-:W-:-:S03]  /*0660*/  LEA.HI R3, R3, R0, RZ, 0x8 ;  /* 0x0000000003037211 */ /* 0x000fc600078f40ff */
[----:B------:R-:W-:Y:S02]  /*0670*/  IMAD.SHL.U32 R22, R2, 0x4, RZ ;  /* 0x0000000402167824 */ /* 0x000fe400078e00ff */
[----:B------:R-:W-:-:S03]  /*0680*/  IMAD.MOV R2, RZ, RZ, -R2 ;  /* 0x000000ffff027224 */ /* 0x000fc600078e0a02 */
[----:B------:R-:W-:Y:S01]  /*0690*/  LEA.HI.SX32 R3, R3, -R22, 0x18 ;  /* 0x8000001603037211 */ /* 0x000fe200078fc2ff */
[----:B------:R-:W-:Y:S02]  /*06a0*/  IMAD R17, R4, R2, R9 ;  /* 0x0000000204117224 */ /* 0x000fe400078e0209 */
[----:B------:R-:W0:Y:S01]  /*06b0*/  I2F.RP R4, R5 ;  /* 0x0000000500047306 */ /* 0x000e220000209400 */
[----:B------:R-:W-:Y:S02]  /*06c0*/  VIMNMX R24, PT, PT, R3, 0x4, PT ;  /* 0x0000000403187848 */ /* 0x000fe40003fe0100 */
[----:B------:R-:W-:Y:S02]  /*06d0*/  IABS R3, R12 ;  /* 0x0000000c00037213 */ /* 0x000fe40000000000 */
[----:B------:R-:W-:-:S03]  /*06e0*/  IABS R11, R24 ;  /* 0x00000018000b7213 */ /* 0x000fc60000000000 */
[----:B------:R-:W-:Y:S08]  /*06f0*/  I2F.RP R2, R3 ;  /* 0x0000000300027306 */ /* 0x000ff00000209400 */
[----:B------:R-:W1:Y:S08]  /*0700*/  I2F.RP R0, R11 ;  /* 0x0000000b00007306 */ /* 0x000e700000209400 */
[----:B0-----:R-:W-:Y:S08]  /*0710*/  MUFU.RCP R4, R4 ;  /* 0x0000000400047308 */ /* 0x001ff00000001000 */
[----:B-1----:R-:W0:Y:S08]  /*0720*/  MUFU.RCP R0, R0 ;  /* 0x0000000000007308 */ /* 0x002e300000001000 */
[----:B------:R-:W-:Y:S01]  /*0730*/  MUFU.RCP R2, R2 ;  /* 0x0000000200027308 */ /* 0x000fe20000001000 */
[----:B0-----:R-:W-:Y:S01]  /*0740*/  VIADD R6, R0, 0xffffffe ;  /* 0x0ffffffe00067836 */ /* 0x001fe20000000000 */
[----:B------:R-:W-:-:S06]  /*0750*/  IABS R0, R17 ;  /* 0x0000001100007213 */ /* 0x000fcc0000000000 */
[----:B------:R0:W1:Y:S02]  /*0760*/  F2I.FTZ.U32.TRUNC.NTZ R7, R6 ;  /* 0x0000000600077305 */ /* 0x000064000021f000 */
[----:B0-----:R-:W-:Y:S02]  /*0770*/  IMAD.MOV.U32 R6, RZ, RZ, RZ ;  /* 0x000000ffff067224 */ /* 0x001fe400078e00ff */
[----:B-1----:R-:W-:-:S04]  /*0780*/  IMAD.MOV R8, RZ, RZ, -R7 ;  /* 0x000000ffff087224 */ /* 0x002fc800078e0a07 */
[----:B------:R-:W-:Y:S01]  /*0790*/  IMAD R9, R8, R11, RZ ;  /* 0x0000000b08097224 */ /* 0x000fe200078e02ff */
[----:B------:R-:W-:-:S03]  /*07a0*/  IABS R8, R24 ;  /* 0x0000001800087213 */ /* 0x000fc60000000000 */
[----:B------:R-:W-:-:S04]  /*07b0*/  IMAD.HI.U32 R6, R7, R9, R6 ;  /* 0x0000000907067227 */ /* 0x000fc800078e0006 */
[----:B------:R-:W-:Y:S02]  /*07c0*/  IMAD.MOV.U32 R7, RZ, RZ, R0 ;  /* 0x000000ffff077224 */ /* 0x000fe400078e0000 */
[----:B------:R-:W-:Y:S02]  /*07d0*/  IMAD.MOV R0, RZ, RZ, -R8 ;  /* 0x000000ffff007224 */ /* 0x000fe400078e0a08 */
[----:B------:R-:W-:-:S04]  /*07e0*/  IMAD.HI.U32 R6, R6, R7, RZ ;  /* 0x0000000706067227 */ /* 0x000fc800078e00ff */
[----:B------:R-:W-:Y:S02]  /*07f0*/  IMAD R0, R6, R0, R7 ;  /* 0x0000000006007224 */ /* 0x000fe400078e0207 */
[----:B------:R-:W-:Y:S02]  /*0800*/  VIADD R7, R4, 0xffffffe ;  /* 0x0ffffffe04077836 */ /* 0x000fe40000000000 */
[----:B------:R-:W-:Y:S01]  /*0810*/  VIADD R8, R2, 0xffffffe ;  /* 0x0ffffffe02087836 */ /* 0x000fe20000000000 */
[----:B------:R-:W-:-:S03]  /*0820*/  ISETP.GT.U32.AND P1, PT, R11, R0, PT ;  /* 0x000000000b00720c */ /* 0x000fc60003f24070 */
[----:B------:R-:W0:Y:S08]  /*0830*/  F2I.FTZ.U32.TRUNC.NTZ R7, R7 ;  /* 0x0000000700077305 */ /* 0x000e30000021f000 */
[----:B------:R1:W2:Y:S02]  /*0840*/  F2I.FTZ.U32.TRUNC.NTZ R9, R8 ;  /* 0x0000000800097305 */ /* 0x0002a4000021f000 */
[----:B------:R-:W-:-:S02]  /*0850*/  @!P1 IMAD.IADD R0, R0, 0x1, -R11 ;  /* 0x0000000100009824 */ /* 0x000fc400078e0a0b */
[----:B------:R-:W-:Y:S01]  /*0860*/  @!P1 VIADD R6, R6, 0x1 ;  /* 0x0000000106069836 */ /* 0x000fe20000000000 */
[----:B------:R-:W-:Y:S02]  /*0870*/  ISETP.NE.AND P1, PT, R24, RZ, PT ;  /* 0x000000ff1800720c */ /* 0x000fe40003f25270 */
[----:B------:R-:W-:Y:S01]  /*0880*/  ISETP.GE.U32.AND P0, PT, R0, R11, PT ;  /* 0x0000000b0000720c */ /* 0x000fe20003f06070 */
[----:B0-----:R-:W-:Y:S01]  /*0890*/  IMAD.MOV R2, RZ, RZ, -R7 ;  /* 0x000000ffff027224 */ /* 0x001fe200078e0a07 */
[----:B------:R-:W-:Y:S01]  /*08a0*/  LOP3.LUT R0, R17, R24, RZ, 0x3c, !PT ;  /* 0x0000001811007212 */ /* 0x000fe200078e3cff */
[----:B-1----:R-:W-:Y:S01]  /*08b0*/  IMAD.MOV.U32 R8, RZ, RZ, RZ ;  /* 0x000000ffff087224 */ /* 0x002fe200078e00ff */
[--C-:B----4-:R-:W-:Y:S01]  /*08c0*/  SHF.R.U32.HI R11, RZ, 0x6, R19.reuse ;  /* 0x00000006ff0b7819 */ /* 0x110fe20000011613 */
[----:B------:R-:W-:Y:S01]  /*08d0*/  IMAD R15, R2, R5, RZ ;  /* 0x00000005020f7224 */ /* 0x000fe200078e02ff */
[----:B------:R-:W-:Y:S02]  /*08e0*/  ISETP.GE.AND P2, PT, R0, RZ, PT ;  /* 0x000000ff0000720c */ /* 0x000fe40003f46270 */
[----:B------:R-:W-:-:S02]  /*08f0*/  SHF.R.U32.HI R0, RZ, 0x5, R19 ;  /* 0x00000005ff007819 */ /* 0x000fc40000011613 */
[----:B------:R-:W-:Y:S02]  /*0900*/  SGXT.U32 R11, R11, 0x1 ;  /* 0x000000010b0b781a */ /* 0x000fe40000000000 */
[----:B------:R-:W-:Y:S01]  /*0910*/  R2UR UR7, R0 ;  /* 0x00000000000772ca */ /* 0x000fe200000e0000 */
[----:B------:R-:W-:Y:S02]  /*0920*/  @P0 VIADD R6, R6, 0x1 ;  /* 0x0000000106060836 */ /* 0x000fe40000000000 */
[----:B--2---:R-:W-:Y:S02]  /*0930*/  IMAD.MOV R0, RZ, RZ, -R9 ;  /* 0x000000ffff007224 */ /* 0x004fe400078e0a09 */
[----:B------:R-:W-:Y:S02]  /*0940*/  IMAD.MOV.U32 R69, RZ, RZ, R6 ;  /* 0x000000ffff457224 */ /* 0x000fe400078e0006 */
[----:B------:R-:W-:Y:S02]  /*0950*/  IMAD.MOV.U32 R6, RZ, RZ, RZ ;  /* 0x000000ffff067224 */ /* 0x000fe400078e00ff */
[----:B------:R-:W-:Y:S01]  /*0960*/  @!P2 IMAD.MOV R69, RZ, RZ, -R69 ;  /* 0x000000ffff45a224 */ /* 0x000fe200078e0a45 */
[----:B------:R-:W-:Y:S01]  /*0970*/  @!P1 LOP3.LUT R69, RZ, R24, RZ, 0x33, !PT ;  /* 0x00000018ff459212 */ /* 0x000fe200078e33ff */
[----:B------:R-:W-:-:S04]  /*0980*/  IMAD.HI.U32 R7, R7, R15, R6 ;  /* 0x0000000f07077227 */ /* 0x000fc800078e0006 */
[----:B------:R-:W-:Y:S02]  /*0990*/  IMAD.SHL.U32 R68, R69, 0x100, RZ ;  /* 0x0000010045447824 */ /* 0x000fe400078e00ff */
[----:B------:R-:W-:Y:S02]  /*09a0*/  IMAD R15, R0, R3, RZ ;  /* 0x00000003000f7224 */ /* 0x000fe400078e02ff */
[----:B------:R-:W-:Y:S01]  /*09b0*/  IMAD.MOV R69, RZ, RZ, -R69 ;  /* 0x000000ffff457224 */ /* 0x000fe200078e0a45 */
[----:B------:R-:W-:Y:S01]  /*09c0*/  LEA.HI R10, R19, R68, RZ, 0x1a ;  /* 0x00000044130a7211 */ /* 0x000fe200078fd0ff */
[----:B------:R-:W-:Y:S01]  /*09d0*/  STL [R1+0xcf8], R68 ;  /* 0x000cf84401007387 */ /* 0x000fe20000100800 */
[----:B------:R-:W-:Y:S01]  /*09e0*/  LOP3.LUT R6, R68, R11, RZ, 0xfc, !PT ;  /* 0x0000000b44067212 */ /* 0x000fe200078efcff */
[----:B------:R-:W-:-:S03]  /*09f0*/  IMAD.HI.U32 R4, R9, R15, R8 ;  /* 0x0000000f09047227 */ /* 0x000fc600078e0008 */
[----:B------:R-:W-:Y:S01]  /*0a00*/  LOP3.LUT R16, R6, 0x2, RZ, 0xfc, !PT ;  /* 0x0000000206107812 */ /* 0x000fe200078efcff */
[----:B------:R-:W-:Y:S01]  /*0a10*/  VIADD R20, R10, 0xfe ;  /* 0x000000fe0a147836 */ /* 0x000fe20000000000 */
[----:B------:R-:W-:Y:S01]  /*0a20*/  LOP3.LUT R18, R6, 0x4, RZ, 0xfc, !PT ;  /* 0x0000000406127812 */ /* 0x000fe200078efcff */
[----:B------:R-:W-:Y:S01]  /*0a30*/  IMAD R69, R24, R69, R17 ;  /* 0x0000004518457224 */ /* 0x000fe200078e0211 */
[----:B------:R-:W-:Y:S02]  /*0a40*/  IABS R14, R6 ;  /* 0x00000006000e7213 */ /* 0x000fe40000000000 */
[----:B------:R0:W-:Y:S01]  /*0a50*/  STL [R1+0x90], R20 ;  /* 0x0000901401007387 */ /* 0x0001e20000100800 */
[----:B------:R-:W-:Y:S01]  /*0a60*/  LOP3.LUT R12, R6, 0x6, RZ, 0xfc, !PT ;  /* 0x00000006060c7812 */ /* 0x000fe200078efcff */
[----:B------:R-:W-:Y:S01]  /*0a70*/  IMAD.IADD R69, R22, 0x1, R69 ;  /* 0x0000000116457824 */ /* 0x000fe200078e0245 */
[C---:B------:R-:W-:Y:S01]  /*0a80*/  LOP3.LUT R11, R6.reuse, 0x8, RZ, 0xfc, !PT ;  /* 0x00000008060b7812 */ /* 0x040fe200078efcff */
[----:B------:R1:W-:Y:S01]  /*0a90*/  STL [R1+0x98], R16 ;  /* 0x0000981001007387 */ /* 0x0003e20000100800 */
[----:B------:R-:W-:Y:S01]  /*0aa0*/  IMAD.HI.U32 R0, R7, R14, RZ ;  /* 0x0000000e07007227 */ /* 0x000fe200078e00ff */
[----:B------:R-:W-:-:S02]  /*0ab0*/  LOP3.LUT R15, R6, 0x14, RZ, 0xfc, !PT ;  /* 0x00000014060f7812 */ /* 0x000fc400078efcff */
[----:B------:R2:W-:Y:S01]  /*0ac0*/  STL [R1+0x94], R18 ;  /* 0x0000941201007387 */ /* 0x0005e20000100800 */
[----:B------:R-:W-:Y:S01]  /*0ad0*/  IMAD.MOV R0, RZ, RZ, -R0 ;  /* 0x000000ffff007224 */ /* 0x000fe200078e0a00 */
[----:B0-----:R-:W-:Y:S02]  /*0ae0*/  IABS R20, R20 ;  /* 0x0000001400147213 */ /* 0x001fe40000000000 */
[C---:B------:R-:W-:Y:S01]  /*0af0*/  LOP3.LUT R17, R6.reuse, 0x12, RZ, 0xfc, !PT ;  /* 0x0000001206117812 */ /* 0x040fe200078efcff */
[----:B------:R-:W-:Y:S01]  /*0b00*/  IMAD R0, R5, R0, R14 ;  /* 0x0000000005007224 */ /* 0x000fe200078e020e */
[----:B-1----:R-:W-:Y:S01]  /*0b10*/  IABS R16, R16 ;  /* 0x0000001000107213 */ /* 0x002fe20000000000 */
[C---:B------:R-:W-:Y:S01]  /*0b20*/  IMAD.HI.U32 R9, R7.reuse, R20, RZ ;  /* 0x0000001407097227 */ /* 0x040fe200078e00ff */
[----:B------:R-:W-:Y:S02]  /*0b30*/  IABS R14, R12 ;  /* 0x0000000c000e7213 */ /* 0x000fe40000000000 */
[----:B--2---:R-:W-:Y:S01]  /*0b40*/  IABS R18, R18 ;  /* 0x0000001200127213 */ /* 0x004fe20000000000 */
[----:B------:R-:W-:Y:S01]  /*0b50*/  IMAD.MOV R9, RZ, RZ, -R9 ;  /* 0x000000ffff097224 */ /* 0x000fe200078e0a09 */
[----:B------:R-:W-:Y:S01]  /*0b60*/  LOP3.LUT R13, R6, 0x16, RZ, 0xfc, !PT ;  /* 0x00000016060d7812 */ /* 0x000fe200078efcff */
[----:B------:R-:W-:Y:S01]  /*0b70*/  IMAD.HI.U32 R2, R7, R16, RZ ;  /* 0x0000001007027227 */ /* 0x000fe200078e00ff */
[----:B------:R-:W-:-:S02]  /*0b80*/  IABS R88, R17 ;  /* 0x0000001100587213 */ /* 0x000fc40000000000 */
[----:B------:R-:W-:Y:S01]  /*0b90*/  IABS R86, R13 ;  /* 0x0000000d00567213 */ /* 0x000fe20000000000 */
[----:B------:R-:W-:-:S04]  /*0ba0*/  IMAD.HI.U32 R8, R7, R18, RZ ;  /* 0x0000001207087227 */ /* 0x000fc800078e00ff */
[C---:B------:R-:W-:Y:S01]  /*0bb0*/  IMAD R23, R5.reuse, R9, R20 ;  /* 0x0000000905177224 */ /* 0x040fe200078e0214 */
[C---:B------:R-:W-:Y:S01]  /*0bc0*/  LOP3.LUT R9, R6.reuse, 0xa, RZ, 0xfc, !PT ;  /* 0x0000000a06097812 */ /* 0x040fe200078efcff */
[----:B------:R-:W-:Y:S01]  /*0bd0*/  IMAD.MOV R2, RZ, RZ, -R2 ;  /* 0x000000ffff027224 */ /* 0x000fe200078e0a02 */
[----:B------:R-:W-:Y:S01]  /*0be0*/  LOP3.LUT R20, R6, 0x10, RZ, 0xfc, !PT ;  /* 0x0000001006147812 */ /* 0x000fe200078efcff */
[----:B------:R-:W-:Y:S01]  /*0bf0*/  IMAD.MOV R8, RZ, RZ, -R8 ;  /* 0x000000ffff087224 */ /* 0x000fe200078e0a08 */
[----:B------:R-:W-:Y:S01]  /*0c00*/  STL [R1+0xcfc], R23 ;  /* 0x000cfc1701007387 */ /* 0x000fe20000100800 */
[----:B------:R-:W-:Y:S01]  /*0c10*/  IMAD R2, R5, R2, R16 ;  /* 0x0000000205027224 */ /* 0x000fe200078e0210 */
[----:B------:R-:W-:Y:S02]  /*0c20*/  IABS R16, R11 ;  /* 0x0000000b00107213 */ /* 0x000fe40000000000 */
[----:B------:R0:W-:Y:S01]  /*0c30*/  STL [R1+0xc], R0 ;  /* 0x00000c0001007387 */ /* 0x0001e20000100800 */
[----:B------:R-:W-:-:S03]  /*0c40*/  IABS R92, R9 ;  /* 0x00000009005c7213 */ /* 0x000fc60000000000 */
[----:B------:R1:W-:Y:S01]  /*0c50*/  STL [R1+0x8], R2 ;  /* 0x0000080201007387 */ /* 0x0003e20000100800 */
[----:B0-----:R-:W-:Y:S02]  /*0c60*/  IMAD R0, R5, R8, R18 ;  /* 0x0000000805007224 */ /* 0x001fe400078e0212 */
[----:B------:R-:W-:Y:S01]  /*0c70*/  IMAD.HI.U32 R8, R7, R92, RZ ;  /* 0x0000005c07087227 */ /* 0x000fe200078e00ff */
[----:B-1----:R-:W-:Y:S02]  /*0c80*/  LOP3.LUT R2, R6, 0xc, RZ, 0xfc, !PT ;  /* 0x0000000c06027812 */ /* 0x002fe400078efcff */
[----:B------:R0:W-:Y:S01]  /*0c90*/  STL [R1+0x4], R0 ;  /* 0x0000040001007387 */ /* 0x0001e20000100800 */
[----:B------:R-:W-:Y:S01]  /*0ca0*/  IMAD.MOV R8, RZ, RZ, -R8 ;  /* 0x000000ffff087224 */ /* 0x000fe200078e0a08 */
[----:B------:R-:W-:Y:S02]  /*0cb0*/  IABS R18, R2 ;  /* 0x0000000200127213 */ /* 0x000fe40000000000 */
[----:B------:R1:W-:Y:S01]  /*0cc0*/  STL [R1+0x9c], R12 ;  /* 0x00009c0c01007387 */ /* 0x0003e20000100800 */
[----:B------:R-:W-:-:S03]  /*0cd0*/  IMAD R92, R5, R8, R92 ;  /* 0x00000008055c7224 */ /* 0x000fc600078e025c */
[----:B------:R-:W-:Y:S01]  /*0ce0*/  STL [R1+0xa0], R11 ;  /* 0x0000a00b01007387 */ /* 0x000fe20000100800 */
[----:B0-----:R-:W-:-:S03]  /*0cf0*/  VIADD R0, R10, 0xe ;  /* 0x0000000e0a007836 */ /* 0x001fc60000000000 */
[----:B------:R0:W-:Y:S01]  /*0d00*/  STL [R1+0xa4], R9 ;  /* 0x0000a40901007387 */ /* 0x0001e20000100800 */
[----:B-1----:R-:W-:-:S03]  /*0d10*/  LOP3.LUT R12, R6, 0x18, RZ, 0xfc, !PT ;  /* 0x00000018060c7812 */ /* 0x002fc600078efcff */
[----:B------:R1:W-:Y:S01]  /*0d20*/  STL [R1+0xa8], R2 ;  /* 0x0000a80201007387 */ /* 0x0003e20000100800 */
[----:B------:R-:W-:-:S03]  /*0d30*/  IABS R90, R0 ;  /* 0x00000000005a7213 */ /* 0x000fc60000000000 */
[----:B------:R2:W-:Y:S01]  /*0d40*/  STL [R1+0xac], R0 ;  /* 0x0000ac0001007387 */ /* 0x0005e20000100800 */
[----:B0-----:R-:W-:-:S04]  /*0d50*/  IMAD.HI.U32 R9, R7, R18, RZ ;  /* 0x0000001207097227 */ /* 0x001fc800078e00ff */
[----:B-1----:R-:W-:-:S04]  /*0d60*/  IMAD.HI.U32 R2, R7, R16, RZ ;  /* 0x0000001007027227 */ /* 0x002fc800078e00ff */
[----:B--2---:R-:W-:-:S04]  /*0d70*/  IMAD.HI.U32 R0, R7, R14, RZ ;  /* 0x0000000e07007227 */ /* 0x004fc800078e00ff */
[----:B------:R-:W-:-:S04]  /*0d80*/  IMAD.HI.U32 R11, R7, R90, RZ ;  /* 0x0000005a070b7227 */ /* 0x000fc800078e00ff */
[----:B------:R-:W-:Y:S02]  /*0d90*/  IMAD.MOV R2, RZ, RZ, -R2 ;  /* 0x000000ffff027224 */ /* 0x000fe400078e0a02 */
[----:B------:R-:W-:Y:S02]  /*0da0*/  IMAD.MOV R0, RZ, RZ, -R0 ;  /* 0x000000ffff007224 */ /* 0x000fe400078e0a00 */
[----:B------:R-:W-:Y:S02]  /*0db0*/  IMAD.MOV R9, RZ, RZ, -R9 ;  /* 0x000000ffff097224 */ /* 0x000fe400078e0a09 */
[----:B------:R-:W-:Y:S02]  /*0dc0*/  IMAD.MOV R11, RZ, RZ, -R11 ;  /* 0x000000ffff0b7224 */ /* 0x000fe400078e0a0b */
[C---:B------:R-:W-:Y:S01]  /*0dd0*/  IMAD R93, R5.reuse, R2, R16 ;  /* 0x00000002055d7224 */ /* 0x040fe200078e0210 */
[----:B------:R-:W-:Y:S01]  /*0de0*/  IABS R16, R15 ;  /* 0x0000000f00107213 */ /* 0x000fe20000000000 */
[C---:B------:R-:W-:Y:S01]  /*0df0*/  IMAD R0, R5.reuse, R0, R14 ;  /* 0x0000000005007224 */ /* 0x040fe200078e020e */
[----:B------:R-:W-:Y:S01]  /*0e00*/  IABS R14, R20 ;  /* 0x00000014000e7213 */ /* 0x000fe20000000000 */
[C---:B------:R-:W-:Y:S01]  /*0e10*/  IMAD R91, R5.reuse, R9, R18 ;  /* 0x00000009055b7224 */ /* 0x040fe200078e0212 */
[----:B------:R-:W-:Y:S01]  /*0e20*/  STL [R1+0xd00], R93 ;  /* 0x000d005d01007387 */ /* 0x000fe20000100800 */
[----:B------:R-:W-:Y:S01]  /*0e30*/  IMAD R90, R5, R11, R90 ;  /* 0x0000000b055a7224 */ /* 0x000fe200078e025a */
[----:B------:R-:W-:Y:S01]  /*0e40*/  IABS R18, R12 ;  /* 0x0000000c00127213 */ /* 0x000fe20000000000 */
[C---:B------:R-:W-:Y:S01]  /*0e50*/  IMAD.HI.U32 R8, R7.reuse, R16, RZ ;  /* 0x0000001007087227 */ /* 0x040fe200078e00ff */
[----:B------:R0:W-:Y:S03]  /*0e60*/  STL [R1], R0 ;  /* 0x0000000001007387 */ /* 0x0001e60000100800 */
[C---:B------:R-:W-:Y:S01]  /*0e70*/  IMAD.HI.U32 R2, R7.reuse, R88, RZ ;  /* 0x0000005807027227 */ /* 0x040fe200078e00ff */
[----:B------:R-:W-:Y:S03]  /*0e80*/  STL [R1+0xd04], R92 ;  /* 0x000d045c01007387 */ /* 0x000fe60000100800 */
[C---:B------:R-:W-:Y:S01]  /*0e90*/  IMAD.HI.U32 R9, R7.reuse, R86, RZ ;  /* 0x0000005607097227 */ /* 0x040fe200078e00ff */
[----:B------:R-:W-:Y:S03]  /*0ea0*/  STL [R1+0xd08], R91 ;  /* 0x000d085b01007387 */ /* 0x000fe60000100800 */
[----:B0-----:R-:W-:Y:S01]  /*0eb0*/  IMAD.HI.U32 R0, R7, R14, RZ ;  /* 0x0000000e07007227 */ /* 0x001fe200078e00ff */
[----:B------:R-:W-:Y:S03]  /*0ec0*/  STL [R1+0xd0c], R90 ;  /* 0x000d0c5a01007387 */ /* 0x000fe60000100800 */
[----:B------:R-:W-:Y:S01]  /*0ed0*/  IMAD.MOV R0, RZ, RZ, -R0 ;  /* 0x000000ffff007224 */ /* 0x000fe200078e0a00 */
[----:B------:R0:W-:Y:S01]  /*0ee0*/  STL [R1+0xb0], R20 ;  /* 0x0000b01401007387 */ /* 0x0001e20000100800 */
[----:B------:R-:W-:-:S02]  /*0ef0*/  IMAD.MOV R8, RZ, RZ, -R8 ;  /* 0x000000ffff087224 */ /* 0x000fc400078e0a08 */
[----:B------:R-:W-:Y:S01]  /*0f00*/  IMAD.HI.U32 R11, R7, R18, RZ ;  /* 0x00000012070b7227 */ /* 0x000fe200078e00ff */
[----:B------:R1:W-:Y:S03]  /*0f10*/  STL [R1+0xb4], R17 ;  /* 0x0000b41101007387 */ /* 0x0003e60000100800 */
[----:B------:R-:W-:Y:S01]  /*0f20*/  IMAD.MOV R2, RZ, RZ, -R2 ;  /* 0x000000ffff027224 */ /* 0x000fe200078e0a02 */
[----:B------:R2:W-:Y:S01]  /*0f30*/  STL [R1+0xb8], R15 ;  /* 0x0000b80f01007387 */ /* 0x0005e20000100800 */
[C---:B------:R-:W-:Y:S01]  /*0f40*/  IMAD R89, R5.reuse, R0, R14 ;  /* 0x0000000005597224 */ /* 0x040fe200078e020e */
[C---:B0-----:R-:W-:Y:S01]  /*0f50*/  LOP3.LUT R20, R6.reuse, 0x1a, RZ, 0xfc, !PT ;  /* 0x0000001a06147812 */ /* 0x041fe200078efcff */
[----:B------:R-:W-:Y:S01]  /*0f60*/  IMAD.MOV R9, RZ, RZ, -R9 ;  /* 0x000000ffff097224 */ /* 0x000fe200078e0a09 */
[----:B------:R0:W-:Y:S01]  /*0f70*/  STL [R1+0xbc], R13 ;  /* 0x0000bc0d01007387 */ /* 0x0001e20000100800 */
[C---:B------:R-:W-:Y:S01]  /*0f80*/  IMAD R87, R5.reuse, R8, R16 ;  /* 0x0000000805577224 */ /* 0x040fe200078e0210 */
[----:B-1----:R-:W-:Y:S01]  /*0f90*/  LOP3.LUT R17, R6, 0x1c, RZ, 0xfc, !PT ;  /* 0x0000001c06117812 */ /* 0x002fe200078efcff */
[----:B------:R-:W-:Y:S01]  /*0fa0*/  IMAD.MOV R11, RZ, RZ, -R11 ;  /* 0x000000ffff0b7224 */ /* 0x000fe200078e0a0b */
[----:B------:R1:W-:Y:S01]  /*0fb0*/  STL [R1+0xc0], R12 ;  /* 0x0000c00c01007387 */ /* 0x0003e20000100800 */
[----:B------:R-:W-:Y:S01]  /*0fc0*/  IABS R84, R20 ;  /* 0x0000001400547213 */ /* 0x000fe20000000000 */
[----:B--2---:R-:W-:Y:S01]  /*0fd0*/  VIADD R15, R10, 0x1e ;  /* 0x0000001e0a0f7836 */ /* 0x004fe20000000000 */
[----:B------:R-:W-:Y:S01]  /*0fe0*/  IABS R14, R17 ;  /* 0x00000011000e7213 */ /* 0x000fe20000000000 */
[----:B------:R-:W-:Y:S01]  /*0ff0*/  IMAD R88, R5, R2, R88 ;  /* 0x0000000205587224 */ /* 0x000fe200078e0258 */
[----:B------:R-:W-:Y:S01]  /*1000*/  STL [R1+0xd10], R89 ;  /* 0x000d105901007387 */ /* 0x000fe20000100800 */
[C---:B0-----:R-:W-:Y:S01]  /*1010*/  LOP3.LUT R13, R6.reuse, 0x20, RZ, 0xfc, !PT ;  /* 0x00000020060d7812 */ /* 0x041fe200078efcff */
[----:B------:R-:W-:Y:S01]  /*1020*/  IMAD.HI.U32 R0, R7, R84, RZ ;  /* 0x0000005407007227 */ /* 0x000fe200078e00ff */
[----:B------:R-:W-:Y:S01]  /*1030*/  IABS R82, R15 ;  /* 0x0000000f00527213 */ /* 0x000fe20000000000 */
[----:B------:R-:W-:Y:S01]  /*1040*/  STL [R1+0xd14], R88 ;  /* 0x000d145801007387 */ /* 0x000fe20000100800 */
[C---:B-1----:R-:W-:Y:S01]  /*1050*/  LOP3.LUT R12, R6.reuse, 0x22, RZ, 0xfc, !PT ;  /* 0x00000022060c7812 */ /* 0x042fe200078efcff */
[----:B------:R-:W-:Y:S01]  /*1060*/  IMAD R86, R5, R9, R86 ;  /* 0x0000000905567224 */ /* 0x000fe200078e0256 */
[----:B------:R-:W-:Y:S01]  /*1070*/  IABS R16, R13 ;  /* 0x0000000d00107213 */ /* 0x000fe20000000000 */
[----:B------:R-:W-:Y:S01]  /*1080*/  IMAD.HI.U32 R2, R7, R14, RZ ;  /* 0x0000000e07027227 */ /* 0x000fe200078e00ff */
[----:B------:R-:W-:Y:S01]  /*1090*/  IABS R80, R12 ;  /* 0x0000000c00507213 */ /* 0x000fe20000000000 */
[----:B------:R-:W-:Y:S02]  /*10a0*/  STL [R1+0xd18], R87 ;  /* 0x000d185701007387 */ /* 0x000fe40000100800 */
[----:B------:R-:W-:Y:S01]  /*10b0*/  IMAD R85, R5, R11, R18 ;  /* 0x0000000b05557224 */ /* 0x000fe200078e0212 */
[----:B------:R-:W-:Y:S01]  /*10c0*/  LOP3.LUT R18, R6, 0x24, RZ, 0xfc, !PT ;  /* 0x0000002406127812 */ /* 0x000fe200078efcff */
[C---:B------:R-:W-:Y:S01]  /*10d0*/  IMAD.HI.U32 R8, R7.reuse, R82, RZ ;  /* 0x0000005207087227 */ /* 0x040fe200078e00ff */
[----:B------:R-:W-:Y:S03]  /*10e0*/  STL [R1+0xd1c], R86 ;  /* 0x000d1c5601007387 */ /* 0x000fe60000100800 */
[C---:B------:R-:W-:Y:S01]  /*10f0*/  IMAD.HI.U32 R9, R7.reuse, R16, RZ ;  /* 0x0000001007097227 */ /* 0x040fe200078e00ff */
[----:B------:R-:W-:Y:S03]  /*1100*/  STL [R1+0xd20], R85 ;  /* 0x000d205501007387 */ /* 0x000fe60000100800 */
[----:B------:R-:W-:Y:S01]  /*1110*/  IMAD.HI.U32 R11, R7, R80, RZ ;  /* 0x00000050070b7227 */ /* 0x000fe200078e00ff */
[----:B------:R-:W-:Y:S03]  /*1120*/  STL [R1+0xc4], R20 ;  /* 0x0000c41401007387 */ /* 0x000fe60000100800 */
[----:B------:R-:W-:Y:S01]  /*1130*/  IMAD.MOV R0, RZ, RZ, -R0 ;  /* 0x000000ffff007224 */ /* 0x000fe200078e0a00 */
[----:B------:R0:W-:Y:S01]  /*1140*/  STL [R1+0xc8], R17 ;  /* 0x0000c81101007387 */ /* 0x0001e20000100800 */
[----:B------:R-:W-:-:S02]  /*1150*/  IMAD.MOV R2, RZ, RZ, -R2 ;  /* 0x000000ffff027224 */ /* 0x000fc400078e0a02 */
[----:B------:R-:W-:Y:S01]  /*1160*/  IMAD.MOV R8, RZ, RZ, -R8 ;  /* 0x000000ffff087224 */ /* 0x000fe200078e0a08 */
[----:B------:R1:W-:Y:S01]  /*1170*/  STL [R1+0xcc], R15 ;  /* 0x0000cc0f01007387 */ /* 0x0003e20000100800 */
[----:B------:R-:W-:Y:S02]  /*1180*/  IMAD.MOV R9, RZ, RZ, -R9 ;  /* 0x000000ffff097224 */ /* 0x000fe400078e0a09 */
[----:B------:R-:W-:Y:S01]  /*1190*/  IMAD.MOV R11, RZ, RZ, -R11 ;  /* 0x000000ffff0b7224 */ /* 0x000fe200078e0a0b */
[----:B------:R2:W-:Y:S01]  /*11a0*/  STL [R1+0xd0], R13 ;  /* 0x0000d00d01007387 */ /* 0x0005e20000100800 */
[C---:B------:R-:W-:Y:S01]  /*11b0*/  IMAD R84, R5.reuse, R0, R84 ;  /* 0x0000000005547224 */ /* 0x040fe200078e0254 */
[C---:B0-----:R-:W-:Y:S01]  /*11c0*/  LOP3.LUT R17, R6.reuse, 0x26, RZ, 0xfc, !PT ;  /* 0x0000002606117812 */ /* 0x041fe200078efcff */
[C---:B------:R-:W-:Y:S01]  /*11d0*/  IMAD R83, R5.reuse, R2, R14 ;  /* 0x0000000205537224 */ /* 0x040fe200078e020e */
[----:B------:R0:W-:Y:S01]  /*11e0*/  STL [R1+0xd4], R12 ;  /* 0x0000d40c01007387 */ /* 0x0001e20000100800 */
[C---:B------:R-:W-:Y:S01]  /*11f0*/  IMAD R82, R5.reuse, R8, R82 ;  /* 0x0000000805527224 */ /* 0x040fe200078e0252 */
[C---:B-1----:R-:W-:Y:S01]  /*1200*/  LOP3.LUT R15, R6.reuse, 0x28, RZ, 0xfc, !PT ;  /* 0x00000028060f7812 */ /* 0x042fe200078efcff */
[C---:B------:R-:W-:Y:S01]  /*1210*/  IMAD R81, R5.reuse, R9, R16 ;  /* 0x0000000905517224 */ /* 0x040fe200078e0210 */
[----:B------:R-:W-:Y:S01]  /*1220*/  STL [R1+0xd24], R84 ;  /* 0x000d245401007387 */ /* 0x000fe20000100800 */
[----:B------:R-:W-:Y:S01]  /*1230*/  IMAD R80, R5, R11, R80 ;  /* 0x0000000b05507224 */ /* 0x000fe200078e0250 */
[----:B--2---:R-:W-:Y:S01]  /*1240*/  LOP3.LUT R13, R6, 0x2a, RZ, 0xfc, !PT ;  /* 0x0000002a060d7812 */ /* 0x004fe200078efcff */
[----:B------:R-:W-:Y:S01]  /*1250*/  VIADD R20, R10, 0x2e ;  /* 0x0000002e0a147836 */ /* 0x000fe20000000000 */
[----:B------:R-:W-:Y:S01]  /*1260*/  STL [R1+0xd28], R83 ;  /* 0x000d285301007387 */ /* 0x000fe20000100800 */
[----:B------:R-:W-:-:S02]  /*1270*/  IABS R14, R18 ;  /* 0x00000012000e7213 */ /* 0x000fc40000000000 */
[----:B0-----:R-:W-:Y:S01]  /*1280*/  LOP3.LUT R12, R6, 0x2c, RZ, 0xfc, !PT ;  /* 0x0000002c060c7812 */ /* 0x001fe200078efcff */
[----:B------:R-:W-:Y:S01]  /*1290*/  STL [R1+0xd2c], R82 ;  /* 0x000d2c5201007387 */ /* 0x000fe20000100800 */
[----:B------:R-:W-:Y:S01]  /*12a0*/  IABS R78, R17 ;  /* 0x00000011004e7213 */ /* 0x000fe20000000000 */
[C---:B------:R-:W-:Y:S01]  /*12b0*/  IMAD.HI.U32 R0, R7.reuse, R14, RZ ;  /* 0x0000000e07007227 */ /* 0x040fe200078e00ff */
[----:B------:R-:W-:Y:S01]  /*12c0*/  IABS R16, R15 ;  /* 0x0000000f00107213 */ /* 0x000fe20000000000 */
[----:B------:R-:W-:Y:S01]  /*12d0*/  STL [R1+0xd30], R81 ;  /* 0x000d305101007387 */ /* 0x000fe20000100800 */
[----:B------:R-:W-:Y:S01]  /*12e0*/  IABS R76, R13 ;  /* 0x0000000d004c7213 */ /* 0x000fe20000000000 */
[C---:B------:R-:W-:Y:S01]  /*12f0*/  IMAD.HI.U32 R2, R7.reuse, R78, RZ ;  /* 0x0000004e07027227 */ /* 0x040fe200078e00ff */
[----:B------:R-:W-:Y:S01]  /*1300*/  IABS R74, R20 ;  /* 0x00000014004a7213 */ /* 0x000fe20000000000 */
[----:B------:R-:W-:Y:S02]  /*1310*/  STL [R1+0xd34], R80 ;  /* 0x000d345001007387 */ /* 0x000fe40000100800 */
[----:B------:R-:W-:-:S02]  /*1320*/  IMAD.HI.U32 R8, R7, R16, RZ ;  /* 0x0000001007087227 */ /* 0x000fc400078e00ff */
[----:B------:R0:W-:Y:S02]  /*1330*/  STL [R1+0xd8], R18 ;  /* 0x0000d81201007387 */ /* 0x0001e40000100800 */
[----:B------:R-:W-:Y:S02]  /*1340*/  IMAD.HI.U32 R9, R7, R76, RZ ;  /* 0x0000004c07097227 */ /* 0x000fe400078e00ff */
[----:B------:R1:W-:Y:S02]  /*1350*/  STL [R1+0x170], R17 ;  /* 0x0001701101007387 */ /* 0x0003e40000100800 */
[----:B------:R-:W-:Y:S02]  /*1360*/  IMAD.MOV R0, RZ, RZ, -R0 ;  /* 0x000000ffff007224 */ /* 0x000fe400078e0a00 */
[----:B------:R-:W-:Y:S01]  /*1370*/  IMAD.MOV R2, RZ, RZ, -R2 ;  /* 0x000000ffff027224 */ /* 0x000fe200078e0a02 */
[----:B------:R2:W-:Y:S01]  /*1380*/  STL [R1+0x174], R15 ;  /* 0x0001740f01007387 */ /* 0x0005e20000100800 */
[----:B0-----:R-:W-:Y:S01]  /*1390*/  IABS R18, R12 ;  /* 0x0000000c00127213 */ /* 0x001fe20000000000 */
[----:B------:R-:W-:-:S02]  /*13a0*/  IMAD.MOV R8, RZ, RZ, -R8 ;  /* 0x000000ffff087224 */ /* 0x000fc400078e0a08 */
[----:B------:R-:W-:Y:S01]  /*13b0*/  IMAD.MOV R9, RZ, RZ, -R9 ;  /* 0x000000ffff097224 */ /* 0x000fe200078e0a09 */
[C---:B-1----:R-:W-:Y:S01]  /*13c0*/  LOP3.LUT R17, R6.reuse, 0x30, RZ, 0xfc, !PT ;  /* 0x0000003006117812 */ /* 0x042fe200078efcff */
[----:B------:R-:W-:Y:S01]  /*13d0*/  IMAD.HI.U32 R11, R7, R18, RZ ;  /* 0x00000012070b7227 */ /* 0x000fe200078e00ff */
[----:B------:R0:W-:Y:S03]  /*13e0*/  STL [R1+0x178], R13 ;  /* 0x0001780d01007387 */ /* 0x0001e60000100800 */
[----:B------:R-:W-:Y:S01]  /*13f0*/  IMAD.MOV R11, RZ, RZ, -R11 ;  /* 0x000000ffff0b7224 */ /* 0x000fe200078e0a0b */
[----:B------:R1:W-:Y:S01]  /*1400*/  STL [R1+0x17c], R12 ;  /* 0x00017c0c01007387 */ /* 0x0003e20000100800 */
[C---:B------:R-:W-:Y:S01]  /*1410*/  IMAD R79, R5.reuse, R0, R14 ;  /* 0x00000000054f7224 */ /* 0x040fe200078e020e */
[----:B------:R-:W-:Y:S01]  /*1420*/  IABS R14, R17 ;  /* 0x00000011000e7213 */ /* 0x000fe20000000000 */
[C---:B------:R-:W-:Y:S01]  /*1430*/  IMAD R78, R5.reuse, R2, R78 ;  /* 0x00000002054e7224 */ /* 0x040fe200078e024e */
[C---:B--2---:R-:W-:Y:S01]  /*1440*/  LOP3.LUT R15, R6.reuse, 0x32, RZ, 0xfc, !PT ;  /* 0x00000032060f7812 */ /* 0x044fe200078efcff */
[C---:B------:R-:W-:Y:S01]  /*1450*/  IMAD R77, R5.reuse, R8, R16 ;  /* 0x00000008054d7224 */ /* 0x040fe200078e0210 */
[C---:B0-----:R-:W-:Y:S01]  /*1460*/  LOP3.LUT R13, R6.reuse, 0x34, RZ, 0xfc, !PT ;  /* 0x00000034060d7812 */ /* 0x041fe200078efcff */
[C---:B------:R-:W-:Y:S01]  /*1470*/  IMAD R76, R5.reuse, R9, R76 ;  /* 0x00000009054c7224 */ /* 0x040fe200078e024c */
[----:B------:R-:W-:Y:S01]  /*1480*/  STL [R1+0xd38], R79 ;  /* 0x000d384f01007387 */ /* 0x000fe20000100800 */
[----:B------:R-:W-:Y:S01]  /*1490*/  IMAD R75, R5, R11, R18 ;  /* 0x0000000b054b7224 */ /* 0x000fe200078e0212 */
[----:B------:R-:W-:Y:S01]  /*14a0*/  IABS R16, R13 ;  /* 0x0000000d00107213 */ /* 0x000fe20000000000 */
[----:B------:R-:W-:Y:S01]  /*14b0*/  IMAD.HI.U32 R2, R7, R14, RZ ;  /* 0x0000000e07027227 */ /* 0x000fe200078e00ff */
[----:B------:R-:W-:Y:S01]  /*14c0*/  STL [R1+0xd3c], R78 ;  /* 0x000d3c4e01007387 */ /* 0x000fe20000100800 */
[----:B-1----:R-:W-:-:S02]  /*14d0*/  LOP3.LUT R12, R6, 0x36, RZ, 0xfc, !PT ;  /* 0x00000036060c7812 */ /* 0x002fc400078efcff */
[----:B------:R-:W-:Y:S01]  /*14e0*/  IABS R72, R15 ;  /* 0x0000000f00487213 */ /* 0x000fe20000000000 */
[----:B------:R-:W-:Y:S01]  /*14f0*/  STL [R1+0xd40], R77 ;  /* 0x000d404d01007387 */ /* 0x000fe20000100800 */
[----:B------:R-:W-:Y:S01]  /*1500*/  IABS R18, R12 ;  /* 0x0000000c00127213 */ /* 0x000fe20000000000 */
[C---:B------:R-:W-:Y:S02]  /*1510*/  IMAD.HI.U32 R9, R7.reuse, R16, RZ ;  /* 0x0000001007097227 */ /* 0x040fe400078e00ff */
[----:B------:R-:W-:Y:S02]  /*1520*/  STL [R1+0xd44], R76 ;  /* 0x000d444c01007387 */ /* 0x000fe40000100800 */
[----:B------:R-:W-:Y:S02]  /*1530*/  IMAD.HI.U32 R0, R7, R74, RZ ;  /* 0x0000004a07007227 */ /* 0x000fe400078e00ff */
[----:B------:R-:W-:Y:S02]  /*1540*/  STL [R1+0xd48], R75 ;  /* 0x000d484b01007387 */ /* 0x000fe40000100800 */
[----:B------:R-:W-:-:S02]  /*1550*/  IMAD.MOV R2, RZ, RZ, -R2 ;  /* 0x000000ffff027224 */ /* 0x000fc400078e0a02 */
[----:B------:R0:W-:Y:S01]  /*1560*/  STL [R1+0x180], R20 ;  /* 0x0001801401007387 */ /* 0x0001e20000100800 */
[----:B------:R-:W-:-:S03]  /*1570*/  IMAD.HI.U32 R8, R7, R72, RZ ;  /* 0x0000004807087227 */ /* 0x000fc600078e00ff */
[----:B------:R1:W-:Y:S01]  /*1580*/  STL [R1+0x198], R17 ;  /* 0x0001981101007387 */ /* 0x0003e20000100800 */
[----:B------:R-:W-:Y:S02]  /*1590*/  IMAD.MOV R9, RZ, RZ, -R9 ;  /* 0x000000ffff097224 */ /* 0x000fe400078e0a09 */
[----:B------:R-:W-:Y:S01]  /*15a0*/  IMAD.HI.U32 R11, R7, R18, RZ ;  /* 0x00000012070b7227 */ /* 0x000fe200078e00ff */
[----:B------:R2:W-:Y:S01]  /*15b0*/  STL [R1+0x1a0], R15 ;  /* 0x0001a00f01007387 */ /* 0x0005e20000100800 */
[C---:B0-----:R-:W-:Y:S02]  /*15c0*/  LOP3.LUT R20, R6.reuse, 0x38, RZ, 0xfc, !PT ;  /* 0x0000003806147812 */ /* 0x041fe400078efcff */
[----:B------:R-:W-:Y:S01]  /*15d0*/  IMAD.MOV R0, RZ, RZ, -R0 ;  /* 0x000000ffff007224 */ /* 0x000fe200078e0a00 */
[----:B------:R0:W-:Y:S01]  /*15e0*/  STL [R1+0x1a8], R13 ;  /* 0x0001a80d01007387 */ /* 0x0001e20000100800 */
[C---:B------:R-:W-:Y:S01]  /*15f0*/  IMAD R73, R5.reuse, R2, R14 ;  /* 0x0000000205497224 */ /* 0x040fe200078e020e */
[C---:B-1----:R-:W-:Y:S01]  /*1600*/  LOP3.LUT R17, R6.reuse, 0x3a, RZ, 0xfc, !PT ;  /* 0x0000003a06117812 */ /* 0x042fe200078efcff */
[----:B------:R-:W-:Y:S01]  /*1610*/  IMAD.MOV R8, RZ, RZ, -R8 ;  /* 0x000000ffff087224 */ /* 0x000fe200078e0a08 */
[----:B------:R-:W-:Y:S01]  /*1620*/  IABS R66, R20 ;  /* 0x0000001400427213 */ /* 0x000fe20000000000 */
[C---:B------:R-:W-:Y:S01]  /*1630*/  IMAD R71, R5.reuse, R9, R16 ;  /* 0x0000000905477224 */ /* 0x040fe200078e0210 */
[----:B--2---:R-:W-:Y:S01]  /*1640*/  LOP3.LUT R15, R6, 0x3c, RZ, 0xfc, !PT ;  /* 0x0000003c060f7812 */ /* 0x004fe200078efcff */
[----:B------:R-:W-:Y:S01]  /*1650*/  IMAD.MOV R11, RZ, RZ, -R11 ;  /* 0x000000ffff0b7224 */ /* 0x000fe200078e0a0b */
[----:B------:R-:W-:Y:S01]  /*1660*/  IABS R14, R17 ;  /* 0x00000011000e7213 */ /* 0x000fe20000000000 */
[C---:B------:R-:W-:Y:S01]  /*1670*/  IMAD R74, R5.reuse, R0, R74 ;  /* 0x00000000054a7224 */ /* 0x040fe200078e024a */
[----:B------:R-:W-:Y:S01]  /*1680*/  IABS R64, R15 ;  /* 0x0000000f00407213 */ /* 0x000fe20000000000 */
[----:B0-----:R-:W-:Y:S01]  /*1690*/  VIADD R13, R10, 0x3e ;  /* 0x0000003e0a0d7836 */ /* 0x001fe20000000000 */
[----:B------:R0:W-:Y:S01]  /*16a0*/  STL [R1+0x1b0], R12 ;  /* 0x0001b00c01007387 */ /* 0x0001e20000100800 */
[----:B------:R-:W-:-:S02]  /*16b0*/  IMAD R72, R5, R8, R72 ;  /* 0x0000000805487224 */ /* 0x000fc400078e0248 */
[C---:B------:R-:W-:Y:S01]  /*16c0*/  IMAD.HI.U32 R0, R7.reuse, R66, RZ ;  /* 0x0000004207007227 */ /* 0x040fe200078e00ff */
[----:B------:R-:W-:Y:S01]  /*16d0*/  IABS R16, R13 ;  /* 0x0000000d00107213 */ /* 0x000fe20000000000 */
[----:B------:R1:W-:Y:S02]  /*16e0*/  STL [R1+0xd4c], R74 ;  /* 0x000d4c4a01007387 */ /* 0x0003e40000100800 */
[----:B------:R-:W-:Y:S02]  /*16f0*/  IMAD.HI.U32 R2, R7, R14, RZ ;  /* 0x0000000e07027227 */ /* 0x000fe400078e00ff */
[----:B------:R-:W-:Y:S01]  /*1700*/  STL [R1+0xd50], R73 ;  /* 0x000d504901007387 */ /* 0x000fe20000100800 */
[C---:B0-----:R-:W-:Y:S01]  /*1710*/  LOP3.LUT R12, R6.reuse, 0x40, RZ, 0xfc, !PT ;  /* 0x00000040060c7812 */ /* 0x041fe200078efcff */
[----:B------:R-:W-:Y:S01]  /*1720*/  IMAD R67, R5, R11, R18 ;  /* 0x0000000b05437224 */ /* 0x000fe200078e0212 */
[----:B------:R-:W-:Y:S01]  /*1730*/  LOP3.LUT R18, R6, 0x42, RZ, 0xfc, !PT ;  /* 0x0000004206127812 */ /* 0x000fe200078efcff */
[C---:B------:R-:W-:Y:S01]  /*1740*/  IMAD.HI.U32 R8, R7.reuse, R64, RZ ;  /* 0x0000004007087227 */ /* 0x040fe200078e00ff */
[----:B------:R-:W-:Y:S01]  /*1750*/  STL [R1+0xd54], R72 ;  /* 0x000d544801007387 */ /* 0x000fe20000100800 */
[----:B------:R-:W-:Y:S01]  /*1760*/  IABS R62, R12 ;  /* 0x0000000c003e7213 */ /* 0x000fe20000000000 */
[----:B-1----:R-:W0:Y:S01]  /*1770*/  LDC R74, c[0x0][0x3a0] ;  /* 0x0000e800ff4a7b82 */ /* 0x002e220000000800 */
[----:B------:R-:W-:Y:S01]  /*1780*/  IMAD.HI.U32 R9, R7, R16, RZ ;  /* 0x0000001007097227 */ /* 0x000fe200078e00ff */
[----:B------:R-:W-:Y:S03]  /*1790*/  STL [R1+0xd58], R71 ;  /* 0x000d584701007387 */ /* 0x000fe60000100800 */
[----:B------:R-:W-:Y:S01]  /*17a0*/  IMAD.MOV R0, RZ, RZ, -R0 ;  /* 0x000000ffff007224 */ /* 0x000fe200078e0a00 */
[----:B------:R-:W-:Y:S01]  /*17b0*/  STL [R1+0xd5c], R67 ;  /* 0x000d5c4301007387 */ /* 0x000fe20000100800 */
[----:B------:R-:W-:-:S02]  /*17c0*/  IMAD.MOV R2, RZ, RZ, -R2 ;  /* 0x000000ffff027224 */ /* 0x000fc400078e0a02 */
[----:B------:R-:W-:Y:S01]  /*17d0*/  IMAD.MOV R8, RZ, RZ, -R8 ;  /* 0x000000ffff087224 */ /* 0x000fe200078e0a08 */
[----:B------:R-:W-:Y:S01]  /*17e0*/  STL [R1+0x1b4], R20 ;  /* 0x0001b41401007387 */ /* 0x000fe20000100800 */
[----:B------:R-:W-:Y:S02]  /*17f0*/  IMAD.MOV R9, RZ, RZ, -R9 ;  /* 0x000000ffff097224 */ /* 0x000fe400078e0a09 */
[C---:B------:R-:W-:Y:S01]  /*1800*/  IMAD R66, R5.reuse, R0, R66 ;  /* 0x0000000005427224 */ /* 0x040fe200078e0242 */
[----:B------:R1:W-:Y:S01]  /*1810*/  STL [R1+0x1cc], R17 ;  /* 0x0001cc1101007387 */ /* 0x0003e20000100800 */
[C---:B------:R-:W-:Y:S01]  /*1820*/  IMAD R65, R5.reuse, R2, R14 ;  /* 0x0000000205417224 */ /* 0x040fe200078e020e */
[----:B------:R-:W-:Y:S01]  /*1830*/  IABS R14, R18 ;  /* 0x00000012000e7213 */ /* 0x000fe20000000000 */
[C---:B------:R-:W-:Y:S01]  /*1840*/  IMAD R64, R5.reuse, R8, R64 ;  /* 0x0000000805407224 */ /* 0x040fe200078e0240 */
[----:B------:R2:W-:Y:S01]  /*1850*/  STL [R1+0x1d0], R15 ;  /* 0x0001d00f01007387 */ /* 0x0005e20000100800 */
[----:B------:R-:W-:Y:S01]  /*1860*/  IMAD R63, R5, R9, R16 ;  /* 0x00000009053f7224 */ /* 0x000fe200078e0210 */
[C---:B------:R-:W-:Y:S01]  /*1870*/  LOP3.LUT R16, R6.reuse, 0x4c, RZ, 0xfc, !PT ;  /* 0x0000004c06107812 */ /* 0x040fe200078efcff */
[----:B------:R-:W-:Y:S01]  /*1880*/  IMAD.HI.U32 R11, R7, R62, RZ ;  /* 0x0000003e070b7227 */ /* 0x000fe200078e00ff */
[----:B------:R4:W-:Y:S01]  /*1890*/  STL [R1+0x1d4], R13 ;  /* 0x0001d40d01007387 */ /* 0x0009e20000100800 */
[----:B-1----:R-:W-:-:S02]  /*18a0*/  LOP3.LUT R17, R6, 0x44, RZ, 0xfc, !PT ;  /* 0x0000004406117812 */ /* 0x002fc400078efcff */
[----:B------:R-:W-:Y:S01]  /*18b0*/  IMAD.MOV R11, RZ, RZ, -R11 ;  /* 0x000000ffff0b7224 */ /* 0x000fe200078e0a0b */
[----:B------:R1:W-:Y:S01]  /*18c0*/  STL [R1+0x1d8], R12 ;  /* 0x0001d80c01007387 */ /* 0x0003e20000100800 */
[----:B------:R-:W-:Y:S01]  /*18d0*/  IMAD.HI.U32 R61, R7, R14, RZ ;  /* 0x0000000e073d7227 */ /* 0x000fe200078e00ff */
[C---:B--2---:R-:W-:Y:S02]  /*18e0*/  LOP3.LUT R15, R6.reuse, 0x46, RZ, 0xfc, !PT ;  /* 0x00000046060f7812 */ /* 0x044fe400078efcff */
[----:B------:R-:W-:Y:S01]  /*18f0*/  STL [R1+0xd60], R66 ;  /* 0x000d604201007387 */ /* 0x000fe20000100800 */
[----:B------:R-:W-:Y:S01]  /*1900*/  IMAD R62, R5, R11, R62 ;  /* 0x0000000b053e7224 */ /* 0x000fe200078e023e */
[----:B----4-:R-:W-:Y:S01]  /*1910*/  LOP3.LUT R13, R6, 0x48, RZ, 0xfc, !PT ;  /* 0x00000048060d7812 */ /* 0x010fe200078efcff */
[----:B------:R-:W-:Y:S01]  /*1920*/  IMAD.MOV R61, RZ, RZ, -R61 ;  /* 0x000000ffff3d7224 */ /* 0x000fe200078e0a3d */
[----:B------:R-:W-:Y:S01]  /*1930*/  STL [R1+0xd64], R65 ;  /* 0x000d644101007387 */ /* 0x000fe20000100800 */
[----:B------:R-:W-:Y:S01]  /*1940*/  IABS R8, R15 ;  /* 0x0000000f00087213 */ /* 0x000fe20000000000 */
[----:B0-----:R-:W-:Y:S01]  /*1950*/  VIADD R20, R74, 0xffffffc4 ;  /* 0xffffffc44a147836 */ /* 0x001fe20000000000 */
[C---:B-1----:R-:W-:Y:S01]  /*1960*/  LOP3.LUT R12, R6.reuse, 0x4a, RZ, 0xfc, !PT ;  /* 0x0000004a060c7812 */ /* 0x042fe200078efcff */
[----:B------:R-:W-:Y:S01]  /*1970*/  STL [R1+0xd68], R64 ;  /* 0x000d684001007387 */ /* 0x000fe20000100800 */
[----:B------:R-:W-:Y:S01]  /*1980*/  IABS R58, R13 ;  /* 0x0000000d003a7213 */ /* 0x000fe20000000000 */
[C---:B------:R-:W-:Y:S01]  /*1990*/  IMAD.HI.U32 R59, R7.reuse, R8, RZ ;  /* 0x00000008073b7227 */ /* 0x040fe200078e00ff */
[----:B------:R-:W-:Y:S01]  /*19a0*/  IABS R0, R12 ;  /* 0x0000000c00007213 */ /* 0x000fe20000000000 */
[----:B------:R-:W-:Y:S01]  /*19b0*/  STL [R1+0xd6c], R63 ;  /* 0x000d6c3f01007387 */ /* 0x000fe20000100800 */
[----:B------:R-:W-:Y:S01]  /*19c0*/  LOP3.LUT R11, R6, 0x54, RZ, 0xfc, !PT ;  /* 0x00000054060b7812 */ /* 0x000fe200078efcff */
[C---:B------:R-:W-:Y:S01]  /*19d0*/  IMAD.HI.U32 R2, R7.reuse, R58, RZ ;  /* 0x0000003a07027227 */ /* 0x040fe200078e00ff */
[----:B------:R-:W-:Y:S01]  /*19e0*/  IABS R56, R16 ;  /* 0x0000001000387213 */ /* 0x000fe20000000000 */
[----:B------:R-:W-:Y:S01]  /*19f0*/  STL [R1+0x1e0], R18 ;  /* 0x0001e01201007387 */ /* 0x000fe20000100800 */
[----:B------:R-:W-:Y:S01]  /*1a00*/  IABS R52, R11 ;  /* 0x0000000b00347213 */ /* 0x000fe20000000000 */
[----:B------:R-:W-:Y:S01]  /*1a10*/  IMAD.HI.U32 R57, R7, R0, RZ ;  /* 0x0000000007397227 */ /* 0x000fe200078e00ff */
[----:B------:R-:W-:Y:S01]  /*1a20*/  IABS R60, R17 ;  /* 0x00000011003c7213 */ /* 0x000fe20000000000 */
[----:B------:R-:W-:Y:S02]  /*1a30*/  STL [R1+0x208], R17 ;  /* 0x0002081101007387 */ /* 0x000fe40000100800 */
[----:B------:R-:W-:-:S02]  /*1a40*/  IMAD.MOV R59, RZ, RZ, -R59 ;  /* 0x000000ffff3b7224 */ /* 0x000fc400078e0a3b */
[----:B------:R0:W-:Y:S01]  /*1a50*/  STL [R1+0x20c], R15 ;  /* 0x00020c0f01007387 */ /* 0x0001e20000100800 */
[----:B------:R-:W-:Y:S02]  /*1a60*/  IMAD.MOV R2, RZ, RZ, -R2 ;  /* 0x000000ffff027224 */ /* 0x000fe400078e0a02 */
[----:B------:R-:W-:Y:S01]  /*1a70*/  IMAD.MOV R57, RZ, RZ, -R57 ;  /* 0x000000ffff397224 */ /* 0x000fe200078e0a39 */
[----:B------:R1:W-:Y:S01]  /*1a80*/  STL [R1+0x210], R13 ;  /* 0x0002100d01007387 */ /* 0x0003e20000100800 */
[C---:B------:R-:W-:Y:S01]  /*1a90*/  IMAD R61, R5.reuse, R61, R14 ;  /* 0x0000003d053d7224 */ /* 0x040fe200078e020e */
[----:B------:R-:W-:Y:S01]  /*1aa0*/  LOP3.LUT R14, R6, 0x5a, RZ, 0xfc, !PT ;  /* 0x0000005a060e7812 */ /* 0x000fe200078efcff */
[C---:B------:R-:W-:Y:S01]  /*1ab0*/  IMAD R59, R5.reuse, R59, R8 ;  /* 0x0000003b053b7224 */ /* 0x040fe200078e0208 */
[----:B------:R2:W-:Y:S01]  /*1ac0*/  STL [R1+0x214], R12 ;  /* 0x0002140c01007387 */ /* 0x0005e20000100800 */
[C---:B------:R-:W-:Y:S01]  /*1ad0*/  IMAD R58, R5.reuse, R2, R58 ;  /* 0x00000002053a7224 */ /* 0x040fe200078e023a */
[----:B------:R-:W-:Y:S01]  /*1ae0*/  IABS R49, R14 ;  /* 0x0000000e00317213 */ /* 0x000fe20000000000 */
[----:B0-----:R-:W-:Y:S01]  /*1af0*/  VIADD R15, R10, 0x4e ;  /* 0x0000004e0a0f7836 */ /* 0x001fe20000000000 */
[----:B------:R0:W-:Y:S01]  /*1b00*/  STL [R1+0x218], R16 ;  /* 0x0002181001007387 */ /* 0x0001e20000100800 */
[----:B------:R-:W-:Y:S01]  /*1b10*/  IMAD R57, R5, R57, R0 ;  /* 0x0000003905397224 */ /* 0x000fe200078e0200 */
[----:B-1----:R-:W-:Y:S01]  /*1b20*/  LOP3.LUT R13, R6, 0x50, RZ, 0xfc, !PT ;  /* 0x00000050060d7812 */ /* 0x002fe200078efcff */
[----:B------:R-:W-:Y:S01]  /*1b30*/  IMAD.HI.U32 R0, R7, R52, RZ ;  /* 0x0000003407007227 */ /* 0x000fe200078e00ff */
[----:B------:R1:W-:Y:S01]  /*1b40*/  STL [R1+0x21c], R15 ;  /* 0x00021c0f01007387 */ /* 0x0003e20000100800 */
[----:B------:R-:W-:-:S02]  /*1b50*/  IABS R55, R15 ;  /* 0x0000000f00377213 */ /* 0x000fc40000000000 */
[C---:B--2---:R-:W-:Y:S01]  /*1b60*/  LOP3.LUT R12, R6.reuse, 0x52, RZ, 0xfc, !PT ;  /* 0x00000052060c7812 */ /* 0x044fe200078efcff */
[----:B------:R2:W-:Y:S01]  /*1b70*/  STL [R1+0x220], R13 ;  /* 0x0002200d01007387 */ /* 0x0005e20000100800 */
[----:B------:R-:W-:Y:S01]  /*1b80*/  IABS R54, R13 ;  /* 0x0000000d00367213 */ /* 0x000fe20000000000 */
[----:B------:R-:W-:Y:S01]  /*1b90*/  IMAD.MOV R0, RZ, RZ, -R0 ;  /* 0x000000ffff007224 */ /* 0x000fe200078e0a00 */
[----:B------:R-:W-:Y:S01]  /*1ba0*/  IABS R53, R12 ;  /* 0x0000000c00357213 */ /* 0x000fe20000000000 */
[----:B------:R4:W-:Y:S01]  /*1bb0*/  STL [R1+0x224], R12 ;  /* 0x0002240c01007387 */ /* 0x0009e20000100800 */
[C---:B0-----:R-:W-:Y:S01]  /*1bc0*/  LOP3.LUT R16, R6.reuse, 0x56, RZ, 0xfc, !PT ;  /* 0x0000005606107812 */ /* 0x041fe200078efcff */
[C---:B------:R-:W-:Y:S01]  /*1bd0*/  IMAD.HI.U32 R8, R7.reuse, R54, RZ ;  /* 0x0000003607087227 */ /* 0x040fe200078e00ff */
[C---:B-1----:R-:W-:Y:S01]  /*1be0*/  LOP3.LUT R15, R6.reuse, 0x58, RZ, 0xfc, !PT ;  /* 0x00000058060f7812 */ /* 0x042fe200078efcff */
[----:B------:R-:W-:Y:S01]  /*1bf0*/  STL [R1+0x228], R11 ;  /* 0x0002280b01007387 */ /* 0x000fe20000100800 */
[----:B------:R-:W-:Y:S01]  /*1c00*/  IABS R51, R16 ;  /* 0x0000001000337213 */ /* 0x000fe20000000000 */
[----:B------:R-:W-:Y:S01]  /*1c10*/  IMAD.HI.U32 R2, R7, R53, RZ ;  /* 0x0000003507027227 */ /* 0x000fe200078e00ff */
[----:B--2---:R-:W-:Y:S01]  /*1c20*/  LOP3.LUT R13, R6, 0x5c, RZ, 0xfc, !PT ;  /* 0x0000005c060d7812 */ /* 0x004fe200078efcff */
[----:B------:R0:W-:Y:S01]  /*1c30*/  STL [R1+0x1f4], R16 ;  /* 0x0001f41001007387 */ /* 0x0001e20000100800 */
[----:B------:R-:W-:Y:S01]  /*1c40*/  IABS R50, R15 ;  /* 0x0000000f00327213 */ /* 0x000fe20000000000 */
[----:B----4-:R-:W-:Y:S01]  /*1c50*/  VIADD R12, R10, 0x5e ;  /* 0x0000005e0a0c7836 */ /* 0x010fe20000000000 */
[----:B------:R-:W-:Y:S01]  /*1c60*/  IABS R48, R13 ;  /* 0x0000000d00307213 */ /* 0x000fe20000000000 */
[----:B------:R-:W-:Y:S01]  /*1c70*/  IMAD.MOV R8, RZ, RZ, -R8 ;  /* 0x000000ffff087224 */ /* 0x000fe200078e0a08 */
[----:B------:R-:W-:Y:S01]  /*1c80*/  STL [R1+0x1f8], R15 ;  /* 0x0001f80f01007387 */ /* 0x000fe20000100800 */
[----:B------:R-:W-:Y:S01]  /*1c90*/  IMAD.MOV R2, RZ, RZ, -R2 ;  /* 0x000000ffff027224 */ /* 0x000fe200078e0a02 */
[----:B------:R-:W-:Y:S01]  /*1ca0*/  IABS R47, R12 ;  /* 0x0000000c002f7213 */ /* 0x000fe20000000000 */
[C---:B------:R-:W-:Y:S01]  /*1cb0*/  IMAD R54, R5.reuse, R8, R54 ;  /* 0x0000000805367224 */ /* 0x040fe200078e0236 */
[----:B------:R1:W-:Y:S01]  /*1cc0*/  STL [R1+0x1fc], R14 ;  /* 0x0001fc0e01007387 */ /* 0x0003e20000100800 */
[----:B------:R-:W-:Y:S01]  /*1cd0*/  IMAD R53, R5, R2, R53 ;  /* 0x0000000205357224 */ /* 0x000fe200078e0235 */
[C---:B0-----:R-:W-:Y:S01]  /*1ce0*/  LOP3.LUT R16, R6.reuse, 0x60, RZ, 0xfc, !PT ;  /* 0x0000006006107812 */ /* 0x041fe200078efcff */
[----:B------:R-:W-:Y:S01]  /*1cf0*/  IMAD.HI.U32 R8, R7, R49, RZ ;  /* 0x0000003107087227 */ /* 0x000fe200078e00ff */
[----:B------:R0:W-:Y:S01]  /*1d00*/  STL [R1+0x200], R13 ;  /* 0x0002000d01007387 */ /* 0x0001e20000100800 */
[----:B------:R-:W-:-:S02]  /*1d10*/  LOP3.LUT R17, R6, 0x84, RZ, 0xfc, !PT ;  /* 0x0000008406117812 */ /* 0x000fc400078efcff */
[----:B------:R-:W-:Y:S01]  /*1d20*/  IMAD R52, R5, R0, R52 ;  /* 0x0000000005347224 */ /* 0x000fe200078e0234 */
[----:B------:R2:W-:Y:S01]  /*1d30*/  STL [R1+0x204], R12 ;  /* 0x0002040c01007387 */ /* 0x0005e20000100800 */
[C---:B------:R-:W-:Y:S01]  /*1d40*/  IMAD.HI.U32 R2, R7.reuse, R48, RZ ;  /* 0x0000003007027227 */ /* 0x040fe200078e00ff */
[C---:B-1----:R-:W-:Y:S02]  /*1d50*/  LOP3.LUT R14, R6.reuse, 0x64, RZ, 0xfc, !PT ;  /* 0x00000064060e7812 */ /* 0x042fe400078efcff */
[C---:B------:R-:W-:Y:S01]  /*1d60*/  LOP3.LUT R15, R6.reuse, 0x62, RZ, 0xfc, !PT ;  /* 0x00000062060f7812 */ /* 0x040fe200078efcff */
[----:B------:R-:W-:Y:S01]  /*1d70*/  IMAD.HI.U32 R0, R7, R47, RZ ;  /* 0x0000002f07007227 */ /* 0x000fe200078e00ff */
[C---:B0-----:R-:W-:Y:S01]  /*1d80*/  LOP3.LUT R13, R6.reuse, 0x66, RZ, 0xfc, !PT ;  /* 0x00000066060d7812 */ /* 0x041fe200078efcff */
[----:B------:R0:W-:Y:S01]  /*1d90*/  STL [R1+0x1dc], R16 ;  /* 0x0001dc1001007387 */ /* 0x0001e20000100800 */
[----:B------:R-:W-:Y:S01]  /*1da0*/  IABS R44, R14 ;  /* 0x0000000e002c7213 */ /* 0x000fe20000000000 */
[----:B------:R-:W-:Y:S01]  /*1db0*/  IMAD.MOV R8, RZ, RZ, -R8 ;  /* 0x000000ffff087224 */ /* 0x000fe200078e0a08 */
[C---:B--2---:R-:W-:Y:S01]  /*1dc0*/  LOP3.LUT R12, R6.reuse, 0x68, RZ, 0xfc, !PT ;  /* 0x00000068060c7812 */ /* 0x044fe200078efcff */
[----:B------:R-:W-:Y:S01]  /*1dd0*/  IMAD.MOV R2, RZ, RZ, -R2 ;  /* 0x000000ffff027224 */ /* 0x000fe200078e0a02 */
[----:B------:R-:W-:Y:S01]  /*1de0*/  IABS R43, R13 ;  /* 0x0000000d002b7213 */ /* 0x000fe20000000000 */
[----:B------:R-:W-:Y:S01]  /*1df0*/  IMAD.MOV R0, RZ, RZ, -R0 ;  /* 0x000000ffff007224 */ /* 0x000fe200078e0a00 */
[----:B------:R1:W-:Y:S01]  /*1e00*/  STL [R1+0x1e4], R15 ;  /* 0x0001e40f01007387 */ /* 0x0003e20000100800 */
[----:B------:R-:W-:Y:S01]  /*1e10*/  IABS R42, R12 ;  /* 0x0000000c002a7213 */ /* 0x000fe20000000000 */
[C---:B------:R-:W-:Y:S01]  /*1e20*/  IMAD R49, R5.reuse, R8, R49 ;  /* 0x0000000805317224 */ /* 0x040fe200078e0231 */
[----:B------:R-:W-:Y:S01]  /*1e30*/  IABS R46, R16 ;  /* 0x00000010002e7213 */ /* 0x000fe20000000000 */
[----:B------:R2:W-:Y:S01]  /*1e40*/  STL [R1+0x1e8], R14 ;  /* 0x0001e80e01007387 */ /* 0x0005e20000100800 */
[----:B------:R-:W-:Y:S01]  /*1e50*/  IMAD R48, R5, R2, R48 ;  /* 0x0000000205307224 */ /* 0x000fe200078e0230 */
[----:B------:R-:W-:Y:S01]  /*1e60*/  IABS R45, R15 ;  /* 0x0000000f002d7213 */ /* 0x000fe20000000000 */
[----:B------:R-:W-:Y:S01]  /*1e70*/  IMAD.HI.U32 R8, R7, R44, RZ ;  /* 0x0000002c07087227 */ /* 0x000fe200078e00ff */
[----:B------:R4:W-:Y:S01]  /*1e80*/  STL [R1+0x1ec], R13 ;  /* 0x0001ec0d01007387 */ /* 0x0009e20000100800 */
[----:B0-----:R-:W-:-:S02]  /*1e90*/  LOP3.LUT R16, R6, 0x6a, RZ, 0xfc, !PT ;  /* 0x0000006a06107812 */ /* 0x001fc400078efcff */
[----:B------:R-:W-:Y:S01]  /*1ea0*/  IMAD R47, R5, R0, R47 ;  /* 0x00000000052f7224 */ /* 0x000fe200078e022f */
[----:B------:R0:W-:Y:S01]  /*1eb0*/  STL [R1+0x1f0], R12 ;  /* 0x0001f00c01007387 */ /* 0x0001e20000100800 */
[C---:B------:R-:W-:Y:S01]  /*1ec0*/  IMAD.HI.U32 R2, R7.reuse, R43, RZ ;  /* 0x0000002b07027227 */ /* 0x040fe200078e00ff */
[----:B-1----:R-:W-:Y:S02]  /*1ed0*/  LOP3.LUT R15, R6, 0x6c, RZ, 0xfc, !PT ;  /* 0x0000006c060f7812 */ /* 0x002fe400078efcff */
[----:B------:R1:W-:Y:S01]  /*1ee0*/  STL [R1+0x1b8], R16 ;  /* 0x0001b81001007387 */ /* 0x0003e20000100800 */
[----:B--2---:R-:W-:Y:S01]  /*1ef0*/  VIADD R14, R10, 0x6e ;  /* 0x0000006e0a0e7836 */ /* 0x004fe20000000000 */
[----:B----4-:R-:W-:Y:S01]  /*1f00*/  LOP3.LUT R13, R6, 0x70, RZ, 0xfc, !PT ;  /* 0x00000070060d7812 */ /* 0x010fe200078efcff */
[----:B------:R-:W-:Y:S01]  /*1f10*/  IMAD.HI.U32 R0, R7, R42, RZ ;  /* 0x0000002a07007227 */ /* 0x000fe200078e00ff */
[----:B------:R-:W-:Y:S01]  /*1f20*/  STL [R1+0x1bc], R15 ;  /* 0x0001bc0f01007387 */ /* 0x000fe20000100800 */
[----:B------:R-:W-:-:S02]  /*1f30*/  IABS R41, R16 ;  /* 0x0000001000297213 */ /* 0x000fc40000000000 */
[C---:B0-----:R-:W-:Y:S01]  /*1f40*/  LOP3.LUT R12, R6.reuse, 0x72, RZ, 0xfc, !PT ;  /* 0x00000072060c7812 */ /* 0x041fe200078efcff */
[----:B------:R-:W-:Y:S01]  /*1f50*/  IMAD.MOV R8, RZ, RZ, -R8 ;  /* 0x000000ffff087224 */ /* 0x000fe200078e0a08 */
[----:B------:R-:W-:Y:S01]  /*1f60*/  IABS R39, R14 ;  /* 0x0000000e00277213 */ /* 0x000fe20000000000 */
[----:B------:R-:W-:Y:S01]  /*1f70*/  IMAD.MOV R2, RZ, RZ, -R2 ;  /* 0x000000ffff027224 */ /* 0x000fe200078e0a02 */
[----:B------:R-:W-:Y:S01]  /*1f80*/  IABS R38, R13 ;  /* 0x0000000d00267213 */ /* 0x000fe20000000000 */
[----:B------:R-:W-:Y:S01]  /*1f90*/  IMAD.MOV R0, RZ, RZ, -R0 ;  /* 0x000000ffff007224 */ /* 0x000fe200078e0a00 */
[----:B------:R-:W-:Y:S01]  /*1fa0*/  IABS R37, R12 ;  /* 0x0000000c00257213 */ /* 0x000fe20000000000 */
[C---:B------:R-:W-:Y:S01]  /*1fb0*/  IMAD R44, R5.reuse, R8, R44 ;  /* 0x00000008052c7224 */ /* 0x040fe200078e022c */
[----:B------:R0:W-:Y:S01]  /*1fc0*/  STL [R1+0x1c0], R14 ;  /* 0x0001c00e01007387 */ /* 0x0001e20000100800 */
[----:B------:R-:W-:Y:S01]  /*1fd0*/  IMAD R43, R5, R2, R43 ;  /* 0x00000002052b7224 */ /* 0x000fe200078e022b */
[----:B------:R-:W-:Y:S01]  /*1fe0*/  IABS R40, R15 ;  /* 0x0000000f00287213 */ /* 0x000fe20000000000 */
[----:B------:R-:W-:Y:S01]  /*1ff0*/  IMAD.HI.U32 R8, R7, R39, RZ ;  /* 0x0000002707087227 */ /* 0x000fe200078e00ff */
[----:B------:R2:W-:Y:S01]  /*2000*/  STL [R1+0x1c4], R13 ;  /* 0x0001c40d01007387 */ /* 0x0005e20000100800 */
[----:B-1----:R-:W-:-:S02]  /*2010*/  LOP3.LUT R16, R6, 0x74, RZ, 0xfc, !PT ;  /* 0x0000007406107812 */ /* 0x002fc400078efcff */
[----:B------:R-:W-:Y:S01]  /*2020*/  IMAD R42, R5, R0, R42 ;  /* 0x00000000052a7224 */ /* 0x000fe200078e022a */
[----:B------:R1:W-:Y:S01]  /*2030*/  STL [R1+0x1c8], R12 ;  /* 0x0001c80c01007387 */ /* 0x0003e20000100800 */
[C---:B------:R-:W-:Y:S01]  /*2040*/  IMAD.HI.U32 R2, R7.reuse, R38, RZ ;  /* 0x0000002607027227 */ /* 0x040fe200078e00ff */
[C---:B0-----:R-:W-:Y:S02]  /*2050*/  LOP3.LUT R14, R6.reuse, 0x78, RZ, 0xfc, !PT ;  /* 0x00000078060e7812 */ /* 0x041fe400078efcff */
[C---:B------:R-:W-:Y:S01]  /*2060*/  LOP3.LUT R15, R6.reuse, 0x76, RZ, 0xfc, !PT ;  /* 0x00000076060f7812 */ /* 0x040fe200078efcff */
[----:B------:R-:W-:Y:S01]  /*2070*/  IMAD.HI.U32 R0, R7, R37, RZ ;  /* 0x0000002507007227 */ /* 0x000fe200078e00ff */
[C---:B--2---:R-:W-:Y:S01]  /*2080*/  LOP3.LUT R13, R6.reuse, 0x7a, RZ, 0xfc, !PT ;  /* 0x0000007a060d7812 */ /* 0x044fe200078efcff */
[----:B------:R-:W-:Y:S01]  /*2090*/  STL [R1+0x190], R16 ;  /* 0x0001901001007387 */ /* 0x000fe20000100800 */
[----:B------:R-:W-:Y:S01]  /*20a0*/  IABS R34, R14 ;  /* 0x0000000e00227213 */ /* 0x000fe20000000000 */
[----:B------:R-:W-:Y:S01]  /*20b0*/  IMAD.MOV R8, RZ, RZ, -R8 ;  /* 0x000000ffff087224 */ /* 0x000fe200078e0a08 */
[----:B-1----:R-:W-:Y:S01]  /*20c0*/  LOP3.LUT R12, R6, 0x7c, RZ, 0xfc, !PT ;  /* 0x0000007c060c7812 */ /* 0x002fe200078efcff */
        /* <DEDUP_REMOVED lines=9> */
[----:B------:R-:W-:Y:S01]  /*2160*/  STL [R1+0x19c], R14 ;  /* 0x00019c0e01007387 */ /* 0x000fe20000100800 */
[----:B------:R-:W-:-:S02]  /*2170*/  IABS R36, R16 ;  /* 0x0000001000247213 */ /* 0x000fc40000000000 */
[----:B------:R-:W-:Y:S01]  /*2180*/  IMAD R37, R5, R0, R37 ;  /* 0x0000000005257224 */ /* 0x000fe200078e0225 */
[----:B------:R1:W-:Y:S01]  /*2190*/  STL [R1+0x1a4], R13 ;  /* 0x0001a40d01007387 */ /* 0x0003e20000100800 */
[C---:B------:R-:W-:Y:S01]  /*21a0*/  IMAD.HI.U32 R2, R7.reuse, R33, RZ ;  /* 0x0000002107027227 */ /* 0x040fe200078e00ff */
[C---:B0-----:R-:W-:Y:S02]  /*21b0*/  LOP3.LUT R15, R6.reuse, 0x88, RZ, 0xfc, !PT ;  /* 0x00000088060f7812 */ /* 0x041fe400078efcff */
[----:B------:R0:W-:Y:S01]  /*21c0*/  STL [R1+0x1ac], R12 ;  /* 0x0001ac0c01007387 */ /* 0x0001e20000100800 */
[----:B------:R-:W-:Y:S01]  /*21d0*/  IMAD.HI.U32 R0, R7, R32, RZ ;  /* 0x0000002007007227 */ /* 0x000fe200078e00ff */
[----:B------:R-:W-:Y:S02]  /*21e0*/  IABS R26, R15 ;  /* 0x0000000f001a7213 */ /* 0x000fe40000000000 */
[C---:B------:R-:W-:Y:S01]  /*21f0*/  LOP3.LUT R16, R6.reuse, 0x86, RZ, 0xfc, !PT ;  /* 0x0000008606107812 */ /* 0x040fe200078efcff */
[----:B------:R-:W-:Y:S01]  /*2200*/  IMAD.MOV R8, RZ, RZ, -R8 ;  /* 0x000000ffff087224 */ /* 0x000fe200078e0a08 */
[----:B-1----:R-:W-:Y:S01]  /*2210*/  LOP3.LUT R13, R6, 0x8a, RZ, 0xfc, !PT ;  /* 0x0000008a060d7812 */ /* 0x002fe200078efcff */
[----:B------:R-:W-:Y:S01]  /*2220*/  IMAD.MOV R2, RZ, RZ, -R2 ;  /* 0x000000ffff027224 */ /* 0x000fe200078e0a02 */
[----:B------:R-:W-:Y:S01]  /*2230*/  IABS R27, R16 ;  /* 0x00000010001b7213 */ /* 0x000fe20000000000 */
[----:B------:R-:W-:Y:S01]  /*2240*/  IMAD.MOV R0, RZ, RZ, -R0 ;  /* 0x000000ffff007224 */ /* 0x000fe200078e0a00 */
[----:B0-----:R-:W-:Y:S01]  /*2250*/  LOP3.LUT R12, R19, 0x7f, RZ, 0xc0, !PT ;  /* 0x0000007f130c7812 */ /* 0x001fe200078ec0ff */
[----:B------:R-:W-:Y:S01]  /*2260*/  IMAD.HI.U32 R9, R7, R60, RZ ;  /* 0x0000003c07097227 */ /* 0x000fe200078e00ff */
[----:B------:R-:W-:-:S02]  /*2270*/  IABS R25, R13 ;  /* 0x0000000d00197213 */ /* 0x000fc40000000000 */
[----:B------:R-:W-:Y:S01]  /*2280*/  IABS R28, R17 ;  /* 0x00000011001c7213 */ /* 0x000fe20000000000 */
[C---:B------:R-:W-:Y:S02]  /*2290*/  IMAD R34, R5.reuse, R8, R34 ;  /* 0x0000000805227224 */ /* 0x040fe400078e0222 */
[----:B------:R-:W-:Y:S01]  /*22a0*/  IMAD R33, R5, R2, R33 ;  /* 0x0000000205217224 */ /* 0x000fe200078e0221 */
[----:B------:R-:W-:Y:S01]  /*22b0*/  LOP3.LUT R2, R6, 0x80, RZ, 0xfc, !PT ;  /* 0x0000008006027812 */ /* 0x000fe200078efcff */
[----:B------:R-:W-:Y:S02]  /*22c0*/  VIADD R8, R10, 0x7e ;  /* 0x0000007e0a087836 */ /* 0x000fe40000000000 */
[----:B------:R-:W-:Y:S01]  /*22d0*/  IMAD R69, R69, 0x100, R12 ;  /* 0x0000010045457824 */ /* 0x000fe200078e020c */
[----:B------:R-:W-:Y:S01]  /*22e0*/  IABS R30, R2 ;  /* 0x00000002001e7213 */ /* 0x000fe20000000000 */
[----:B------:R-:W-:Y:S01]  /*22f0*/  IMAD R32, R5, R0, R32 ;  /* 0x0000000005207224 */ /* 0x000fe200078e0220 */
[----:B------:R-:W-:Y:S01]  /*2300*/  LOP3.LUT R0, R6, 0x82, RZ, 0xfc, !PT ;  /* 0x0000008206007812 */ /* 0x000fe200078efcff */
[----:B------:R-:W-:Y:S01]  /*2310*/  IMAD.MOV R9, RZ, RZ, -R9 ;  /* 0x000000ffff097224 */ /* 0x000fe200078e0a09 */
[----:B------:R-:W-:Y:S01]  /*2320*/  STL [R1+0x184], R8 ;  /* 0x0001840801007387 */ /* 0x000fe20000100800 */
[----:B------:R-:W-:Y:S01]  /*2330*/  VIADD R70, R69, 0x80 ;  /* 0x0000008045467836 */ /* 0x000fe20000000000 */
[----:B------:R-:W-:Y:S01]  /*2340*/  IABS R29, R0 ;  /* 0x00000000001d7213 */ /* 0x000fe20000000000 */
[----:B------:R-:W-:Y:S01]  /*2350*/  IMAD R60, R5, R9, R60 ;  /* 0x00000009053c7224 */ /* 0x000fe200078e023c */
[----:B------:R0:W-:Y:S01]  /*2360*/  STL [R1+0x18c], R2 ;  /* 0x00018c0201007387 */ /* 0x0001e20000100800 */
[----:B------:R-:W-:Y:S01]  /*2370*/  IMAD.HI.U32 R9, R7, R55, RZ ;  /* 0x0000003707097227 */ /* 0x000fe200078e00ff */
[----:B------:R-:W-:-:S02]  /*2380*/  IABS R31, R8 ;  /* 0x00000008001f7213 */ /* 0x000fc40000000000 */
[----:B------:R1:W-:Y:S01]  /*2390*/  STL [R1+0x188], R0 ;  /* 0x0001880001007387 */ /* 0x0003e20000100800 */
[----:B------:R-:W-:Y:S01]  /*23a0*/  IMAD.MOV R9, RZ, RZ, -R9 ;  /* 0x000000ffff097224 */ /* 0x000fe200078e0a09 */
[----:B------:R-:W-:Y:S01]  /*23b0*/  LOP3.LUT R12, R6, 0x8c, RZ, 0xfc, !PT ;  /* 0x0000008c060c7812 */ /* 0x000fe200078efcff */
[----:B------:R-:W-:Y:S01]  /*23c0*/  IMAD.HI.U32 R11, R7, R56, RZ ;  /* 0x00000038070b7227 */ /* 0x000fe200078e00ff */
[----:B------:R-:W-:Y:S01]  /*23d0*/  STL [R1+0xdc], R17 ;  /* 0x0000dc1101007387 */ /* 0x000fe20000100800 */
[----:B0-----:R-:W-:Y:S02]  /*23e0*/  IABS R2, R70 ;  /* 0x0000004600027213 */ /* 0x001fe40000000000 */
[----:B------:R-:W-:Y:S01]  /*23f0*/  IMAD R55, R5, R9, R55 ;  /* 0x0000000905377224 */ /* 0x000fe200078e0237 */
[----:B------:R-:W-:Y:S01]  /*2400*/  IABS R24, R12 ;  /* 0x0000000c00187213 */ /* 0x000fe20000000000 */
[----:B------:R-:W-:Y:S01]  /*2410*/  IMAD.HI.U32 R9, R7, R50, RZ ;  /* 0x0000003207097227 */ /* 0x000fe200078e00ff */
[----:B-1----:R-:W-:Y:S01]  /*2420*/  IABS R0, R69 ;  /* 0x0000004500007213 */ /* 0x002fe20000000000 */
[----:B------:R-:W-:Y:S02]  /*2430*/  STL [R1+0xe0], R16 ;  /* 0x0000e01001007387 */ /* 0x000fe40000100800 */
[----:B------:R-:W-:-:S02]  /*2440*/  IMAD.MOV R11, RZ, RZ, -R11 ;  /* 0x000000ffff0b7224 */ /* 0x000fc400078e0a0b */
[C---:B------:R-:W-:Y:S01]  /*2450*/  IMAD.HI.U32 R8, R4.reuse, R0, RZ ;  /* 0x0000000004087227 */ /* 0x040fe200078e00ff */
[----:B------:R-:W-:Y:S03]  /*2460*/  STL [R1+0xe4], R15 ;  /* 0x0000e40f01007387 */ /* 0x000fe60000100800 */
[----:B------:R-:W-:Y:S01]  /*2470*/  IMAD.HI.U32 R4, R4, R2, RZ ;  /* 0x0000000204047227 */ /* 0x000fe200078e00ff */
[----:B------:R0:W-:Y:S03]  /*2480*/  STL [R1+0x168], R13 ;  /* 0x0001680d01007387 */ /* 0x0001e60000100800 */
[----:B------:R-:W-:Y:S01]  /*2490*/  IMAD.MOV R8, RZ, RZ, -R8 ;  /* 0x000000ffff087224 */ /* 0x000fe200078e0a08 */
[----:B------:R1:W-:Y:S01]  /*24a0*/  STL [R1+0x16c], R12 ;  /* 0x00016c0c01007387 */ /* 0x0003e20000100800 */
[----:B------:R-:W-:-:S02]  /*24b0*/  IMAD.MOV R4, RZ, RZ, -R4 ;  /* 0x000000ffff047224 */ /* 0x000fc400078e0a04 */
[----:B------:R-:W-:Y:S02]  /*24c0*/  IMAD.MOV R9, RZ, RZ, -R9 ;  /* 0x000000ffff097224 */ /* 0x000fe400078e0a09 */
[C---:B------:R-:W-:Y:S02]  /*24d0*/  IMAD R0, R3.reuse, R8, R0 ;  /* 0x0000000803007224 */ /* 0x040fe400078e0200 */
[----:B------:R-:W-:Y:S02]  /*24e0*/  IMAD R2, R3, R4, R2 ;  /* 0x0000000403027224 */ /* 0x000fe400078e0202 */
[----:B------:R-:W-:Y:S01]  /*24f0*/  IMAD R56, R5, R11, R56 ;  /* 0x0000000b05387224 */ /* 0x000fe200078e0238 */
[----:B------:R-:W-:Y:S01]  /*2500*/  ISETP.GT.U32.AND P0, PT, R3, R0, PT ;  /* 0x000000000300720c */ /* 0x000fe20003f04070 */
[----:B------:R-:W-:Y:S01]  /*2510*/  IMAD.HI.U32 R11, R7, R51, RZ ;  /* 0x00000033070b7227 */ /* 0x000fe200078e00ff */
[----:B------:R-:W-:-:S03]  /*2520*/  ISETP.GT.U32.AND P1, PT, R3, R2, PT ;  /* 0x000000020300720c */ /* 0x000fc60003f24070 */
[----:B------:R-:W-:Y:S02]  /*2530*/  IMAD R50, R5, R9, R50 ;  /* 0x0000000905327224 */ /* 0x000fe400078e0232 */
[----:B------:R-:W-:-:S04]  /*2540*/  IMAD.HI.U32 R9, R7, R45, RZ ;  /* 0x0000002d07097227 */ /* 0x000fc800078e00ff */
[----:B------:R-:W-:Y:S02]  /*2550*/  IMAD.MOV R11, RZ, RZ, -R11 ;  /* 0x000000ffff0b7224 */ /* 0x000fe400078e0a0b */
[----:B------:R-:W-:Y:S02]  /*2560*/  IMAD.MOV R9, RZ, RZ, -R9 ;  /* 0x000000ffff097224 */ /* 0x000fe400078e0a09 */
[----:B------:R-:W-:Y:S02]  /*2570*/  IMAD R51, R5, R11, R51 ;  /* 0x0000000b05337224 */ /* 0x000fe400078e0233 */
[----:B------:R-:W-:-:S04]  /*2580*/  IMAD.HI.U32 R11, R7, R46, RZ ;  /* 0x0000002e070b7227 */ /* 0x000fc800078e00ff */
[----:B------:R-:W-:Y:S02]  /*2590*/  IMAD R45, R5, R9, R45 ;  /* 0x00000009052d7224 */ /* 0x000fe400078e022d */
[----:B------:R-:W-:-:S04]  /*25a0*/  IMAD.HI.U32 R9, R7, R40, RZ ;  /* 0x0000002807097227 */ /* 0x000fc800078e00ff */
[----:B------:R-:W-:Y:S02]  /*25b0*/  IMAD.MOV R11, RZ, RZ, -R11 ;  /* 0x000000ffff0b7224 */ /* 0x000fe400078e0a0b */
[----:B------:R-:W-:Y:S02]  /*25c0*/  IMAD.MOV R9, RZ, RZ, -R9 ;  /* 0x000000ffff097224 */ /* 0x000fe400078e0a09 */
[--C-:B------:R-:W-:Y:S02]  /*25d0*/  @!P0 IMAD.IADD R0, R0, 0x1, -R3.reuse ;  /* 0x0000000100008824 */ /* 0x100fe400078e0a03 */
[----:B------:R-:W-:Y:S02]  /*25e0*/  @!P1 IMAD.IADD R2, R2, 0x1, -R3 ;  /* 0x0000000102029824 */ /* 0x000fe400078e0a03 */
[----:B------:R-:W-:Y:S01]  /*25f0*/  IMAD R46, R5, R11, R46 ;  /* 0x0000000b052e7224 */ /* 0x000fe200078e022e */
[----:B------:R-:W-:Y:S01]  /*2600*/  ISETP.GT.U32.AND P0, PT, R3, R0, PT ;  /* 0x000000000300720c */ /* 0x000fe20003f04070 */
[----:B------:R-:W-:Y:S01]  /*2610*/  IMAD.HI.U32 R8, R7, R25, RZ ;  /* 0x0000001907087227 */ /* 0x000fe200078e00ff */
[----:B------:R-:W-:-:S03]  /*2620*/  ISETP.GT.U32.AND P1, PT, R3, R2, PT ;  /* 0x000000020300720c */ /* 0x000fc60003f24070 */
[----:B------:R-:W-:-:S04]  /*2630*/  IMAD.HI.U32 R11, R7, R41, RZ ;  /* 0x00000029070b7227 */ /* 0x000fc800078e00ff */
[----:B------:R-:W-:Y:S02]  /*2640*/  IMAD R40, R5, R9, R40 ;  /* 0x0000000905287224 */ /* 0x000fe400078e0228 */
[----:B------:R-:W-:-:S04]  /*2650*/  IMAD.HI.U32 R9, R7, R35, RZ ;  /* 0x0000002307097227 */ /* 0x000fc800078e00ff */
[----:B------:R-:W-:-:S04]  /*2660*/  IMAD.HI.U32 R4, R7, R24, RZ ;  /* 0x0000001807047227 */ /* 0x000fc800078e00ff */
[----:B------:R-:W-:Y:S02]  /*2670*/  IMAD.MOV R8, RZ, RZ, -R8 ;  /* 0x000000ffff087224 */ /* 0x000fe400078e0a08 */
[----:B------:R-:W-:Y:S02]  /*2680*/  IMAD.MOV R11, RZ, RZ, -R11 ;  /* 0x000000ffff0b7224 */ /* 0x000fe400078e0a0b */
[----:B------:R-:W-:Y:S02]  /*2690*/  IMAD.MOV R9, RZ, RZ, -R9 ;  /* 0x000000ffff097224 */ /* 0x000fe400078e0a09 */
[----:B------:R-:W-:Y:S02]  /*26a0*/  IMAD.MOV R4, RZ, RZ, -R4 ;  /* 0x000000ffff047224 */ /* 0x000fe400078e0a04 */
[C---:B------:R-:W-:Y:S02]  /*26b0*/  IMAD R25, R5.reuse, R8, R25 ;  /* 0x0000000805197224 */ /* 0x040fe400078e0219 */
[----:B------:R-:W-:-:S02]  /*26c0*/  IMAD R41, R5, R11, R41 ;  /* 0x0000000b05297224 */ /* 0x000fc400078e0229 */
[----:B------:R-:W-:Y:S02]  /*26d0*/  VIADD R8, R74, 0xffffffff ;  /* 0xffffffff4a087836 */ /* 0x000fe40000000000 */
[----:B------:R-:W-:-:S03]  /*26e0*/  IMAD.HI.U32 R11, R7, R36, RZ ;  /* 0x00000024070b7227 */ /* 0x000fc600078e00ff */
[----:B------:R-:W-:Y:S01]  /*26f0*/  ISETP.GE.U32.AND P3, PT, R8, 0x7fffffc0, PT ;  /* 0x7fffffc00800780c */ /* 0x000fe20003f66070 */
[----:B------:R-:W-:Y:S02]  /*2700*/  IMAD R35, R5, R9, R35 ;  /* 0x0000000905237224 */ /* 0x000fe400078e0223 */
[----:B------:R-:W-:-:S04]  /*2710*/  IMAD.HI.U32 R9, R7, R29, RZ ;  /* 0x0000001d07097227 */ /* 0x000fc800078e00ff */
[----:B------:R-:W-:Y:S02]  /*2720*/  IMAD R24, R5, R4, R24 ;  /* 0x0000000405187224 */ /* 0x000fe400078e0218 */
[----:B------:R-:W-:Y:S02]  /*2730*/  VIADD R4, R74, 0xfffffff7 ;  /* 0xfffffff74a047836 */ /* 0x000fe40000000000 */
[----:B------:R-:W-:Y:S02]  /*2740*/  IMAD.MOV R11, RZ, RZ, -R11 ;  /* 0x000000ffff0b7224 */ /* 0x000fe400078e0a0b */
[----:B------:R-:W-:Y:S01]  /*2750*/  IMAD.MOV R9, RZ, RZ, -R9 ;  /* 0x000000ffff097224 */ /* 0x000fe200078e0a09 */
[----:B------:R-:W-:Y:S01]  /*2760*/  ISETP.GE.U32.AND P4, PT, R4, 0x7fffffb8, PT ;  /* 0x7fffffb80400780c */ /* 0x000fe20003f86070 */
[----:B------:R-:W-:Y:S02]  /*2770*/  VIADD R8, R74, 0xffffffed ;  /* 0xffffffed4a087836 */ /* 0x000fe40000000000 */
[----:B------:R-:W-:-:S02]  /*2780*/  @!P0 IMAD.IADD R0, R0, 0x1, -R3 ;  /* 0x0000000100008824 */ /* 0x000fc400078e0a03 */
[----:B------:R-:W-:Y:S01]  /*2790*/  @!P1 IMAD.IADD R2, R2, 0x1, -R3 ;  /* 0x0000000102029824 */ /* 0x000fe200078e0a03 */
[----:B------:R-:W-:Y:S01]  /*27a0*/  ISETP.GE.U32.AND P6, PT, R8, 0x7fffffae, PT ;  /* 0x7fffffae0800780c */ /* 0x000fe20003fc6070 */
[----:B------:R-:W-:Y:S02]  /*27b0*/  VIADD R3, R74, 0xffffffec ;  /* 0xffffffec4a037836 */ /* 0x000fe40000000000 */
[----:B------:R-:W-:Y:S02]  /*27c0*/  IMAD R36, R5, R11, R36 ;  /* 0x0000000b05247224 */ /* 0x000fe400078e0224 */
[----:B------:R-:W-:Y:S01]  /*27d0*/  IMAD.HI.U32 R11, R7, R30, RZ ;  /* 0x0000001e070b7227 */ /* 0x000fe200078e00ff */
[----:B------:R-:W-:-:S03]  /*27e0*/  ISETP.GE.U32.AND P5, PT, R3, 0x7fffffad, PT ;  /* 0x7fffffad0300780c */ /* 0x000fc60003fa6070 */
[----:B------:R-:W-:Y:S02]  /*27f0*/  IMAD R29, R5, R9, R29 ;  /* 0x00000009051d7224 */ /* 0x000fe400078e021d */
[----:B------:R-:W-:Y:S02]  /*2800*/  VIADD R4, R74, 0xffffffef ;  /* 0xffffffef4a047836 */ /* 0x000fe40000000000 */
[----:B------:R-:W-:-:S03]  /*2810*/  IMAD.HI.U32 R9, R7, R26, RZ ;  /* 0x0000001a07097227 */ /* 0x000fc600078e00ff */
[----:B------:R-:W-:Y:S01]  /*2820*/  ISETP.GE.U32.AND P1, PT, R4, 0x7fffffb0, PT ;  /* 0x7fffffb00400780c */ /* 0x000fe20003f26070 */
[----:B------:R-:W-:-:S03]  /*2830*/  IMAD.HI.U32 R14, R7, R31, RZ ;  /* 0x0000001f070e7227 */ /* 0x000fc600078e00ff */
[----:B0-----:R-:W-:Y:S01]  /*2840*/  SEL R13, RZ, 0x7fff8, P1 ;  /* 0x0007fff8ff0d7807 */ /* 0x001fe20000800000 */
[C---:B------:R-:W-:Y:S02]  /*2850*/  VIADD R8, R74.reuse, 0xffffffe8 ;  /* 0xffffffe84a087836 */ /* 0x040fe40000000000 */
[----:B------:R-:W-:Y:S02]  /*2860*/  IMAD.MOV R11, RZ, RZ, -R11 ;  /* 0x000000ffff0b7224 */ /* 0x000fe400078e0a0b */
[----:B------:R-:W-:Y:S01]  /*2870*/  VIADD R3, R74, 0xffffffee ;  /* 0xffffffee4a037836 */ /* 0x000fe20000000000 */
[----:B------:R-:W-:Y:S01]  /*2880*/  ISETP.GE.U32.AND P2, PT, R8, 0x7fffffa9, PT ;  /* 0x7fffffa90800780c */ /* 0x000fe20003f46070 */
[----:B------:R-:W-:Y:S02]  /*2890*/  IMAD.MOV R9, RZ, RZ, -R9 ;  /* 0x000000ffff097224 */ /* 0x000fe400078e0a09 */
[----:B------:R-:W-:Y:S01]  /*28a0*/  IMAD.MOV R14, RZ, RZ, -R14 ;  /* 0x000000ffff0e7224 */ /* 0x000fe200078e0a0e */
[----:B------:R-:W-:Y:S01]  /*28b0*/  ISETP.GE.U32.AND P0, PT, R3, 0x7fffffaf, PT ;  /* 0x7fffffaf0300780c */ /* 0x000fe20003f06070 */
[C---:B------:R-:W-:Y:S01]  /*28c0*/  VIADD R4, R74.reuse, 0xffffffe9 ;  /* 0xffffffe94a047836 */ /* 0x040fe20000000000 */
[----:B------:R-:W-:Y:S01]  /*28d0*/  SEL R3, RZ, 0x1, P5 ;  /* 0x00000001ff037807 */ /* 0x000fe20002800000 */
[----:B------:R-:W-:Y:S01]  /*28e0*/  IMAD R30, R5, R11, R30 ;  /* 0x0000000b051e7224 */ /* 0x000fe200078e021e */
[----:B------:R-:W-:Y:S01]  /*28f0*/  SEL R75, RZ, 0x4, P0 ;  /* 0x00000004ff4b7807 */ /* 0x000fe20000000000 */
[----:B------:R-:W-:Y:S01]  /*2900*/  VIADD R8, R74, 0xffffffea ;  /* 0xffffffea4a087836 */ /* 0x000fe20000000000 */
[----:B------:R-:W-:Y:S01]  /*2910*/  ISETP.GE.U32.AND P5, PT, R4, 0x7fffffaa, PT ;  /* 0x7fffffaa0400780c */ /* 0x000fe20003fa6070 */
[----:B------:R-:W-:Y:S01]  /*2920*/  IMAD.HI.U32 R11, R7, R27, RZ ;  /* 0x0000001b070b7227 */ /* 0x000fe200078e00ff */
[----:B------:R-:W-:-:S02]  /*2930*/  SEL R4, RZ, 0x1fffe, P6 ;  /* 0x0001fffeff047807 */ /* 0x000fc40003000000 */
[----:B------:R-:W-:Y:S01]  /*2940*/  ISETP.GE.U32.AND P6, PT, R8, 0x7fffffab, PT ;  /* 0x7fffffab0800780c */ /* 0x000fe20003fc6070 */
[C---:B------:R-:W-:Y:S02]  /*2950*/  IMAD R26, R5.reuse, R9, R26 ;  /* 0x00000009051a7224 */ /* 0x040fe400078e021a */
[----:B------:R-:W-:Y:S01]  /*2960*/  IMAD R31, R5, R14, R31 ;  /* 0x0000000e051f7224 */ /* 0x000fe200078e021f */
[----:B------:R-:W-:Y:S01]  /*2970*/  SEL R76, RZ, 0x4, P6 ;  /* 0x00000004ff4c7807 */ /* 0x000fe20003000000 */
[----:B------:R-:W-:Y:S02]  /*2980*/  VIADD R9, R74, 0xffffffeb ;  /* 0xffffffeb4a097836 */ /* 0x000fe40000000000 */
[----:B------:R-:W-:-:S03]  /*2990*/  IMAD.HI.U32 R14, R7, R28, RZ ;  /* 0x0000001c070e7227 */ /* 0x000fc600078e00ff */
[----:B------:R-:W-:Y:S01]  /*29a0*/  ISETP.GE.U32.AND P0, PT, R9, 0x7fffffac, PT ;  /* 0x7fffffac0900780c */ /* 0x000fe20003f06070 */
[----:B------:R-:W-:Y:S02]  /*29b0*/  IMAD.MOV R11, RZ, RZ, -R11 ;  /* 0x000000ffff0b7224 */ /* 0x000fe400078e0a0b */
[C---:B------:R-:W-:Y:S01]  /*29c0*/  VIADD R8, R74.reuse, 0xffffffe4 ;  /* 0xffffffe44a087836 */ /* 0x040fe20000000000 */
[----:B-1----:R-:W-:Y:S01]  /*29d0*/  SEL R12, RZ, 0x7fff8, P0 ;  /* 0x0007fff8ff0c7807 */ /* 0x002fe20000000000 */
[----:B------:R-:W-:Y:S02]  /*29e0*/  IMAD.MOV R14, RZ, RZ, -R14 ;  /* 0x000000ffff0e7224 */ /* 0x000fe400078e0a0e */
[----:B------:R-:W-:Y:S01]  /*29f0*/  VIADD R9, R74, 0xffffffe5 ;  /* 0xffffffe54a097836 */ /* 0x000fe20000000000 */
[----:B------:R-:W-:Y:S01]  /*2a00*/  ISETP.GE.U32.AND P1, PT, R8, 0x7fffffa5, PT ;  /* 0x7fffffa50800780c */ /* 0x000fe20003f26070 */
[----:B------:R-:W-:Y:S01]  /*2a10*/  IMAD R27, R5, R11, R27 ;  /* 0x0000000b051b7224 */ /* 0x000fe200078e021b */
[----:B------:R-:W-:Y:S01]  /*2a20*/  SEL R8, RZ, 0x1, P2 ;  /* 0x00000001ff087807 */ /* 0x000fe20001000000 */
[C---:B------:R-:W-:Y:S01]  /*2a30*/  VIADD R11, R74.reuse, 0xffffffe6 ;  /* 0xffffffe64a0b7836 */ /* 0x040fe20000000000 */
[----:B------:R-:W-:Y:S01]  /*2a40*/  ISETP.GE.U32.AND P2, PT, R9, 0x7fffffa6, PT ;  /* 0x7fffffa60900780c */ /* 0x000fe20003f46070 */
[----:B------:R-:W-:Y:S01]  /*2a50*/  IMAD R28, R5, R14, R28 ;  /* 0x0000000e051c7224 */ /* 0x000fe200078e021c */
[----:B------:R-:W-:Y:S01]  /*2a60*/  SEL R9, RZ, 0x1fffe, P5 ;  /* 0x0001fffeff097807 */ /* 0x000fe20002800000 */
[C---:B------:R-:W-:Y:S01]  /*2a70*/  VIADD R14, R74.reuse, 0xffffffe7 ;  /* 0xffffffe74a0e7836 */ /* 0x040fe20000000000 */
[----:B------:R-:W-:Y:S01]  /*2a80*/  ISETP.GE.U32.AND P5, PT, R11, 0x7fffffa7, PT ;  /* 0x7fffffa70b00780c */ /* 0x000fe20003fa6070 */
[----:B------:R-:W-:-:S02]  /*2a90*/  VIADD R11, R74, 0xffffffe1 ;  /* 0xffffffe14a0b7836 */ /* 0x000fc40000000000 */
[----:B------:R-:W-:Y:S01]  /*2aa0*/  VIADD R15, R74, 0xffffffe2 ;  /* 0xffffffe24a0f7836 */ /* 0x000fe20000000000 */
[----:B------:R-:W-:Y:S01]  /*2ab0*/  ISETP.GE.U32.AND P6, PT, R14, 0x7fffffa8, PT ;  /* 0x7fffffa80e00780c */ /* 0x000fe20003fc6070 */
[C---:B------:R-:W-:Y:S01]  /*2ac0*/  VIADD R14, R74.reuse, 0xffffffe0 ;  /* 0xffffffe04a0e7836 */ /* 0x040fe20000000000 */
[----:B------:R-:W-:Y:S01]  /*2ad0*/  ISETP.GE.U32.AND P0, PT, R11, 0x7fffffa2, PT ;  /* 0x7fffffa20b00780c */ /* 0x000fe20003f06070 */
[C---:B------:R-:W-:Y:S01]  /*2ae0*/  VIADD R16, R74.reuse, 0xffffffe3 ;  /* 0xffffffe34a107836 */ /* 0x040fe20000000000 */
[----:B------:R-:W-:Y:S01]  /*2af0*/  SEL R11, RZ, 0x1, P1 ;  /* 0x00000001ff0b7807 */ /* 0x000fe20000800000 */
[----:B------:R-:W-:Y:S01]  /*2b00*/  VIADD R17, R74, 0xffffffcd ;  /* 0xffffffcd4a117836 */ /* 0x000fe20000000000 */
[----:B------:R-:W-:Y:S01]  /*2b10*/  ISETP.GE.U32.AND P1, PT, R14, 0x7fffffa1, PT ;  /* 0x7fffffa10e00780c */ /* 0x000fe20003f26070 */
[C---:B------:R-:W-:Y:S01]  /*2b20*/  VIADD R18, R74.reuse, 0xffffffc8 ;  /* 0xffffffc84a127836 */ /* 0x040fe20000000000 */
[----:B------:R-:W-:Y:S01]  /*2b30*/  SEL R14, RZ, 0x1fffe, P2 ;  /* 0x0001fffeff0e7807 */ /* 0x000fe20001000000 */
        /* <DEDUP_REMOVED lines=10> */
[----:B------:R-:W-:Y:S01]  /*2be0*/  VIADD R66, R74, 0xffffffd1 ;  /* 0xffffffd14a427836 */ /* 0x000fe20000000000 */
[----:B------:R-:W-:Y:S01]  /*2bf0*/  SEL R15, RZ, 0x1fffe, P0 ;  /* 0x0001fffeff0f7807 */ /* 0x000fe20000000000 */
[----:B------:R-:W-:Y:S01]  /*2c00*/  IMAD.IADD R8, R8, 0x1, R9 ;  /* 0x0000000108087824 */ /* 0x000fe200078e0209 */
[----:B------:R-:W-:Y:S01]  /*2c10*/  ISETP.GE.U32.AND P0, PT, R17, 0x7fffff8e, PT ;  /* 0x7fffff8e1100780c */ /* 0x000fe20003f06070 */
[----:B------:R-:W-:Y:S01]  /*2c20*/  VIADD R17, R74, 0xffffffcf ;  /* 0xffffffcf4a117836 */ /* 0x000fe20000000000 */
[----:B------:R-:W-:Y:S01]  /*2c30*/  SEL R79, RZ, 0x4, P2 ;  /* 0x00000004ff4f7807 */ /* 0x000fe20001000000 */
[----:B------:R-:W-:Y:S01]  /*2c40*/  IMAD.IADD R11, R11, 0x1, R14 ;  /* 0x000000010b0b7824 */ /* 0x000fe200078e020e */
[----:B------:R-:W-:-:S02]  /*2c50*/  ISETP.GE.U32.AND P2, PT, R16, 0x7fffff8f, PT ;  /* 0x7fffff8f1000780c */ /* 0x000fc40003f46070 */
[----:B------:R-:W-:Y:S02]  /*2c60*/  SEL R16, RZ, 0x1, P6 ;  /* 0x00000001ff107807 */ /* 0x000fe40003000000 */
[----:B------:R-:W-:Y:S02]  /*2c70*/  SEL R80, RZ, 0x7fff8, P5 ;  /* 0x0007fff8ff507807 */ /* 0x000fe40002800000 */
[----:B------:R-:W-:Y:S01]  /*2c80*/  ISETP.GE.U32.AND P6, PT, R18, 0x7fffff89, PT ;  /* 0x7fffff891200780c */ /* 0x000fe20003fc6070 */
[C---:B------:R-:W-:Y:S01]  /*2c90*/  VIADD R18, R74.reuse, 0xffffffca ;  /* 0xffffffca4a127836 */ /* 0x040fe20000000000 */
[----:B------:R-:W-:Y:S02]  /*2ca0*/  ISETP.GE.U32.AND P5, PT, R17, 0x7fffff90, PT ;  /* 0x7fffff901100780c */ /* 0x000fe40003fa6070 */
[----:B------:R-:W-:Y:S02]  /*2cb0*/  SEL R17, RZ, 0x1fffe, P0 ;  /* 0x0001fffeff117807 */ /* 0x000fe40000000000 */
        /* <DEDUP_REMOVED lines=15> */
[----:B------:R-:W-:Y:S01]  /*2db0*/  ISETP.GE.U32.AND P2, PT, R20, 0x7fffff87, PT ;  /* 0x7fffff871400780c */ /* 0x000fe20003f46070 */
[----:B------:R-:W-:Y:S01]  /*2dc0*/  VIADD R20, R74, 0xffffffc1 ;  /* 0xffffffc14a147836 */ /* 0x000fe20000000000 */
[----:B------:R-:W-:-:S02]  /*2dd0*/  SEL R84, RZ, 0x7fff8, P5 ;  /* 0x0007fff8ff547807 */ /* 0x000fc40002800000 */
[----:B------:R-:W-:Y:S01]  /*2de0*/  ISETP.GE.U32.AND P5, PT, R21, 0x7fffff88, PT ;  /* 0x7fffff881500780c */ /* 0x000fe20003fa6070 */
[----:B------:R-:W-:Y:S01]  /*2df0*/  VIADD R21, R74, 0xffffffc2 ;  /* 0xffffffc24a157836 */ /* 0x000fe20000000000 */
[----:B------:R-:W-:Y:S02]  /*2e00*/  SEL R22, RZ, 0x1, P6 ;  /* 0x00000001ff167807 */ /* 0x000fe40003000000 */
        /* <DEDUP_REMOVED lines=10> */
[C---:B------:R-:W-:Y:S01]  /*2eb0*/  VIADD R23, R74.reuse, 0xffffffdd ;  /* 0xffffffdd4a177836 */ /* 0x040fe20000000000 */
[----:B------:R-:W-:Y:S02]  /*2ec0*/  SEL R63, RZ, 0x1fffe, P6 ;  /* 0x0001fffeff3f7807 */ /* 0x000fe40003000000 */
[----:B------:R-:W-:Y:S01]  /*2ed0*/  ISETP.GE.U32.AND P6, PT, R21, 0x7fffff9d, PT ;  /* 0x7fffff9d1500780c */ /* 0x000fe20003fc6070 */
[C---:B------:R-:W-:Y:S01]  /*2ee0*/  VIADD R21, R74.reuse, 0xffffffde ;  /* 0xffffffde4a157836 */ /* 0x040fe20000000000 */
[----:B------:R-:W-:Y:S02]  /*2ef0*/  SEL R87, RZ, 0x4, P2 ;  /* 0x00000004ff577807 */ /* 0x000fe40001000000 */
        /* <DEDUP_REMOVED lines=30> */
[----:B------:R-:W-:Y:S02]  /*30e0*/  ISETP.GE.U32.AND P5, PT, R23, 0x7fffff98, PT ;  /* 0x7fffff981700780c */ /* 0x000fe40003fa6070 */
[----:B------:R-:W-:Y:S02]  /*30f0*/  SEL R72, RZ, 0x1fffe, P6 ;  /* 0x0001fffeff487807 */ /* 0x000fe40003000000 */
[----:B------:R-:W-:Y:S01]  /*3100*/  ISETP.GE.U32.AND P6, PT, R21, 0x7fffff91, PT ;  /* 0x7fffff911500780c */ /* 0x000fe20003fc6070 */
[----:B------:R-:W-:Y:S01]  /*3110*/  VIADD R21, R74, 0xffffffd2 ;  /* 0xffffffd24a157836 */ /* 0x000fe20000000000 */
[----:B------:R-:W-:Y:S02]  /*3120*/  SEL R23, RZ, 0x4, P2 ;  /* 0x00000004ff177807 */ /* 0x000fe40001000000 */
[----:B------:R-:W-:Y:S01]  /*3130*/  ISETP.GE.U32.AND P2, PT, R66, 0x7fffff92, PT ;  /* 0x7fffff924200780c */ /* 0x000fe20003f46070 */
[----:B------:R-:W-:Y:S01]  /*3140*/  VIADD R66, R74, 0xffffffd3 ;  /* 0xffffffd34a427836 */ /* 0x000fe20000000000 */
[----:B------:R-:W-:-:S02]  /*3150*/  SEL R68, RZ, 0x7fff8, P5 ;  /* 0x0007fff8ff447807 */ /* 0x000fc40002800000 */
[----:B------:R-:W-:Y:S01]  /*3160*/  ISETP.GE.U32.AND P5, PT, R21, 0x7fffff93, PT ;  /* 0x7fffff931500780c */ /* 0x000fe20003fa6070 */
[----:B------:R-:W-:Y:S01]  /*3170*/  VIADD R21, R74, 0xfffffffe ;  /* 0xfffffffe4a157836 */ /* 0x000fe20000000000 */
[----:B------:R-:W-:Y:S02]  /*3180*/  SEL R91, RZ, 0x1, P6 ;  /* 0x00000001ff5b7807 */ /* 0x000fe40003000000 */
[----:B------:R-:W-:Y:S01]  /*3190*/  ISETP.GE.U32.AND P6, PT, R66, 0x7fffff94, PT ;  /* 0x7fffff944200780c */ /* 0x000fe20003fc6070 */
[----:B------:R-:W-:Y:S01]  /*31a0*/  IMAD.IADD R66, R3, 0x1, R4 ;  /* 0x0000000103427824 */ /* 0x000fe200078e0204 */
[----:B------:R-:W-:Y:S02]  /*31b0*/  SEL R3, RZ, 0x1, P0 ;  /* 0x00000001ff037807 */ /* 0x000fe40000000000 */
[----:B------:R-:W-:Y:S02]  /*31c0*/  SEL R74, RZ, 0x1fffe, P2 ;  /* 0x0001fffeff4a7807 */ /* 0x000fe40001000000 */
[----:B------:R-:W-:Y:S01]  /*31d0*/  ISETP.GE.U32.AND P2, PT, R21, 0x7fffffbf, PT ;  /* 0x7fffffbf1500780c */ /* 0x000fe20003f46070 */
[----:B------:R-:W-:Y:S01]  /*31e0*/  IMAD.IADD R4, R3, 0x1, R63 ;  /* 0x0000000103047824 */ /* 0x000fe200078e023f */
[----:B------:R-:W-:Y:S01]  /*31f0*/  SEL R21, RZ, 0x1, P1 ;  /* 0x00000001ff157807 */ /* 0x000fe20000800000 */
[----:B------:R0:W5:Y:S01]  /*3200*/  LDL.LU R63, [R1+0xd6c] ;  /* 0x000d6c00013f7983 */ /* 0x0001620000300800 */
[----:B------:R-:W-:Y:S01]  /*3210*/  IMAD.IADD R9, R65, 0x1, R64 ;  /* 0x0000000141097824 */ /* 0x000fe200078e0240 */
[----:B------:R-:W-:-:S02]  /*3220*/  LOP3.LUT R3, R66, 0x3, RZ, 0xc0, !PT ;  /* 0x0000000342037812 */ /* 0x000fc400078ec0ff */
[----:B------:R0:W5:Y:S01]  /*3230*/  LDL.LU R64, [R1+0xd68] ;  /* 0x000d680001407983 */ /* 0x0001620000300800 */
[----:B------:R-:W-:Y:S02]  /*3240*/  IMAD.IADD R15, R21, 0x1, R15 ;  /* 0x00000001150f7824 */ /* 0x000fe400078e020f */
[----:B------:R-:W-:Y:S01]  /*3250*/  IMAD.IADD R19, R71, 0x1, R67 ;  /* 0x0000000147137824 */ /* 0x000fe200078e0243 */
[----:B------:R0:W5:Y:S01]  /*3260*/  LDL.LU R65, [R1+0xd64] ;  /* 0x000d640001417983 */ /* 0x0001620000300800 */
[----:B------:R-:W-:Y:S01]  /*3270*/  IMAD.IADD R22, R73, 0x1, R72 ;  /* 0x0000000149167824 */ /* 0x000fe200078e0248 */
[----:B------:R-:W-:Y:S02]  /*3280*/  LOP3.LUT R8, R8, 0x3, RZ, 0xc0, !PT ;  /* 0x0000000308087812 */ /* 0x000fe400078ec0ff */
[----:B------:R0:W5:Y:S01]  /*3290*/  LDL.LU R66, [R1+0xd60] ;  /* 0x000d600001427983 */ /* 0x0001620000300800 */
[----:B------:R-:W-:-:S03]  /*32a0*/  LOP3.LUT R11, R11, 0x3, RZ, 0xc0, !PT ;  /* 0x000000030b0b7812 */ /* 0x000fc600078ec0ff */
[----:B------:R0:W5:Y:S01]  /*32b0*/  LDL.LU R67, [R1+0xd5c] ;  /* 0x000d5c0001437983 */ /* 0x0001620000300800 */
[----:B------:R-:W-:Y:S01]  /*32c0*/  IMAD.IADD R91, R91, 0x1, R74 ;  /* 0x000000015b5b7824 */ /* 0x000fe200078e024a */
[----:B------:R-:W-:Y:S02]  /*32d0*/  IADD3 R13, PT, PT, R3, R13, R75 ;  /* 0x0000000d030d7210 */ /* 0x000fe40007ffe04b */
[----:B------:R0:W5:Y:S01]  /*32e0*/  LDL.LU R71, [R1+0xd58] ;  /* 0x000d580001477983 */ /* 0x0001620000300800 */
[----:B------:R-:W-:-:S03]  /*32f0*/  LOP3.LUT R3, R15, 0x3, RZ, 0xc0, !PT ;  /* 0x000000030f037812 */ /* 0x000fc600078ec0ff */
[----:B------:R0:W5:Y:S01]  /*3300*/  LDL.LU R72, [R1+0xd54] ;  /* 0x000d540001487983 */ /* 0x0001620000300800 */
[----:B------:R-:W-:-:S03]  /*3310*/  IADD3 R12, PT, PT, R8, R12, R76 ;  /* 0x0000000c080c7210 */ /* 0x000fc60007ffe04c */
[----:B------:R0:W5:Y:S01]  /*3320*/  LDL.LU R73, [R1+0xd50] ;  /* 0x000d500001497983 */ /* 0x0001620000300800 */
[----:B------:R-:W-:-:S03]  /*3330*/  LOP3.LUT R18, R18, 0x3, RZ, 0xc0, !PT ;  /* 0x0000000312127812 */ /* 0x000fc600078ec0ff */
[----:B------:R0:W5:Y:S01]  /*3340*/  LDL.LU R74, [R1+0xd4c] ;  /* 0x000d4c00014a7983 */ /* 0x0001620000300800 */
[----:B------:R-:W-:Y:S02]  /*3350*/  LOP3.LUT R16, R16, 0x3, RZ, 0xc0, !PT ;  /* 0x0000000310107812 */ /* 0x000fe400078ec0ff */
[----:B------:R-:W-:Y:S01]  /*3360*/  IADD3 R21, PT, PT, R11, R78, R77 ;  /* 0x0000004e0b157210 */ /* 0x000fe20007ffe04d */
[----:B------:R0:W5:Y:S01]  /*3370*/  LDL.LU R75, [R1+0xd48] ;  /* 0x000d4800014b7983 */ /* 0x0001620000300800 */
[----:B------:R-:W-:-:S03]  /*3380*/  IADD3 R3, PT, PT, R3, R80, R79 ;  /* 0x0000005003037210 */ /* 0x000fc60007ffe04f */
[----:B------:R0:W5:Y:S01]  /*3390*/  LDL.LU R76, [R1+0xd44] ;  /* 0x000d4400014c7983 */ /* 0x0001620000300800 */
[----:B------:R-:W-:-:S03]  /*33a0*/  LOP3.LUT R8, R4, 0x3, RZ, 0xc0, !PT ;  /* 0x0000000304087812 */ /* 0x000fc600078ec0ff */
[----:B------:R0:W5:Y:S01]  /*33b0*/  LDL.LU R77, [R1+0xd40] ;  /* 0x000d4000014d7983 */ /* 0x0001620000300800 */
[----:B------:R-:W-:-:S03]  /*33c0*/  IADD3 R4, PT, PT, R18, R84, R83 ;  /* 0x0000005412047210 */ /* 0x000fc60007ffe053 */
[----:B------:R0:W5:Y:S01]  /*33d0*/  LDL.LU R78, [R1+0xd3c] ;  /* 0x000d3c00014e7983 */ /* 0x0001620000300800 */
[----:B------:R-:W-:Y:S02]  /*33e0*/  IADD3 R11, PT, PT, R16, R82, R81 ;  /* 0x00000052100b7210 */ /* 0x000fe40007ffe051 */
[----:B------:R-:W-:Y:S01]  /*33f0*/  LOP3.LUT R15, R20, 0x3, RZ, 0xc0, !PT ;  /* 0x00000003140f7812 */ /* 0x000fe200078ec0ff */
[----:B------:R0:W5:Y:S04]  /*3400*/  LDL.LU R79, [R1+0xd38] ;  /* 0x000d3800014f7983 */ /* 0x0001680000300800 */
[----:B------:R0:W5:Y:S01]  /*3410*/  LDL.LU R80, [R1+0xd34] ;  /* 0x000d340001507983 */ /* 0x0001620000300800 */
[----:B------:R-:W-:-:S03]  /*3420*/  LOP3.LUT R9, R9, 0x3, RZ, 0xc0, !PT ;  /* 0x0000000309097812 */ /* 0x000fc600078ec0ff */
[----:B------:R0:W5:Y:S01]  /*3430*/  LDL.LU R81, [R1+0xd30] ;  /* 0x000d300001517983 */ /* 0x0001620000300800 */
[----:B------:R-:W-:Y:S01]  /*3440*/  IADD3 R15, PT, PT, R15, R86, R85 ;  /* 0x000000560f0f7210 */ /* 0x000fe20007ffe055 */
[----:B------:R-:W-:Y:S02]  /*3450*/  IMAD.SHL.U32 R4, R4, 0x100, RZ ;  /* 0x0000010004047824 */ /* 0x000fe400078e00ff */
[----:B------:R0:W5:Y:S01]  /*3460*/  LDL.LU R82, [R1+0xd2c] ;  /* 0x000d2c0001527983 */ /* 0x0001620000300800 */
[----:B------:R-:W-:-:S03]  /*3470*/  IADD3 R8, PT, PT, R8, R88, R87 ;  /* 0x0000005808087210 */ /* 0x000fc60007ffe057 */
[----:B------:R0:W5:Y:S01]  /*3480*/  LDL.LU R83, [R1+0xd28] ;  /* 0x000d280001537983 */ /* 0x0001620000300800 */
[----:B------:R-:W-:-:S03]  /*3490*/  LOP3.LUT R19, R19, 0x3, RZ, 0xc0, !PT ;  /* 0x0000000313137812 */ /* 0x000fc600078ec0ff */
[----:B------:R0:W5:Y:S01]  /*34a0*/  LDL.LU R84, [R1+0xd24] ;  /* 0x000d240001547983 */ /* 0x0001620000300800 */
[----:B------:R-:W-:-:S03]  /*34b0*/  IADD3 R9, PT, PT, R9, R90, R89 ;  /* 0x0000005a09097210 */ /* 0x000fc60007ffe059 */
[----:B------:R0:W5:Y:S01]  /*34c0*/  LDL.LU R85, [R1+0xd20] ;  /* 0x000d200001557983 */ /* 0x0001620000300800 */
[----:B------:R-:W-:-:S03]  /*34d0*/  LOP3.LUT R18, R22, 0x3, RZ, 0xc0, !PT ;  /* 0x0000000316127812 */ /* 0x000fc600078ec0ff */
[----:B------:R0:W5:Y:S01]  /*34e0*/  LDL.LU R86, [R1+0xd1c] ;  /* 0x000d1c0001567983 */ /* 0x0001620000300800 */
[----:B------:R-:W-:-:S03]  /*34f0*/  LOP3.LUT R4, R4, 0xf00, RZ, 0xe2, !PT ;  /* 0x00000f0004047812 */ /* 0x000fc600078ee2ff */
[----:B------:R0:W5:Y:S01]  /*3500*/  LDL.LU R87, [R1+0xd18] ;  /* 0x000d180001577983 */ /* 0x0001620000300800 */
[----:B------:R-:W-:-:S03]  /*3510*/  LOP3.LUT R16, R91, 0x3, RZ, 0xc0, !PT ;  /* 0x000000035b107812 */ /* 0x000fc600078ec0ff */
[----:B------:R0:W5:Y:S01]  /*3520*/  LDL.LU R88, [R1+0xd14] ;  /* 0x000d140001587983 */ /* 0x0001620000300800 */
[----:B------:R-:W-:-:S03]  /*3530*/  IADD3 R19, PT, PT, R19, R93, R92 ;  /* 0x0000005d13137210 */ /* 0x000fc60007ffe05c */
[----:B------:R0:W5:Y:S01]  /*3540*/  LDL.LU R89, [R1+0xd10] ;  /* 0x000d100001597983 */ /* 0x0001620000300800 */
[----:B------:R-:W-:-:S03]  /*3550*/  IADD3 R18, PT, PT, R18, R68, R23 ;  /* 0x0000004412127210 */ /* 0x000fc60007ffe017 */
[----:B------:R0:W5:Y:S01]  /*3560*/  LDL.LU R90, [R1+0xd0c] ;  /* 0x000d0c00015a7983 */ /* 0x0001620000300800 */
[----:B------:R-:W-:-:S03]  /*3570*/  IMAD R4, R11, 0x1000, R4 ;  /* 0x000010000b047824 */ /* 0x000fc600078e0204 */
[----:B------:R0:W5:Y:S01]  /*3580*/  LDL.LU R91, [R1+0xd08] ;  /* 0x000d0800015b7983 */ /* 0x0001620000300800 */
[----:B------:R-:W-:-:S03]  /*3590*/  IMAD.SHL.U32 R11, R12, 0x100, RZ ;  /* 0x000001000c0b7824 */ /* 0x000fc600078e00ff */
[----:B------:R0:W5:Y:S04]  /*35a0*/  LDL.LU R92, [R1+0xd04] ;  /* 0x000d0400015c7983 */ /* 0x0001680000300800 */
[----:B------:R0:W5:Y:S04]  /*35b0*/  LDL.LU R93, [R1+0xd00] ;  /* 0x000d0000015d7983 */ /* 0x0001680000300800 */
[----:B------:R0:W5:Y:S04]  /*35c0*/  LDL.LU R23, [R1+0xcfc] ;  /* 0x000cfc0001177983 */ /* 0x0001680000300800 */
[----:B------:R0:W5:Y:S04]  /*35d0*/  LDL.LU R68, [R1+0xcf8] ;  /* 0x000cf80001447983 */ /* 0x0001680000300800 */
[----:B------:R-:W2:Y:S01]  /*35e0*/  LDL.LU R12, [R1+0xcf4] ;  /* 0x000cf400010c7983 */ /* 0x000ea20000300800 */
[----:B------:R-:W-:-:S02]  /*35f0*/  SEL R14, RZ, 0x4, P5 ;  /* 0x00000004ff0e7807 */ /* 0x000fc40002800000 */
[----:B------:R-:W-:-:S04]  /*3600*/  SEL R17, RZ, 0x7fff8, P6 ;  /* 0x0007fff8ff117807 */ /* 0x000fc80003000000 */
[----:B------:R-:W-:Y:S01]  /*3610*/  IADD3 R14, PT, PT, R16, R17, R14 ;  /* 0x00000011100e7210 */ /* 0x000fe20007ffe00e */
[----:B------:R-:W-:Y:S01]  /*3620*/  IMAD.SHL.U32 R19, R19, 0x100, RZ ;  /* 0x0000010013137824 */ /* 0x000fe200078e00ff */
[----:B------:R-:W-:Y:S02]  /*3630*/  LOP3.LUT R3, R3, 0xf, RZ, 0xc0, !PT ;  /* 0x0000000f03037812 */ /* 0x000fe400078ec0ff */
[----:B------:R-:W-:Y:S01]  /*3640*/  LOP3.LUT R14, R14, 0xf, RZ, 0xc0, !PT ;  /* 0x0000000f0e0e7812 */ /* 0x000fe200078ec0ff */
[----:B------:R-:W1:Y:S01]  /*3650*/  S2R R20, SR_TID.X ;  /* 0x0000000000147919 */ /* 0x000e620000002100 */
[----:B------:R-:W-:Y:S01]  /*3660*/  LOP3.LUT R19, R19, 0xf00, RZ, 0xe2, !PT ;  /* 0x00000f0013137812 */ /* 0x000fe200078ee2ff */
[----:B------:R-:W-:Y:S02]  /*3670*/  IMAD R3, R21, 0x10, R3 ;  /* 0x0000001015037824 */ /* 0x000fe400078e0203 */
[----:B------:R-:W-:Y:S01]  /*3680*/  IMAD R14, R18, 0x10, R14 ;  /* 0x00000010120e7824 */ /* 0x000fe200078e020e */
[----:B------:R-:W-:Y:S01]  /*3690*/  LOP3.LUT R11, R11, 0xf00, RZ, 0xe2, !PT ;  /* 0x00000f000b0b7812 */ /* 0x000fe200078ee2ff */
[----:B------:R-:W-:Y:S01]  /*36a0*/  IMAD R9, R9, 0x1000, R19 ;  /* 0x0000100009097824 */ /* 0x000fe200078e0213 */
[----:B------:R-:W-:-:S02]  /*36b0*/  LOP3.LUT R3, R3, 0xff, RZ, 0xc0, !PT ;  /* 0x000000ff03037812 */ /* 0x000fc400078ec0ff */
[----:B------:R-:W-:Y:S01]  /*36c0*/  LOP3.LUT R14, R14, 0xff, RZ, 0xc0, !PT ;  /* 0x000000ff0e0e7812 */ /* 0x000fe200078ec0ff */
[----:B------:R-:W-:Y:S01]  /*36d0*/  IMAD R11, R13, 0x1000, R11 ;  /* 0x000010000d0b7824 */ /* 0x000fe200078e020b */
[----:B------:R-:W-:Y:S01]  /*36e0*/  LOP3.LUT R8, R8, 0xf, RZ, 0xc0, !PT ;  /* 0x0000000f08087812 */ /* 0x000fe200078ec0ff */
[----:B------:R0:W5:Y:S02]  /*36f0*/  LDL.LU R13, [R1+0xcf0] ;  /* 0x000cf000010d7983 */ /* 0x0001640000300800 */
[----:B------:R-:W-:Y:S02]  /*3700*/  IMAD.IADD R14, R9, 0x1, R14 ;  /* 0x00000001090e7824 */ /* 0x000fe400078e020e */
[--C-:B------:R-:W-:Y:S01]  /*3710*/  IMAD.IADD R9, R11, 0x1, R3.reuse ;  /* 0x000000010b097824 */ /* 0x100fe200078e0203 */
[----:B------:R-:W-:Y:S02]  /*3720*/  PRMT R3, RZ, 0x7610, R3 ;  /* 0x00007610ff037816 */ /* 0x000fe40000000003 */
[----:B------:R-:W-:-:S03]  /*3730*/  ISETP.GE.AND P6, PT, R70, RZ, PT ;  /* 0x000000ff4600720c */ /* 0x000fc60003fc6270 */
[----:B------:R0:W-:Y:S01]  /*3740*/  STL.S16 [R1+0x244], R3 ;  /* 0x0002440301007387 */ /* 0x0001e20000100600 */
[----:B------:R-:W-:Y:S01]  /*3750*/  ISETP.GE.AND P5, PT, R69, RZ, PT ;  /* 0x000000ff4500720c */ /* 0x000fe20003fa6270 */
[----:B------:R-:W-:Y:S01]  /*3760*/  IMAD R8, R15, 0x10, R8 ;  /* 0x000000100f087824 */ /* 0x000fe200078e0208 */
[----:B------:R-:W-:-:S04]  /*3770*/  USHF.L.U32 UR4, UR7, 0x15, URZ ;  /* 0x0000001507047899 */ /* 0x000fc800080006ff */
[----:B------:R-:W-:Y:S01]  /*3780*/  LOP3.LUT R8, R8, 0xff, RZ, 0xc0, !PT ;  /* 0x000000ff08087812 */ /* 0x000fe200078ec0ff */
[----:B------:R-:W-:Y:S02]  /*3790*/  ULOP3.LUT UR4, UR4, 0x600000, URZ, 0xc0, !UPT ;  /* 0x0060000004047892 */ /* 0x000fe4000f8ec0ff */
[----:B------:R-:W-:Y:S01]  /*37a0*/  @!P6 IMAD.MOV R2, RZ, RZ, -R2 ;  /* 0x000000ffff02e224 */ /* 0x000fe200078e0a02 */
[----:B-1----:R-:W-:Y:S01]  /*37b0*/  LOP3.LUT R20, R20, 0x7f, RZ, 0xc0, !PT ;  /* 0x0000007f14147812 */ /* 0x002fe200078ec0ff */
[----:B------:R-:W-:Y:S02]  /*37c0*/  IMAD.IADD R8, R4, 0x1, R8 ;  /* 0x0000000104087824 */ /* 0x000fe400078e0208 */
[----:B------:R-:W-:Y:S01]  /*37d0*/  @!P5 IMAD.MOV R0, RZ, RZ, -R0 ;  /* 0x000000ffff00d224 */ /* 0x000fe200078e0a00 */
[----:B------:R-:W-:Y:S02]  /*37e0*/  ISETP.NE.U32.AND P5, PT, R20, RZ, PT ;  /* 0x000000ff1400720c */ /* 0x000fe40003fa5070 */
[----:B------:R-:W-:Y:S01]  /*37f0*/  PRMT R8, R8, 0x5410, R14 ;  /* 0x0000541008087816 */ /* 0x000fe2000000000e */
[----:B------:R-:W-:-:S02]  /*3800*/  UIADD3 UR9, UPT, UPT, UR8, UR4, URZ ;  /* 0x0000000408097290 */ /* 0x000fc4000fffe0ff */
[----:B------:R-:W-:Y:S01]  /*3810*/  UIADD3 UR11, UPT, UPT, UR10, 0x10000, URZ ;  /* 0x000100000a0b7890 */ /* 0x000fe2000fffe0ff */
[----:B------:R-:W-:Y:S01]  /*3820*/  UMOV UR4, 0x1 ;  /* 0x0000000100047882 */ /* 0x000fe20000000000 */
[----:B--2---:R-:W-:Y:S02]  /*3830*/  ISETP.NE.AND P6, PT, R12, RZ, PT ;  /* 0x000000ff0c00720c */ /* 0x004fe40003fc5270 */
[----:B------:R-:W-:-:S04]  /*3840*/  LOP3.LUT R12, RZ, R12, RZ, 0x33, !PT ;  /* 0x0000000cff0c7212 */ /* 0x000fc800078e33ff */
[C---:B------:R-:W-:Y:S02]  /*3850*/  SEL R0, R12.reuse, R0, !P6 ;  /* 0x000000000c007207 */ /* 0x040fe40007000000 */
[----:B------:R-:W-:Y:S01]  /*3860*/  SEL R2, R12, R2, !P6 ;  /* 0x000000020c027207 */ /* 0x000fe20007000000 */
[----:B0--3--:R-:W-:Y:S06]  /*3870*/  BRA.U UP0, `(.L_x_5) ;  /* 0x0000000100187547 */ /* 0x009fec000b800000 */
[----:B------:R-:W-:Y:S01]  /*3880*/  ELECT P6, URZ, PT ;  /* 0x0000000000ff782f */ /* 0x000fe200038c0000 */
[----:B------:R-:W-:Y:S01]  /*3890*/  IMAD.MOV.U32 R3, RZ, RZ, 0x1 ;  /* 0x00000001ff037424 */ /* 0x000fe200078e00ff */
[----:B------:R-:W-:Y:S01]  /*38a0*/  UMOV UR6, 0x40 ;  /* 0x0000004000067882 */ /* 0x000fe20000000000 */
[----:B------:R-:W-:Y:S01]  /*38b0*/  UVIRTCOUNT.DEALLOC.SMPOOL 0x80 ;  /* 0x000000800000784c */ /* 0x000fe20000000000 */
[----:B------:R-:W-:-:S09]  /*38c0*/  ULEA UR6, UR5, UR6, 0x18 ;  /* 0x0000000605067291 */ /* 0x000fd2000f8ec0ff */
[----:B------:R0:W-:Y:S03]  /*38d0*/  @P6 STS.U8 [UR6], R3 ;  /* 0x00000003ff006988 */ /* 0x0001e60008000006 */
.L_x_5:
[----:B------:R-:W2:Y:S01]  /*38e0*/  LDL.LU R20, [R1+0x8] ;  /* 0x0000080001147983 */ /* 0x000ea20000300800 */
[----:B------:R-:W-:Y:S01]  /*38f0*/  STTM.x64 tmem[UR9], RZ ;  /* 0x000000ff000079ed */ /* 0x000fe20008340009 */
[----:B------:R-:W-:Y:S01]  /*3900*/  VOTEU.ALL UP1, P5 ;  /* 0x0000000000ff7886 */ /* 0x000fe20002820000 */
[----:B------:R-:W-:Y:S01]  /*3910*/  VOTEU.ALL UP2, P5 ;  /* 0x0000000000ff7886 */ /* 0x000fe20002840000 */
[----:B0-----:R-:W-:Y:S02]  /*3920*/  IMAD R3, R0, UR20, RZ ;  /* 0x0000001400037c24 */ /* 0x001fe4000f8e02ff */
[----:B------:R-:W-:Y:S01]  /*3930*/  IMAD R4, R2, UR20, RZ ;  /* 0x0000001402047c24 */ /* 0x000fe2000f8e02ff */
[----:B------:R-:W-:Y:S01]  /*3940*/  USHF.L.U32 UR5, UR12, 0x3, URZ ;  /* 0x000000030c057899 */ /* 0x000fe200080006ff */
[----:B------:R-:W-:Y:S01]  /*3950*/  LOP3.LUT R9, R9, 0xffff, RZ, 0xc0, !PT ;  /* 0x0000ffff09097812 */ /* 0x000fe200078ec0ff */
[----:B------:R-:W-:Y:S01]  /*3960*/  USHF.L.U32 UR6, UR12, 0x4, URZ ;  /* 0x000000040c067899 */ /* 0x000fe200080006ff */
[----:B------:R-:W0:Y:S01]  /*3970*/  LDCU UR39, c[0x0][0x3b0] ;  /* 0x00007600ff2777ac */ /* 0x000e220008000800 */
[----:B------:R-:W1:Y:S01]  /*3980*/  LDCU UR26, c[0x0][0x3b0] ;  /* 0x00007600ff1a77ac */ /* 0x000e620008000800 */
[----:B------:R-:W3:Y:S01]  /*3990*/  LDCU UR30, c[0x0][0x3b0] ;  /* 0x00007600ff1e77ac */ /* 0x000ee20008000800 */
[----:B------:R-:W4:Y:S01]  /*39a0*/  LDCU UR32, c[0x0][0x3b0] ;  /* 0x00007600ff2077ac */ /* 0x000f220008000800 */
[----:B------:R-:W0:Y:S01]  /*39b0*/  LDCU UR33, c[0x0][0x3b0] ;  /* 0x00007600ff2177ac */ /* 0x000e220008000800 */
        /* <DEDUP_REMOVED lines=12> */
[----:B--2---:R-:W-:Y:S01]  /*3a80*/  STL [R1+0x107c], R20 ;  /* 0x00107c1401007387 */ /* 0x004fe20000100800 */
[----:B------:R-:W-:Y:S03]  /*3a90*/  STTM.x64 tmem[UR9+0x40], RZ ;  /* 0x000040ff000079ed */ /* 0x000fe60008340009 */
[----:B------:R-:W2:Y:S01]  /*3aa0*/  LDL.LU R18, [R1+0xa8] ;  /* 0x0000a80001127983 */ /* 0x000ea20000300800 */
[----:B------:R-:W-:-:S04]  /*3ab0*/  @!UP1 UIADD3 UR14, UPT, UPT, -UR4, 0x100000, URZ ;  /* 0x00100000040e9890 */ /* 0x000fc8000fffe1ff */
[----:B------:R-:W-:Y:S02]  /*3ac0*/  @!UP1 USHF.L.U32 UR15, UR14, 0xb, URZ ;  /* 0x0000000b0e0f9899 */ /* 0x000fe400080006ff */
[----:B------:R-:W-:Y:S01]  /*3ad0*/  @!UP1 USHF.L.U32 UR14, UR14, 0x1, URZ ;  /* 0x000000010e0e9899 */ /* 0x000fe200080006ff */
[----:B------:R-:W0:Y:S01]  /*3ae0*/  LDCU UR20, c[0x0][0x3b0] ;  /* 0x00007600ff1477ac */ /* 0x000e220008000800 */
[----:B------:R-:W2:Y:S04]  /*3af0*/  LDL.LU R19, [R1+0xa4] ;  /* 0x0000a40001137983 */ /* 0x000ea80000300800 */
[----:B------:R-:W2:Y:S04]  /*3b00*/  LDL.LU R21, [R1+0x4] ;  /* 0x0000040001157983 */ /* 0x000ea80000300800 */
[----:B------:R-:W2:Y:S04]  /*3b10*/  LDL.LU R12, [R1+0xa0] ;  /* 0x0000a000010c7983 */ /* 0x000ea80000300800 */
[----:B------:R-:W2:Y:S04]  /*3b20*/  LDL.LU R17, [R1+0x9c] ;  /* 0x00009c0001117983 */ /* 0x000ea80000300800 */
[----:B------:R-:W-:Y:S04]  /*3b30*/  STL [R1+0x1074], R8 ;  /* 0x0010740801007387 */ /* 0x000fe80000100800 */
        /* <DEDUP_REMOVED lines=46> */
[----:B-----5:R-:W-:Y:S04]  /*3e20*/  STL [R1+0xfbc], R23 ;  /* 0x000fbc1701007387 */ /* 0x020fe80000100800 */
        /* <DEDUP_REMOVED lines=57> */
[----:B------:R0:W-:Y:S04]  /*41c0*/  STL [R1+0xed4], R36 ;  /* 0x000ed42401007387 */ /* 0x0001e80000100800 */
[----:B0-----:R-:W2:Y:S04]  /*41d0*/  LDL.LU R36, [R1] ;  /* 0x0000000001247983 */ /* 0x001ea80000300800 */
[----:B------:R-:W2:Y:S04]  /*41e0*/  LDL.LU R16, [R1+0x90] ;  /* 0x0000900001107983 */ /* 0x000ea80000300800 */
[----:B------:R-:W2:Y:S01]  /*41f0*/  LDL R11, [R1+0x244] ;  /* 0x00024400010b7983 */ /* 0x000ea20000100800 */
[C---:B------:R-:W-:Y:S01]  /*4200*/  IADD3 R0, P6, PT, R3.reuse, UR16, RZ ;  /* 0x0000001003007c10 */ /* 0x040fe2000ffde0ff */
[----:B------:R-:W-:Y:S01]  /*4210*/  STTM.x64 tmem[UR9+0x80], RZ ;  /* 0x000080ff000079ed */ /* 0x000fe20008340009 */
[----:B------:R-:W-:Y:S01]  /*4220*/  STTM.x64 tmem[UR9+0xc0], RZ ;  /* 0x0000c0ff000079ed */ /* 0x000fe20008340009 */
[----:B------:R-:W-:Y:S01]  /*4230*/  STTM.x64 tmem[UR9+0x100], RZ ;  /* 0x000100ff000079ed */ /* 0x000fe20008340009 */
[----:B------:R-:W-:Y:S01]  /*4240*/  STTM.x64 tmem[UR9+0x140], RZ ;  /* 0x000140ff000079ed */ /* 0x000fe20008340009 */
[----:B------:R-:W-:Y:S01]  /*4250*/  STTM.x64 tmem[UR9+0x180], RZ ;  /* 0x000180ff000079ed */ /* 0x000fe20008340009 */
[----:B------:R-:W-:Y:S01]  /*4260*/  STTM.x64 tmem[UR9+0x1c0], RZ ;  /* 0x0001c0ff000079ed */ /* 0x000fe20008340009 */
[----:B------:R-:W0:Y:S02]  /*4270*/  FENCE.VIEW.ASYNC.T ;  /* 0x00000000000073c6 */ /* 0x000e240000000200 */
[----:B0-----:R-:W-:Y:S01]  /*4280*/  BAR.SYNC.DEFER_BLOCKING 0x0 ;  /* 0x0000000000007b1d */ /* 0x001fe20000010000 */
[----:B------:R-:W-:Y:S01]  /*4290*/  LEA.HI.X.SX32 R2, R3, UR17, 0x1, P6 ;  /* 0x0000001103027c11 */ /* 0x000fe2000b0f0eff */
[----:B------:R-:W-:Y:S01]  /*42a0*/  @!P3 IMAD.MOV.U32 R14, RZ, RZ, R0 ;  /* 0x000000ffff0eb224 */ /* 0x000fe200078e0000 */
[----:B------:R-:W-:-:S03]  /*42b0*/  IADD3 R3, P6, PT, R4, UR16, RZ ;  /* 0x0000001004037c10 */ /* 0x000fc6000ffde0ff */
[----:B------:R-:W-:Y:S01]  /*42c0*/  @!P3 IMAD.MOV.U32 R15, RZ, RZ, R2 ;  /* 0x000000ffff0fb224 */ /* 0x000fe200078e0002 */
[----:B------:R-:W-:Y:S01]  /*42d0*/  PRMT R20, RZ, 0x7610, R20 ;  /* 0x00007610ff147816 */ /* 0x000fe20000000014 */
[----:B------:R-:W-:Y:S04]  /*42e0*/  STL [R1+0xed0], R35 ;  /* 0x000ed02301007387 */ /* 0x000fe80000100800 */
[----:B------:R-:W0:Y:S02]  /*42f0*/  FENCE.VIEW.ASYNC.S ;  /* 0x00000000000073c6 */ /* 0x000e240000000000 */
[----:B0-----:R0:W0:Y:S02]  /*4300*/  @!UP2 SYNCS.EXCH.64 URZ, [UR11], UR14 ;  /* 0x0000000e0bffa5b2 */ /* 0x0010240008000100 */
[----:B0-----:R-:W-:Y:S01]  /*4310*/  BAR.SYNC.DEFER_BLOCKING 0x0 ;  /* 0x0000000000007b1d */ /* 0x001fe20000010000 */
[----:B------:R-:W-:-:S05]  /*4320*/  LEA.HI.X.SX32 R4, R4, UR17, 0x1, P6 ;  /* 0x0000001104047c11 */ /* 0x000fca000b0f0eff */
[----:B------:R-:W-:Y:S04]  /*4330*/  STL [R1+0xecc], R34 ;  /* 0x000ecc2201007387 */ /* 0x000fe80000100800 */
[----:B------:R-:W-:Y:S04]  /*4340*/  STL [R1+0xec8], R33 ;  /* 0x000ec82101007387 */ /* 0x000fe80000100800 */
[----:B------:R-:W-:Y:S04]  /*4350*/  STL [R1+0xec4], R32 ;  /* 0x000ec42001007387 */ /* 0x000fe80000100800 */
[----:B------:R-:W-:Y:S04]  /*4360*/  STL [R1+0xec0], R31 ;  /* 0x000ec01f01007387 */ /* 0x000fe80000100800 */
[----:B------:R-:W-:Y:S04]  /*4370*/  STL [R1+0xebc], R30 ;  /* 0x000ebc1e01007387 */ /* 0x000fe80000100800 */
[----:B------:R-:W-:Y:S04]  /*4380*/  STL [R1+0xeb8], R29 ;  /* 0x000eb81d01007387 */ /* 0x000fe80000100800 */
[----:B------:R-:W-:Y:S01]  /*4390*/  STL [R1+0xeb4], R28 ;  /* 0x000eb41c01007387 */ /* 0x000fe20000100800 */
[----:B------:R-:W-:-:S03]  /*43a0*/  USHF.R.S32.HI UR14, URZ, 0x1f, UR5 ;  /* 0x0000001fff0e7899 */ /* 0x000fc60008011405 */
[----:B------:R-:W-:Y:S04]  /*43b0*/  STL [R1+0xeb0], R27 ;  /* 0x000eb01b01007387 */ /* 0x000fe80000100800 */
[----:B------:R-:W-:Y:S04]  /*43c0*/  STL [R1+0xeac], R26 ;  /* 0x000eac1a01007387 */ /* 0x000fe80000100800 */
[----:B------:R0:W-:Y:S04]  /*43d0*/  STL [R1+0xea8], R25 ;  /* 0x000ea81901007387 */ /* 0x0001e80000100800 */
[----:B------:R-:W-:Y:S04]  /*43e0*/  STL [R1+0xea4], R24 ;  /* 0x000ea41801007387 */ /* 0x000fe80000100800 */
[----:B------:R-:W-:Y:S04]  /*43f0*/  STL [R1+0xe88], R13 ;  /* 0x000e880d01007387 */ /* 0x000fe80000100800 */
[----:B--2---:R2:W3:Y:S01]  /*4400*/  @!P3 LDG.E.U8 R11, desc[UR24][R14.64] ;  /* 0x000000180e0bb981 */ /* 0x0044e2000c1e1100 */
[----:B0-----:R-:W-:-:S03]  /*4410*/  IADD3 R25, P6, PT, R0, UR5, RZ ;  /* 0x0000000500197c10 */ /* 0x001fc6000ffde0ff */
[----:B------:R-:W-:Y:S04]  /*4420*/  STL [R1+0xcf8], R70 ;  /* 0x000cf84601007387 */ /* 0x000fe80000100800 */
[----:B------:R-:W-:Y:S01]  /*4430*/  STL [R1+0xd54], R70 ;  /* 0x000d544601007387 */ /* 0x000fe20000100800 */
[----:B--2---:R-:W-:Y:S02]  /*4440*/  @!P3 IMAD.MOV.U32 R14, RZ, RZ, R3 ;  /* 0x000000ffff0eb224 */ /* 0x004fe400078e0003 */
[----:B------:R-:W-:Y:S01]  /*4450*/  @!P3 IMAD.MOV.U32 R15, RZ, RZ, R4 ;  /* 0x000000ffff0fb224 */ /* 0x000fe200078e0004 */
[----:B------:R-:W-:Y:S04]  /*4460*/  STL [R1+0xcf4], R69 ;  /* 0x000cf44501007387 */ /* 0x000fe80000100800 */
[----:B------:R0:W2:Y:S04]  /*4470*/  @!P3 LDG.E.U8 R20, desc[UR24][R14.64] ;  /* 0x000000180e14b981 */ /* 0x0000a8000c1e1100 */
[----:B------:R-:W-:Y:S04]  /*4480*/  STL [R1+0xd50], R69 ;  /* 0x000d504501007387 */ /* 0x000fe80000100800 */
[----:B------:R-:W-:Y:S01]  /*4490*/  STL [R1+0xcf0], R68 ;  /* 0x000cf04401007387 */ /* 0x000fe20000100800 */
[----:B0-----:R-:W-:Y:S01]  /*44a0*/  IMAD.MOV.U32 R15, RZ, RZ, R25 ;  /* 0x000000ffff0f7224 */ /* 0x001fe200078e0019 */
[----:B------:R-:W-:-:S02]  /*44b0*/  IADD3.X R14, PT, PT, R2, UR14, RZ, P6, !PT ;  /* 0x0000000e020e7c10 */ /* 0x000fc4000b7fe4ff */
[----:B------:R-:W-:Y:S02]  /*44c0*/  STL [R1+0xe80], R68 ;  /* 0x000e804401007387 */ /* 0x000fe40000100800 */
[----:B------:R-:W-:Y:S02]  /*44d0*/  @!P4 LOP3.LUT R15, R15, R14, RZ, 0x3c, !PT ;  /* 0x0000000e0f0fc212 */ /* 0x000fe400078e3cff */
[----:B------:R-:W-:Y:S02]  /*44e0*/  PRMT R22, RZ, 0x7610, R22 ;  /* 0x00007610ff167816 */ /* 0x000fe40000000016 */
[----:B------:R-:W-:Y:S01]  /*44f0*/  PRMT R8, RZ, 0x7610, R8 ;  /* 0x00007610ff087816 */ /* 0x000fe20000000008 */
[----:B---3--:R0:W-:Y:S02]  /*4500*/  @!P3 STL [R1+0x244], R11 ;  /* 0x0002440b0100b387 */ /* 0x0081e40000100800 */
[----:B0-----:R-:W-:Y:S02]  /*4510*/  SHF.R.U32.HI R11, RZ, 0xf, R9 ;  /* 0x0000000fff0b7819 */ /* 0x001fe40000011609 */
[----:B--2---:R0:W-:Y:S02]  /*4520*/  STL [R1+0x250], R20 ;  /* 0x0002501401007387 */ /* 0x0041e40000100800 */
[----:B------:R-:W-:-:S02]  /*4530*/  LOP3.LUT P3, RZ, R11, 0x1, RZ, 0xc0, !PT ;  /* 0x000000010bff7812 */ /* 0x000fc4000786c0ff */
[----:B0-----:R-:W2:Y:S04]  /*4540*/  LDL.LU R20, [R1+0x107c] ;  /* 0x00107c0001147983 */ /* 0x001ea80000300800 */
[----:B------:R0:W-:Y:S04]  /*4550*/  STL [R1+0x160], R25 ;  /* 0x0001601901007387 */ /* 0x0001e80000100800 */
[----:B------:R3:W-:Y:S01]  /*4560*/  STL [R1+0x15c], R14 ;  /* 0x00015c0e01007387 */ /* 0x0007e20000100800 */
[----:B0-----:R-:W-:Y:S02]  /*4570*/  IADD3 R25, P6, PT, R3, UR5, RZ ;  /* 0x0000000503197c10 */ /* 0x001fe4000ffde0ff */
[----:B---3--:R-:W-:-:S02]  /*4580*/  @!P4 LOP3.LUT R14, R15, R14, RZ, 0x3c, !PT ;  /* 0x0000000e0f0ec212 */ /* 0x008fc400078e3cff */
[----:B------:R-:W-:Y:S02]  /*4590*/  IADD3.X R11, PT, PT, R4, UR14, RZ, P6, !PT ;  /* 0x0000000e040b7c10 */ /* 0x000fe4000b7fe4ff */
[----:B------:R-:W-:-:S05]  /*45a0*/  @!P4 LOP3.LUT R15, R15, R14, RZ, 0x3c, !PT ;  /* 0x0000000e0f0fc212 */ /* 0x000fca00078e3cff */
[----:B------:R0:W3:Y:S02]  /*45b0*/  @!P4 LDG.E.U8 R22, desc[UR24][R14.64] ;  /* 0x000000180e16c981 */ /* 0x0000e4000c1e1100 */
[----:B0-----:R-:W-:Y:S02]  /*45c0*/  IMAD.MOV.U32 R14, RZ, RZ, R11 ;  /* 0x000000ffff0e7224 */ /* 0x001fe400078e000b */
[----:B------:R-:W-:-:S05]  /*45d0*/  IMAD.MOV.U32 R15, RZ, RZ, R25 ;  /* 0x000000ffff0f7224 */ /* 0x000fca00078e0019 */
[----:B------:R-:W-:-:S04]  /*45e0*/  @!P4 LOP3.LUT R15, R15, R14, RZ, 0x3c, !PT ;  /* 0x0000000e0f0fc212 */ /* 0x000fc800078e3cff */
[----:B------:R-:W-:-:S04]  /*45f0*/  @!P4 LOP3.LUT R14, R15, R14, RZ, 0x3c, !PT ;  /* 0x0000000e0f0ec212 */ /* 0x000fc800078e3cff */
[----:B------:R-:W-:-:S05]  /*4600*/  @!P4 LOP3.LUT R15, R15, R14, RZ, 0x3c, !PT ;  /* 0x0000000e0f0fc212 */ /* 0x000fca00078e3cff */
[----:B------:R0:W2:Y:S01]  /*4610*/  @!P4 LDG.E.U8 R8, desc[UR24][R14.64] ;  /* 0x000000180e08c981 */ /* 0x0000a2000c1e1100 */
[----:B------:R-:W-:-:S03]  /*4620*/  USHF.R.S32.HI UR15, URZ, 0x1f, UR6 ;  /* 0x0000001fff0f7899 */ /* 0x000fc60008011406 */
[----:B------:R0:W-:Y:S02]  /*4630*/  STL [R1+0x568], R25 ;  /* 0x0005681901007387 */ /* 0x0001e40000100800 */
[----:B0-----:R-:W-:-:S04]  /*4640*/  IADD3 R25, P6, PT, R0, UR6, RZ ;  /* 0x0000000600197c10 */ /* 0x001fc8000ffde0ff */
[----:B------:R-:W-:Y:S01]  /*4650*/  IADD3.X R14, PT, PT, R2, UR15, RZ, P6, !PT ;  /* 0x0000000f020e7c10 */ /* 0x000fe2000b7fe4ff */
[----:B------:R-:W-:-:S05]  /*4660*/  IMAD.MOV.U32 R15, RZ, RZ, R25 ;  /* 0x000000ffff0f7224 */ /* 0x000fca00078e0019 */
[-C--:B------:R-:W-:Y:S02]  /*4670*/  @P3 LOP3.LUT R15, R15, R14.reuse, RZ, 0x3c, !PT ;  /* 0x0000000e0f0f3212 */ /* 0x080fe400078e3cff */
[----:B------:R-:W-:Y:S01]  /*4680*/  PRMT R5, RZ, 0x7610, R5 ;  /* 0x00007610ff057816 */ /* 0x000fe20000000005 */
[----:B---3--:R0:W-:Y:S04]  /*4690*/  STL [R1+0x24c], R22 ;  /* 0x00024c1601007387 */ /* 0x0081e80000100800 */
[----:B0-----:R-:W3:Y:S04]  /*46a0*/  LDL.LU R22, [R1+0x1078] ;  /* 0x0010780001167983 */ /* 0x001ee80000300800 */
[----:B------:R-:W-:Y:S04]  /*46b0*/  STL [R1+0x164], R11 ;  /* 0x0001640b01007387 */ /* 0x000fe80000100800 */
[----:B--2---:R0:W-:Y:S04]  /*46c0*/  STL [R1+0x258], R8 ;  /* 0x0002580801007387 */ /* 0x0041e80000100800 */
[----:B0-----:R-:W2:Y:S04]  /*46d0*/  LDL.LU R8, [R1+0x1074] ;  /* 0x0010740001087983 */ /* 0x001ea80000300800 */
[----:B------:R-:W-:Y:S04]  /*46e0*/  STL [R1+0x5e0], R25 ;  /* 0x0005e01901007387 */ /* 0x000fe80000100800 */
[----:B------:R0:W-:Y:S02]  /*46f0*/  STL [R1+0x5dc], R14 ;  /* 0x0005dc0e01007387 */ /* 0x0001e40000100800 */
[----:B0-----:R-:W-:-:S04]  /*4700*/  @P3 LOP3.LUT R14, R15, R14, RZ, 0x3c, !PT ;  /* 0x0000000e0f0e3212 */ /* 0x001fc800078e3cff */
[----:B------:R-:W-:-:S05]  /*4710*/  @P3 LOP3.LUT R15, R15, R14, RZ, 0x3c, !PT ;  /* 0x0000000e0f0f3212 */ /* 0x000fca00078e3cff */
[----:B------:R0:W2:Y:S01]  /*4720*/  @P3 LDG.E.U8 R5, desc[UR24][R14.64] ;  /* 0x000000180e053981 */ /* 0x0000a2000c1e1100 */
[----:B------:R-:W-:-:S05]  /*4730*/  IADD3 R25, P6, PT, R3, UR6, RZ ;  /* 0x0000000603197c10 */ /* 0x000fca000ffde0ff */
[----:B0-----:R-:W-:Y:S01]  /*4740*/  IMAD.MOV.U32 R15, RZ, RZ, R25 ;  /* 0x000000ffff0f7224 */ /* 0x001fe200078e0019 */
[----:B------:R-:W-:-:S04]  /*4750*/  IADD3.X R14, PT, PT, R4, UR15, RZ, P6, !PT ;  /* 0x0000000f040e7c10 */ /* 0x000fc8000b7fe4ff */
[-C--:B------:R-:W-:Y:S02]  /*4760*/  @P3 LOP3.LUT R15, R15, R14.reuse, RZ, 0x3c, !PT ;  /* 0x0000000e0f0f3212 */ /* 0x080fe400078e3cff */
[----:B---3--:R-:W-:Y:S01]  /*4770*/  PRMT R22, RZ, 0x7610, R22 ;  /* 0x00007610ff167816 */ /* 0x008fe20000000016 */
[----:B--2---:R0:W-:Y:S04]  /*4780*/  STL [R1+0x254], R5 ;  /* 0x0002540501007387 */ /* 0x0041e80000100800 */
[----:B0-----:R-:W2:Y:S04]  /*4790*/  LDL.LU R5, [R1+0x1070] ;  /* 0x0010700001057983 */ /* 0x001ea80000300800 */
[----:B------:R-:W-:Y:S04]  /*47a0*/  STL [R1+0x5e8], R25 ;  /* 0x0005e81901007387 */ /* 0x000fe80000100800 */
[----:B------:R0:W-:Y:S02]  /*47b0*/  STL [R1+0x5e4], R14 ;  /* 0x0005e40e01007387 */ /* 0x0001e40000100800 */
[----:B0-----:R-:W-:-:S04]  /*47c0*/  @P3 LOP3.LUT R14, R15, R14, RZ, 0x3c, !PT ;  /* 0x0000000e0f0e3212 */ /* 0x001fc800078e3cff */
[----:B------:R-:W-:-:S05]  /*47d0*/  @P3 LOP3.LUT R15, R15, R14, RZ, 0x3c, !PT ;  /* 0x0000000e0f0f3212 */ /* 0x000fca00078e3cff */
[----:B------:R0:W3:Y:S01]  /*47e0*/  @P3 LDG.E.U8 R22, desc[UR24][R14.64] ;  /* 0x000000180e163981 */ /* 0x0000e2000c1e1100 */
[----:B------:R-:W-:Y:S01]  /*47f0*/  SHF.R.U32.HI R11, RZ, 0x7, R9 ;  /* 0x00000007ff0b7819 */ /* 0x000fe20000011609 */
[----:B------:R-:W-:-:S03]  /*4800*/  UIMAD UR5, UR12, 0x18, URZ ;  /* 0x000000180c0578a4 */ /* 0x000fc6000f8e02ff */
[----:B------:R-:W-:Y:S01]  /*4810*/  LOP3.LUT P4, RZ, R11, 0x1, RZ, 0xc0, !PT ;  /* 0x000000010bff7812 */ /* 0x000fe2000788c0ff */
[----:B------:R-:W-:Y:S02]  /*4820*/  USHF.R.S32.HI UR14, URZ, 0x1f, UR5 ;  /* 0x0000001fff0e7899 */ /* 0x000fe40008011405 */
[----:B------:R-:W-:-:S04]  /*4830*/  IADD3 R25, P6, PT, R0, UR5, RZ ;  /* 0x0000000500197c10 */ /* 0x000fc8000ffde0ff */
[----:B0-----:R-:W-:Y:S01]  /*4840*/  IADD3.X R14, PT, PT, R2, UR14, RZ, P6, !PT ;  /* 0x0000000e020e7c10 */ /* 0x001fe2000b7fe4ff */
[----:B------:R-:W-:-:S05]  /*4850*/  IMAD.MOV.U32 R15, RZ, RZ, R25 ;  /* 0x000000ffff0f7224 */ /* 0x000fca00078e0019 */
[-C--:B------:R-:W-:Y:S02]  /*4860*/  @P4 LOP3.LUT R15, R15, R14.reuse, RZ, 0x3c, !PT ;  /* 0x0000000e0f0f4212 */ /* 0x080fe400078e3cff */
[----:B--2---:R-:W-:Y:S01]  /*4870*/  PRMT R5, RZ, 0x7610, R5 ;  /* 0x00007610ff057816 */ /* 0x004fe20000000005 */
[----:B---3--:R0:W-:Y:S04]  /*4880*/  STL [R1+0x260], R22 ;  /* 0x0002601601007387 */ /* 0x0081e80000100800 */
[----:B0-----:R-:W2:Y:S04]  /*4890*/  LDL.LU R22, [R1+0x106c] ;  /* 0x00106c0001167983 */ /* 0x001ea80000300800 */
[----:B------:R-:W-:Y:S04]  /*48a0*/  STL [R1+0x6b0], R25 ;  /* 0x0006b01901007387 */ /* 0x000fe80000100800 */
[----:B------:R0:W-:Y:S02]  /*48b0*/  STL [R1+0x6ac], R14 ;  /* 0x0006ac0e01007387 */ /* 0x0001e40000100800 */
[----:B0-----:R-:W-:-:S04]  /*48c0*/  @P4 LOP3.LUT R14, R15, R14, RZ, 0x3c, !PT ;  /* 0x0000000e0f0e4212 */ /* 0x001fc800078e3cff */
[----:B------:R-:W-:-:S05]  /*48d0*/  @P4 LOP3.LUT R15, R15, R14, RZ, 0x3c, !PT ;  /* 0x0000000e0f0f4212 */ /* 0x000fca00078e3cff */
[----:B------:R0:W3:Y:S01]  /*48e0*/  @P4 LDG.E.U8 R5, desc[UR24][R14.64] ;  /* 0x000000180e054981 */ /* 0x0000e2000c1e1100 */
[----:B------:R-:W-:Y:S02]  /*48f0*/  SHF.R.U64 R11, R8, 0x1f, RZ ;  /* 0x0000001f080b7819 */ /* 0x000fe400000012ff */
[----:B------:R-:W-:Y:S02]  /*4900*/  IADD3 R25, P6, PT, R3, UR5, RZ ;  /* 0x0000000503197c10 */ /* 0x000fe4000ffde0ff */
[----:B------:R-:W-:Y:S02]  /*4910*/  LOP3.LUT P3, RZ, R11, 0x1, RZ, 0xc0, !PT ;  /* 0x000000010bff7812 */ /* 0x000fe4000786c0ff */
[----:B------:R-:W-:Y:S01]  /*4920*/  IADD3.X R11, PT, PT, R4, UR14, RZ, P6, !PT ;  /* 0x0000000e040b7c10 */ /* 0x000fe2000b7fe4ff */
[----:B0-----:R-:W-:-:S04]  /*4930*/  IMAD.MOV.U32 R15, RZ, RZ, R25 ;  /* 0x000000ffff0f7224 */ /* 0x001fc800078e0019 */
[----:B------:R-:W-:-:S05]  /*4940*/  IMAD.MOV.U32 R14, RZ, RZ, R11 ;  /* 0x000000ffff0e7224 */ /* 0x000fca00078e000b */
[----:B------:R-:W-:-:S04]  /*4950*/  @P4 LOP3.LUT R15, R15, R14, RZ, 0x3c, !PT ;  /* 0x0000000e0f0f4212 */ /* 0x000fc800078e3cff */
[----:B------:R-:W-:-:S04]  /*4960*/  @P4 LOP3.LUT R14, R15, R14, RZ, 0x3c, !PT ;  /* 0x0000000e0f0e4212 */ /* 0x000fc800078e3cff */
[----:B------:R-:W-:Y:S01]  /*4970*/  @P4 LOP3.LUT R15, R15, R14, RZ, 0x3c, !PT ;  /* 0x0000000e0f0f4212 */ /* 0x000fe200078e3cff */
[----:B------:R-:W-:Y:S01]  /*4980*/  STL [R1+0x6b8], R25 ;  /* 0x0006b81901007387 */ /* 0x000fe20000100800 */
[----:B--2---:R-:W-:-:S06]  /*4990*/  PRMT R22, RZ, 0x7610, R22 ;  /* 0x00007610ff167816 */ /* 0x004fcc0000000016 */
[----:B------:R0:W2:Y:S04]  /*49a0*/  @P4 LDG.E.U8 R22, desc[UR24][R14.64] ;  /* 0x000000180e164981 */ /* 0x0000a8000c1e1100 */
[----:B---3--:R3:W-:Y:S04]  /*49b0*/  STL [R1+0x25c], R5 ;  /* 0x00025c0501007387 */ /* 0x0087e80000100800 */
[----:B---3--:R-:W3:Y:S01]  /*49c0*/  LDL.LU R5, [R1+0x1068] ;  /* 0x0010680001057983 */ /* 0x008ee20000300800 */
[----:B------:R-:W-:-:S04]  /*49d0*/  USHF.L.U32 UR6, UR12, 0x5, URZ ;  /* 0x000000050c067899 */ /* 0x000fc800080006ff */
[----:B------:R-:W-:Y:S02]  /*49e0*/  USHF.R.S32.HI UR15, URZ, 0x1f, UR6 ;  /* 0x0000001fff0f7899 */ /* 0x000fe40008011406 */
[----:B------:R-:W-:Y:S01]  /*49f0*/  IADD3 R25, P6, PT, R0, UR6, RZ ;  /* 0x0000000600197c10 */ /* 0x000fe2000ffde0ff */
[----:B------:R-:W-:Y:S03]  /*4a00*/  STL [R1+0x6b4], R11 ;  /* 0x0006b40b01007387 */ /* 0x000fe60000100800 */
[----:B0-----:R-:W-:Y:S01]  /*4a10*/  IADD3.X R14, PT, PT, R2, UR15, RZ, P6, !PT ;  /* 0x0000000f020e7c10 */ /* 0x001fe2000b7fe4ff */
[----:B------:R-:W-:-:S05]  /*4a20*/  IMAD.MOV.U32 R15, RZ, RZ, R25 ;  /* 0x000000ffff0f7224 */ /* 0x000fca00078e0019 */
[-C--:B------:R-:W-:Y:S01]  /*4a30*/  @P3 LOP3.LUT R15, R15, R14.reuse, RZ, 0x3c, !PT ;  /* 0x0000000e0f0f3212 */ /* 0x080fe200078e3cff */
[----:B--2---:R0:W-:Y:S04]  /*4a40*/  STL [R1+0x268], R22 ;  /* 0x0002681601007387 */ /* 0x0041e80000100800 */
[----:B0-----:R-:W2:Y:S04]  /*4a50*/  LDL.LU R22, [R1+0x1064] ;  /* 0x0010640001167983 */ /* 0x001ea80000300800 */
[----:B------:R-:W-:Y:S04]  /*4a60*/  STL [R1+0x720], R25 ;  /* 0x0007201901007387 */ /* 0x000fe80000100800 */
[----:B------:R0:W-:Y:S02]  /*4a70*/  STL [R1+0x71c], R14 ;  /* 0x00071c0e01007387 */ /* 0x0001e40000100800 */
[----:B0-----:R-:W-:-:S02]  /*4a80*/  @P3 LOP3.LUT R14, R15, R14, RZ, 0x3c, !PT ;  /* 0x0000000e0f0e3212 */ /* 0x001fc400078e3cff */
[----:B---3--:R-:W-:Y:S02]  /*4a90*/  PRMT R5, RZ, 0x7610, R5 ;  /* 0x00007610ff057816 */ /* 0x008fe40000000005 */
[----:B------:R-:W-:-:S05]  /*4aa0*/  @P3 LOP3.LUT R15, R15, R14, RZ, 0x3c, !PT ;  /* 0x0000000e0f0f3212 */ /* 0x000fca00078e3cff */
[----:B------:R0:W3:Y:S01]  /*4ab0*/  @P3 LDG.E.U8 R5, desc[UR24][R14.64] ;  /* 0x000000180e053981 */ /* 0x0000e2000c1e1100 */
[----:B------:R-:W-:-:S05]  /*4ac0*/  IADD3 R25, P6, PT, R3, UR6, RZ ;  /* 0x0000000603197c10 */ /* 0x000fca000ffde0ff */
[----:B0-----:R-:W-:Y:S01]  /*4ad0*/  IMAD.MOV.U32 R15, RZ, RZ, R25 ;  /* 0x000000ffff0f7224 */ /* 0x001fe200078e0019 */
[----:B------:R-:W-:-:S04]  /*4ae0*/  IADD3.X R14, PT, PT, R4, UR15, RZ, P6, !PT ;  /* 0x0000000f040e7c10 */ /* 0x000fc8000b7fe4ff */
        /* <DEDUP_REMOVED lines=9> */
[----:B------:R-:W-:Y:S01]  /*4b80*/  SHF.R.U64 R11, R8, 0x17, RZ ;  /* 0x00000017080b7819 */ /* 0x000fe200000012ff */
[----:B------:R-:W-:-:S03]  /*4b90*/  UIMAD UR5, UR12, 0x28, URZ ;  /* 0x000000280c0578a4 */ /* 0x000fc6000f8e02ff */
[----:B------:R-:W-:Y:S01]  /*4ba0*/  LOP3.LUT P4, RZ, R11, 0x1, RZ, 0xc0, !PT ;  /* 0x000000010bff7812 */ /* 0x000fe2000788c0ff */
[----:B------:R-:W-:Y:S02]  /*4bb0*/  USHF.R.S32.HI UR14, URZ, 0x1f, UR5 ;  /* 0x0000001fff0e7899 */ /* 0x000fe40008011405 */
[----:B------:R-:W-:-:S04]  /*4bc0*/  IADD3 R25, P6, PT, R0, UR5, RZ ;  /* 0x0000000500197c10 */ /* 0x000fc8000ffde0ff */
[----:B0-----:R-:W-:Y:S01]  /*4bd0*/  IADD3.X R14, PT, PT, R2, UR14, RZ, P6, !PT ;  /* 0x0000000e020e7c10 */ /* 0x001fe2000b7fe4ff */
[----:B------:R-:W-:Y:S01]  /*4be0*/  IMAD.MOV.U32 R15, RZ, RZ, R25 ;  /* 0x000000ffff0f7224 */ /* 0x000fe200078e0019 */
[----:B------:R-:W-:-:S04]  /*4bf0*/  SHF.R.U64 R11, R8, 0xf, RZ ;  /* 0x0000000f080b7819 */ /* 0x000fc800000012ff */
[----:B------:R-:W-:Y:S01]  /*4c00*/  @P4 LOP3.LUT R15, R15, R14, RZ, 0x3c, !PT ;  /* 0x0000000e0f0f4212 */ /* 0x000fe200078e3cff */
[----:B---3--:R0:W-:Y:S04]  /*4c10*/  STL [R1+0x270], R22 ;  /* 0x0002701601007387 */ /* 0x0081e80000100800 */
[----:B0-----:R-:W3:Y:S04]  /*4c20*/  LDL.LU R22, [R1+0x105c] ;  /* 0x00105c0001167983 */ /* 0x001ee80000300800 */
[----:B------:R0:W-:Y:S04]  /*4c30*/  STL [R1+0x790], R25 ;  /* 0x0007901901007387 */ /* 0x0001e80000100800 */
[----:B------:R1:W-:Y:S01]  /*4c40*/  STL [R1+0x78c], R14 ;  /* 0x00078c0e01007387 */ /* 0x0003e20000100800 */
[----:B--2---:R-:W-:-:S02]  /*4c50*/  PRMT R5, RZ, 0x7610, R5 ;  /* 0x00007610ff057816 */ /* 0x004fc40000000005 */
[----:B------:R-:W-:Y:S02]  /*4c60*/  LOP3.LUT P3, RZ, R11, 0x1, RZ, 0xc0, !PT ;  /* 0x000000010bff7812 */ /* 0x000fe4000786c0ff */
[----:B0-----:R-:W-:Y:S02]  /*4c70*/  IADD3 R25, P6, PT, R3, UR5, RZ ;  /* 0x0000000503197c10 */ /* 0x001fe4000ffde0ff */
[C---:B-1----:R-:W-:Y:S02]  /*4c80*/  @P4 LOP3.LUT R14, R15.reuse, R14, RZ, 0x3c, !PT ;  /* 0x0000000e0f0e4212 */ /* 0x042fe400078e3cff */
[----:B------:R-:W-:Y:S02]  /*4c90*/  IADD3.X R11, PT, PT, R4, UR14, RZ, P6, !PT ;  /* 0x0000000e040b7c10 */ /* 0x000fe4000b7fe4ff */
[----:B------:R-:W-:-:S05]  /*4ca0*/  @P4 LOP3.LUT R15, R15, R14, RZ, 0x3c, !PT ;  /* 0x0000000e0f0f4212 */ /* 0x000fca00078e3cff */
[----:B------:R0:W2:Y:S02]  /*4cb0*/  @P4 LDG.E.U8 R5, desc[UR24][R14.64] ;  /* 0x000000180e054981 */ /* 0x0000a4000c1e1100 */
[----:B0-----:R-:W-:Y:S02]  /*4cc0*/  IMAD.MOV.U32 R14, RZ, RZ, R11 ;  /* 0x000000ffff0e7224 */ /* 0x001fe400078e000b */
[----:B------:R-:W-:-:S05]  /*4cd0*/  IMAD.MOV.U32 R15, RZ, RZ, R25 ;  /* 0x000000ffff0f7224 */ /* 0x000fca00078e0019 */
[----:B------:R-:W-:-:S04]  /*4ce0*/  @P4 LOP3.LUT R15, R15, R14, RZ, 0x3c, !PT ;  /* 0x0000000e0f0f4212 */ /* 0x000fc800078e3cff */
[----:B------:R-:W-:-:S04]  /*4cf0*/  @P4 LOP3.LUT R14, R15, R14, RZ, 0x3c, !PT ;  /* 0x0000000e0f0e4212 */ /* 0x000fc800078e3cff */
[----:B------:R-:W-:Y:S02]  /*4d00*/  @P4 LOP3.LUT R15, R15, R14, RZ, 0x3c, !PT ;  /* 0x0000000e0f0f4212 */ /* 0x000fe400078e3cff */
[----:B---3--:R-:W-:-:S06]  /*4d10*/  PRMT R22, RZ, 0x7610, R22 ;  /* 0x00007610ff167816 */ /* 0x008fcc0000000016 */
[----:B------:R-:W3:Y:S04]  /*4d20*/  @P4 LDG.E.U8 R22, desc[UR24][R14.64] ;  /* 0x000000180e164981 */ /* 0x000ee8000c1e1100 */
[----:B------:R-:W-:Y:S04]  /*4d30*/  STL [R1+0x798], R25 ;  /* 0x0007981901007387 */ /* 0x000fe80000100800 */
[----:B--2---:R0:W-:Y:S04]  /*4d40*/  STL [R1+0x26c], R5 ;  /* 0x00026c0501007387 */ /* 0x0041e80000100800 */
[----:B0-----:R-:W2:Y:S04]  /*4d50*/  LDL.LU R5, [R1+0x1058] ;  /* 0x0010580001057983 */ /* 0x001ea80000300800 */
[----:B------:R-:W-:Y:S01]  /*4d60*/  STL [R1+0x794], R11 ;  /* 0x0007940b01007387 */ /* 0x000fe20000100800 */
[----:B------:R-:W-:-:S03]  /*4d70*/  UIMAD UR6, UR12, 0x30, URZ ;  /* 0x000000300c0678a4 */ /* 0x000fc6000f8e02ff */
[----:B---3--:R0:W-:Y:S04]  /*4d80*/  STL [R1+0x278], R22 ;  /* 0x0002781601007387 */ /* 0x0081e80000100800 */
[----:B0-----:R-:W3:Y:S01]  /*4d90*/  LDL.LU R22, [R1+0x1054] ;  /* 0x0010540001167983 */ /* 0x001ee20000300800 */
[----:B------:R-:W-:Y:S02]  /*4da0*/  USHF.R.S32.HI UR15, URZ, 0x1f, UR6 ;  /* 0x0000001fff0f7899 */ /* 0x000fe40008011406 */
[----:B------:R-:W-:-:S05]  /*4db0*/  IADD3 R25, P6, PT, R0, UR6, RZ ;  /* 0x0000000600197c10 */ /* 0x000fca000ffde0ff */
[----:B------:R-:W-:Y:S01]  /*4dc0*/  IMAD.MOV.U32 R15, RZ, RZ, R25 ;  /* 0x000000ffff0f7224 */ /* 0x000fe200078e0019 */
[----:B------:R-:W-:Y:S01]  /*4dd0*/  IADD3.X R14, PT, PT, R2, UR15, RZ, P6, !PT ;  /* 0x0000000f020e7c10 */ /* 0x000fe2000b7fe4ff */
[----:B------:R-:W-:Y:S03]  /*4de0*/  STL [R1+0x800], R25 ;  /* 0x0008001901007387 */ /* 0x000fe60000100800 */
[-C--:B------:R-:W-:Y:S01]  /*4df0*/  @P3 LOP3.LUT R15, R15, R14.reuse, RZ, 0x3c, !PT ;  /* 0x0000000e0f0f3212 */ /* 0x080fe200078e3cff */
[----:B------:R0:W-:Y:S01]  /*4e00*/  STL [R1+0x7fc], R14 ;  /* 0x0007fc0e01007387 */ /* 0x0001e20000100800 */
[----:B------:R-:W-:Y:S02]  /*4e10*/  PRMT R33, RZ, 0x7610, R33 ;  /* 0x00007610ff217816 */ /* 0x000fe40000000021 */
[----:B0-----:R-:W-:Y:S02]  /*4e20*/  @P3 LOP3.LUT R14, R15, R14, RZ, 0x3c, !PT ;  /* 0x0000000e0f0e3212 */ /* 0x001fe400078e3cff */
[----:B------:R-:W-:-:S02]  /*4e30*/  IADD3 R25, P6, PT, R3, UR6, RZ ;  /* 0x0000000603197c10 */ /* 0x000fc4000ffde0ff */
[----:B------:R-:W-:-:S05]  /*4e40*/  @P3 LOP3.LUT R15, R15, R14, RZ, 0x3c, !PT ;  /* 0x0000000e0f0f3212 */ /* 0x000fca00078e3cff */
[----:B------:R0:W4:Y:S02]  /*4e50*/  @P3 LDG.E.U8 R33, desc[UR24][R14.64] ;  /* 0x000000180e213981 */ /* 0x000124000c1e1100 */
[----:B0-----:R-:W-:Y:S01]  /*4e60*/  IMAD.MOV.U32 R15, RZ, RZ, R25 ;  /* 0x000000ffff0f7224 */ /* 0x001fe200078e0019 */
[----:B------:R-:W-:Y:S01]  /*4e70*/  IADD3.X R14, PT, PT, R4, UR15, RZ, P6, !PT ;  /* 0x0000000f040e7c10 */ /* 0x000fe2000b7fe4ff */
[----:B------:R0:W-:Y:S03]  /*4e80*/  STL [R1+0x808], R25 ;  /* 0x0008081901007387 */ /* 0x0001e60000100800 */
[-C--:B------:R-:W-:Y:S01]  /*4e90*/  @P3 LOP3.LUT R15, R15, R14.reuse, RZ, 0x3c, !PT ;  /* 0x0000000e0f0f3212 */ /* 0x080fe200078e3cff */
[----:B------:R1:W-:Y:S01]  /*4ea0*/  STL [R1+0x804], R14 ;  /* 0x0008040e01007387 */ /* 0x0003e20000100800 */
[----:B------:R-:W-:Y:S01]  /*4eb0*/  SHF.R.U64 R11, R8, 0x7, RZ ;  /* 0x00000007080b7819 */ /* 0x000fe200000012ff */
[----:B------:R-:W-:Y:S01]  /*4ec0*/  UIMAD UR5, UR12, 0x38, URZ ;  /* 0x000000380c0578a4 */ /* 0x000fe2000f8e02ff */
[----:B--2---:R-:W-:Y:S01]  /*4ed0*/  PRMT R5, RZ, 0x7610, R5 ;  /* 0x00007610ff057816 */ /* 0x004fe20000000005 */
[----:B0-----:R-:W0:Y:S01]  /*4ee0*/  LDC R25, c[0x0][0x3a0] ;  /* 0x0000e800ff197b82 */ /* 0x001e220000000800 */
[----:B-1----:R-:W-:-:S04]  /*4ef0*/  @P3 LOP3.LUT R14, R15, R14, RZ, 0x3c, !PT ;  /* 0x0000000e0f0e3212 */ /* 0x002fc800078e3cff */
[----:B------:R-:W-:Y:S02]  /*4f00*/  @P3 LOP3.LUT R15, R15, R14, RZ, 0x3c, !PT ;  /* 0x0000000e0f0f3212 */ /* 0x000fe400078e3cff */
[----:B---3--:R-:W-:-:S06]  /*4f10*/  PRMT R22, RZ, 0x7610, R22 ;  /* 0x00007610ff167816 */ /* 0x008fcc0000000016 */
[----:B------:R1:W2:Y:S01]  /*4f20*/  @P3 LDG.E.U8 R22, desc[UR24][R14.64] ;  /* 0x000000180e163981 */ /* 0x0002a2000c1e1100 */
[----:B------:R-:W-:Y:S01]  /*4f30*/  LOP3.LUT P4, RZ, R11, 0x1, RZ, 0xc0, !PT ;  /* 0x000000010bff7812 */ /* 0x000fe2000788c0ff */
[----:B------:R-:W-:Y:S02]  /*4f40*/  USHF.R.S32.HI UR14, URZ, 0x1f, UR5 ;  /* 0x0000001fff0e7899 */ /* 0x000fe40008011405 */
[----:B----4-:R3:W-:Y:S02]  /*4f50*/  STL [R1+0x274], R33 ;  /* 0x0002742101007387 */ /* 0x0107e40000100800 */
[----:B---3--:R-:W-:-:S04]  /*4f60*/  IADD3 R33, P6, PT, R0, UR5, RZ ;  /* 0x0000000500217c10 */ /* 0x008fc8000ffde0ff */
[----:B-1----:R-:W-:Y:S01]  /*4f70*/  IADD3.X R14, PT, PT, R2, UR14, RZ, P6, !PT ;  /* 0x0000000e020e7c10 */ /* 0x002fe2000b7fe4ff */
[----:B------:R-:W-:-:S05]  /*4f80*/  IMAD.MOV.U32 R15, RZ, RZ, R33 ;  /* 0x000000ffff0f7224 */ /* 0x000fca00078e0021 */
[-C--:B------:R-:W-:Y:S01]  /*4f90*/  @P4 LOP3.LUT R15, R15, R14.reuse, RZ, 0x3c, !PT ;  /* 0x0000000e0f0f4212 */ /* 0x080fe200078e3cff */
[----:B--2---:R1:W-:Y:S04]  /*4fa0*/  STL [R1+0x280], R22 ;  /* 0x0002801601007387 */ /* 0x0043e80000100800 */
[----:B-1----:R-:W2:Y:S04]  /*4fb0*/  LDL.LU R22, [R1+0x1050] ;  /* 0x0010500001167983 */ /* 0x002ea80000300800 */
[----:B------:R-:W-:Y:S04]  /*4fc0*/  STL [R1+0x870], R33 ;  /* 0x0008702101007387 */ /* 0x000fe80000100800 */
[----:B------:R1:W-:Y:S02]  /*4fd0*/  STL [R1+0x86c], R14 ;  /* 0x00086c0e01007387 */ /* 0x0003e40000100800 */
[----:B-1----:R-:W-:-:S04]  /*4fe0*/  @P4 LOP3.LUT R14, R15, R14, RZ, 0x3c, !PT ;  /* 0x0000000e0f0e4212 */ /* 0x002fc800078e3cff */
[----:B------:R-:W-:-:S05]  /*4ff0*/  @P4 LOP3.LUT R15, R15, R14, RZ, 0x3c, !PT ;  /* 0x0000000e0f0f4212 */ /* 0x000fca00078e3cff */
[----:B------:R1:W3:Y:S01]  /*5000*/  @P4 LDG.E.U8 R5, desc[UR24][R14.64] ;  /* 0x000000180e054981 */ /* 0x0002e2000c1e1100 */
[----:B0-----:R-:W-:Y:S01]  /*5010*/  VIADD R11, R25, 0xfffffff6 ;  /* 0xfffffff6190b7836 */ /* 0x001fe20000000000 */
[----:B------:R-:W-:-:S04]  /*5020*/  IADD3 R33, P6, PT, R3, UR5, RZ ;  /* 0x0000000503217c10 */ /* 0x000fc8000ffde0ff */
[----:B------:R-:W-:Y:S02]  /*5030*/  ISETP.GE.U32.AND P3, PT, R11, 0x7fffffb7, PT ;  /* 0x7fffffb70b00780c */ /* 0x000fe40003f66070 */
[----:B------:R-:W-:Y:S01]  /*5040*/  IADD3.X R11, PT, PT, R4, UR14, RZ, P6, !PT ;  /* 0x0000000e040b7c10 */ /* 0x000fe2000b7fe4ff */
[----:B-1----:R-:W-:-:S04]  /*5050*/  IMAD.MOV.U32 R15, RZ, RZ, R33 ;  /* 0x000000ffff0f7224 */ /* 0x002fc800078e0021 */
        /* <DEDUP_REMOVED lines=8> */
[----:B-1----:R-:W3:Y:S01]  /*50e0*/  LDL.LU R5, [R1+0x104c] ;  /* 0x00104c0001057983 */ /* 0x002ee20000300800 */
[----:B------:R-:W-:Y:S02]  /*50f0*/  USHF.R.S32.HI UR6, URZ, 0x1f, UR12 ;  /* 0x0000001fff067899 */ /* 0x000fe4000801140c */
[----:B------:R-:W-:-:S05]  /*5100*/  IADD3 R33, P6, PT, R0, UR12, RZ ;  /* 0x0000000c00217c10 */ /* 0x000fca000ffde0ff */
[----:B0-----:R-:W-:Y:S01]  /*5110*/  IMAD.MOV.U32 R15, RZ, RZ, R33 ;  /* 0x000000ffff0f7224 */ /* 0x001fe200078e0021 */
[----:B------:R-:W-:Y:S01]  /*5120*/  IADD3.X R14, PT, PT, R2, UR6, RZ, P6, !PT ;  /* 0x00000006020e7c10 */ /* 0x000fe2000b7fe4ff */
[----:B------:R-:W-:Y:S03]  /*5130*/  STL [R1+0x874], R11 ;  /* 0x0008740b01007387 */ /* 0x000fe60000100800 */
[-C--:B------:R-:W-:Y:S01]  /*5140*/  @!P2 LOP3.LUT R15, R15, R14.reuse, RZ, 0x3c, !PT ;  /* 0x0000000e0f0fa212 */ /* 0x080fe200078e3cff */
[----:B--2---:R0:W-:Y:S04]  /*5150*/  STL [R1+0x298], R22 ;  /* 0x0002981601007387 */ /* 0x0041e80000100800 */
[----:B0-----:R-:W2:Y:S04]  /*5160*/  LDL.LU R22, [R1+0x1048] ;  /* 0x0010480001167983 */ /* 0x001ea80000300800 */
[----:B------:R-:W-:Y:S04]  /*5170*/  STL [R1+0xf0], R33 ;  /* 0x0000f02101007387 */ /* 0x000fe80000100800 */
[----:B------:R0:W-:Y:S02]  /*5180*/  STL [R1+0xec], R14 ;  /* 0x0000ec0e01007387 */ /* 0x0001e40000100800 */
[----:B0-----:R-:W-:-:S02]  /*5190*/  @!P2 LOP3.LUT R14, R15, R14, RZ, 0x3c, !PT ;  /* 0x0000000e0f0ea212 */ /* 0x001fc400078e3cff */
[----:B---3--:R-:W-:Y:S02]  /*51a0*/  PRMT R5, RZ, 0x7610, R5 ;  /* 0x00007610ff057816 */ /* 0x008fe40000000005 */
[----:B------:R-:W-:-:S05]  /*51b0*/  @!P2 LOP3.LUT R15, R15, R14, RZ, 0x3c, !PT ;  /* 0x0000000e0f0fa212 */ /* 0x000fca00078e3cff */
[----:B------:R0:W3:Y:S01]  /*51c0*/  @!P2 LDG.E.U8 R5, desc[UR24][R14.64] ;  /* 0x000000180e05a981 */ /* 0x0000e2000c1e1100 */
[----:B------:R-:W-:-:S05]  /*51d0*/  IADD3 R33, P6, PT, R3, UR12, RZ ;  /* 0x0000000c03217c10 */ /* 0x000fca000ffde0ff */
[----:B0-----:R-:W-:Y:S01]  /*51e0*/  IMAD.MOV.U32 R15, RZ, RZ, R33 ;  /* 0x000000ffff0f7224 */ /* 0x001fe200078e0021 */
[----:B------:R-:W-:-:S04]  /*51f0*/  IADD3.X R14, PT, PT, R4, UR6, RZ, P6, !PT ;  /* 0x00000006040e7c10 */ /* 0x000fc8000b7fe4ff */
[-C--:B------:R-:W-:Y:S02]  /*5200*/  @!P2 LOP3.LUT R15, R15, R14.reuse, RZ, 0x3c, !PT ;  /* 0x0000000e0f0fa212 */ /* 0x080fe400078e3cff */
[----:B--2---:R-:W-:Y:S01]  /*5210*/  PRMT R22, RZ, 0x7610, R22 ;  /* 0x00007610ff167816 */ /* 0x004fe20000000016 */
[----:B---3--:R0:W-:Y:S04]  /*5220*/  STL [R1+0x288], R5 ;  /* 0x0002880501007387 */ /* 0x0081e80000100800 */
[----:B0-----:R-:W2:Y:S04]  /*5230*/  LDL.LU R5, [R1+0x1044] ;  /* 0x0010440001057983 */ /* 0x001ea80000300800 */
[----:B------:R-:W-:Y:S04]  /*5240*/  STL [R1+0xf8], R33 ;  /* 0x0000f82101007387 */ /* 0x000fe80000100800 */
[----:B------:R0:W-:Y:S02]  /*5250*/  STL [R1+0xf4], R14 ;  /* 0x0000f40e01007387 */ /* 0x0001e40000100800 */
[----:B0-----:R-:W-:-:S04]  /*5260*/  @!P2 LOP3.LUT R14, R15, R14, RZ, 0x3c, !PT ;  /* 0x0000000e0f0ea212 */ /* 0x001fc800078e3cff */
[----:B------:R-:W-:-:S05]  /*5270*/  @!P2 LOP3.LUT R15, R15, R14, RZ, 0x3c, !PT ;  /* 0x0000000e0f0fa212 */ /* 0x000fca00078e3cff */
[----:B------:R0:W3:Y:S01]  /*5280*/  @!P2 LDG.E.U8 R22, desc[UR24][R14.64] ;  /* 0x000000180e16a981 */ /* 0x0000e2000c1e1100 */
[----:B------:R-:W-:-:S04]  /*5290*/  UIMAD UR5, UR12, 0x9, URZ ;  /* 0x000000090c0578a4 */ /* 0x000fc8000f8e02ff */
[----:B------:R-:W-:Y:S02]  /*52a0*/  USHF.R.S32.HI UR14, URZ, 0x1f, UR5 ;  /* 0x0000001fff0e7899 */ /* 0x000fe40008011405 */
[----:B------:R-:W-:-:S04]  /*52b0*/  IADD3 R33, P6, PT, R0, UR5, RZ ;  /* 0x0000000500217c10 */ /* 0x000fc8000ffde0ff */
[----:B0-----:R-:W-:Y:S01]  /*52c0*/  IADD3.X R14, PT, PT, R2, UR14, RZ, P6, !PT ;  /* 0x0000000e020e7c10 */ /* 0x001fe2000b7fe4ff */
[----:B------:R-:W-:-:S05]  /*52d0*/  IMAD.MOV.U32 R15, RZ, RZ, R33 ;  /* 0x000000ffff0f7224 */ /* 0x000fca00078e0021 */
        /* <DEDUP_REMOVED lines=9> */
[----:B------:R-:W-:Y:S01]  /*5370*/  VIADD R11, R25, 0xfffffffd ;  /* 0xfffffffd190b7836 */ /* 0x000fe20000000000 */
[----:B------:R-:W-:-:S04]  /*5380*/  IADD3 R33, P6, PT, R3, UR5, RZ ;  /* 0x0000000503217c10 */ /* 0x000fc8000ffde0ff */
[----:B------:R-:W-:Y:S02]  /*5390*/  ISETP.GE.U32.AND P4, PT, R11, 0x7fffffbe, PT ;  /* 0x7fffffbe0b00780c */ /* 0x000fe40003f86070 */
[----:B------:R-:W-:-:S04]  /*53a0*/  SHF.R.U32.HI R11, RZ, 0xe, R9 ;  /* 0x0000000eff0b7819 */ /* 0x000fc80000011609 */
[----:B------:R-:W-:Y:S02]  /*53b0*/  LOP3.LUT P2, RZ, R11, 0x1, RZ, 0xc0, !PT ;  /* 0x000000010bff7812 */ /* 0x000fe4000784c0ff */
[----:B------:R-:W-:Y:S01]  /*53c0*/  IADD3.X R11, PT, PT, R4, UR14, RZ, P6, !PT ;  /* 0x0000000e040b7c10 */ /* 0x000fe2000b7fe4ff */
[----:B0-----:R-:W-:-:S04]  /*53d0*/  IMAD.MOV.U32 R15, RZ, RZ, R33 ;  /* 0x000000ffff0f7224 */ /* 0x001fc800078e0021 */
[----:B------:R-:W-:-:S05]  /*53e0*/  IMAD.MOV.U32 R14, RZ, RZ, R11 ;  /* 0x000000ffff0e7224 */ /* 0x000fca00078e000b */
[----:B------:R-:W-:-:S04]  /*53f0*/  @!P3 LOP3.LUT R15, R15, R14, RZ, 0x3c, !PT ;  /* 0x0000000e0f0fb212 */ /* 0x000fc800078e3cff */
[----:B------:R-:W-:-:S04]  /*5400*/  @!P3 LOP3.LUT R14, R15, R14, RZ, 0x3c, !PT ;  /* 0x0000000e0f0eb212 */ /* 0x000fc800078e3cff */
[----:B------:R-:W-:Y:S01]  /*5410*/  @!P3 LOP3.LUT R15, R15, R14, RZ, 0x3c, !PT ;  /* 0x0000000e0f0fb212 */ /* 0x000fe200078e3cff */
[----:B------:R-:W-:Y:S01]  /*5420*/  STL [R1+0x578], R33 ;  /* 0x0005782101007387 */ /* 0x000fe20000100800 */
[----:B--2---:R-:W-:-:S06]  /*5430*/  PRMT R22, RZ, 0x7610, R22 ;  /* 0x00007610ff167816 */ /* 0x004fcc0000000016 */
[----:B------:R0:W2:Y:S04]  /*5440*/  @!P3 LDG.E.U8 R22, desc[UR24][R14.64] ;  /* 0x000000180e16b981 */ /* 0x0000a8000c1e1100 */
[----:B---3--:R1:W-:Y:S04]  /*5450*/  STL [R1+0x290], R5 ;  /* 0x0002900501007387 */ /* 0x0083e80000100800 */
[----:B-1----:R-:W3:Y:S01]  /*5460*/  LDL.LU R5, [R1+0x103c] ;  /* 0x00103c0001057983 */ /* 0x002ee20000300800 */
[----:B------:R-:W-:-:S04]  /*5470*/  UIMAD UR6, UR12, 0x11, URZ ;  /* 0x000000110c0678a4 */ /* 0x000fc8000f8e02ff */
        /* <DEDUP_REMOVED lines=156> */
[----:B------:R-:W-:Y:S01]  /*5e40*/  VIADD R11, R25, 0xfffffff5 ;  /* 0xfffffff5190b7836 */ /* 0x000fe20000000000 */
[----:B------:R-:W-:-:S04]  /*5e50*/  IADD3 R33, P6, PT, R3, UR6, RZ ;  /* 0x0000000603217c10 */ /* 0x000fc8000ffde0ff */
[----:B------:R-:W-:Y:S02]  /*5e60*/  ISETP.GE.U32.AND P2, PT, R11, 0x7fffffb6, PT ;  /* 0x7fffffb60b00780c */ /* 0x000fe40003f46070 */
        /* <DEDUP_REMOVED lines=11> */
[----:B------:R-:W-:-:S04]  /*5f20*/  USHF.L.U32 UR5, UR12, 0x1, URZ ;  /* 0x000000010c057899 */ /* 0x000fc800080006ff */
[----:B------:R-:W-:Y:S02]  /*5f30*/  USHF.R.S32.HI UR6, URZ, 0x1f, UR5 ;  /* 0x0000001fff067899 */ /* 0x000fe40008011405 */
[----:B------:R-:W-:Y:S01]  /*5f40*/  IADD3 R33, P6, PT, R0, UR5, RZ ;  /* 0x0000000500217c10 */ /* 0x000fe2000ffde0ff */
[----:B------:R-:W-:Y:S03]  /*5f50*/  STL [R1+0x884], R11 ;  /* 0x0008840b01007387 */ /* 0x000fe60000100800 */
[----:B0-----:R-:W-:Y:S01]  /*5f60*/  IADD3.X R14, PT, PT, R2, UR6, RZ, P6, !PT ;  /* 0x00000006020e7c10 */ /* 0x001fe2000b7fe4ff */
[----:B------:R-:W-:-:S05]  /*5f70*/  IMAD.MOV.U32 R15, RZ, RZ, R33 ;  /* 0x000000ffff0f7224 */ /* 0x000fca00078e0021 */
        /* <DEDUP_REMOVED lines=198> */
[----:B------:R-:W-:Y:S02]  /*6be0*/  IMAD.MOV.U32 R15, RZ, RZ, R33 ;  /* 0x000000ffff0f7224 */ /* 0x000fe400078e0021 */
[----:B------:R-:W-:-:S03]  /*6bf0*/  VIADD R11, R25, 0xfffffff4 ;  /* 0xfffffff4190b7836 */ /* 0x000fc60000000000 */
[----:B------:R-:W-:Y:S01]  /*6c00*/  @P2 LOP3.LUT R15, R15, R14, RZ, 0x3c, !PT ;  /* 0x0000000e0f0f2212 */ /* 0x000fe200078e3cff */
[----:B---3--:R0:W-:Y:S04]  /*6c10*/  STL [R1+0x2f8], R22 ;  /* 0x0002f81601007387 */ /* 0x0081e80000100800 */
[----:B0-----:R-:W3:Y:S04]  /*6c20*/  LDL.LU R22, [R1+0xfd0] ;  /* 0x000fd00001167983 */ /* 0x001ee80000300800 */
[----:B------:R0:W-:Y:S04]  /*6c30*/  STL [R1+0x890], R33 ;  /* 0x0008902101007387 */ /* 0x0001e80000100800 */
[----:B------:R1:W-:Y:S01]  /*6c40*/  STL [R1+0x88c], R14 ;  /* 0x00088c0e01007387 */ /* 0x0003e20000100800 */
[----:B--2---:R-:W-:-:S02]  /*6c50*/  PRMT R5, RZ, 0x7610, R5 ;  /* 0x00007610ff057816 */ /* 0x004fc40000000005 */
[----:B------:R-:W-:Y:S02]  /*6c60*/  ISETP.GE.U32.AND P4, PT, R11, 0x7fffffb5, PT ;  /* 0x7fffffb50b00780c */ /* 0x000fe40003f86070 */
        /* <DEDUP_REMOVED lines=15> */
[----:B------:R-:W-:Y:S04]  /*6d60*/  STL [R1+0x894], R11 ;  /* 0x0008940b01007387 */ /* 0x000fe80000100800 */
[----:B---3--:R0:W-:Y:S04]  /*6d70*/  STL [R1+0x318], R22 ;  /* 0x0003181601007387 */ /* 0x0081e80000100800 */
[----:B0-----:R-:W3:Y:S01]  /*6d80*/  LDL.LU R22, [R1+0xfc8] ;  /* 0x000fc80001167983 */ /* 0x001ee20000300800 */
[----:B------:R-:W-:-:S04]  /*6d90*/  UIMAD UR5, UR12, 0x3, URZ ;  /* 0x000000030c0578a4 */ /* 0x000fc8000f8e02ff */
[----:B------:R-:W-:Y:S02]  /*6da0*/  USHF.R.S32.HI UR6, URZ, 0x1f, UR5 ;  /* 0x0000001fff067899 */ /* 0x000fe40008011405 */
[----:B------:R-:W-:-:S04]  /*6db0*/  IADD3 R33, P6, PT, R0, UR5, RZ ;  /* 0x0000000500217c10 */ /* 0x000fc8000ffde0ff */
[----:B------:R-:W-:Y:S01]  /*6dc0*/  IADD3.X R14, PT, PT, R2, UR6, RZ, P6, !PT ;  /* 0x00000006020e7c10 */ /* 0x000fe2000b7fe4ff */
[----:B------:R-:W-:Y:S01]  /*6dd0*/  IMAD.MOV.U32 R15, RZ, RZ, R33 ;  /* 0x000000ffff0f7224 */ /* 0x000fe200078e0021 */
[----:B------:R-:W-:Y:S04]  /*6de0*/  STL [R1+0x110], R33 ;  /* 0x0001102101007387 */ /* 0x000fe80000100800 */
[-C--:B------:R-:W-:Y:S01]  /*6df0*/  @!P3 LOP3.LUT R15, R15, R14.reuse, RZ, 0x3c, !PT ;  /* 0x0000000e0f0fb212 */ /* 0x080fe200078e3cff */
[----:B------:R0:W-:Y:S03]  /*6e00*/  STL [R1+0x10c], R14 ;  /* 0x00010c0e01007387 */ /* 0x0001e60000100800 */
[----:B0-----:R-:W-:-:S04]  /*6e10*/  @!P3 LOP3.LUT R14, R15, R14, RZ, 0x3c, !PT ;  /* 0x0000000e0f0eb212 */ /* 0x001fc800078e3cff */
[----:B------:R-:W-:Y:S02]  /*6e20*/  @!P3 LOP3.LUT R15, R15, R14, RZ, 0x3c, !PT ;  /* 0x0000000e0f0fb212 */ /* 0x000fe400078e3cff */
[----:B---3--:R-:W-:-:S06]  /*6e30*/  PRMT R22, RZ, 0x7610, R22 ;  /* 0x00007610ff167816 */ /* 0x008fcc0000000016 */
        /* <DEDUP_REMOVED lines=15> */
[----:B------:R-:W-:Y:S01]  /*6f30*/  IADD3 R33, P6, PT, R0, UR5, RZ ;  /* 0x0000000500217c10 */ /* 0x000fe2000ffde0ff */
[----:B------:R-:W-:-:S03]  /*6f40*/  VIADD R11, R25, 0xfffffffb ;  /* 0xfffffffb190b7836 */ /* 0x000fc60000000000 */
[----:B0-----:R-:W-:Y:S01]  /*6f50*/  IADD3.X R14, PT, PT, R2, UR14, RZ, P6, !PT ;  /* 0x0000000e020e7c10 */ /* 0x001fe2000b7fe4ff */
[----:B------:R-:W-:Y:S01]  /*6f60*/  IMAD.MOV.U32 R15, RZ, RZ, R33 ;  /* 0x000000ffff0f7224 */ /* 0x000fe200078e0021 */
[----:B------:R-:W-:-:S04]  /*6f70*/  ISETP.GE.U32.AND P2, PT, R11, 0x7fffffbc, PT ;  /* 0x7fffffbc0b00780c */ /* 0x000fc80003f46070 */
[----:B------:R-:W-:Y:S02]  /*6f80*/  @!P4 LOP3.LUT R15, R15, R14, RZ, 0x3c, !PT ;  /* 0x0000000e0f0fc212 */ /* 0x000fe400078e3cff */
[----:B------:R-:W-:Y:S02]  /*6f90*/  SHF.R.U32.HI R11, RZ, 0xc, R9 ;  /* 0x0000000cff0b7819 */ /* 0x000fe40000011609 */
[----:B------:R-:W-:Y:S02]  /*6fa0*/  PRMT R23, RZ, 0x7610, R23 ;  /* 0x00007610ff177816 */ /* 0x000fe40000000017 */
[----:B------:R-:W-:Y:S02]  /*6fb0*/  LOP3.LUT P3, RZ, R11, 0x1, RZ, 0xc0, !PT ;  /* 0x000000010bff7812 */ /* 0x000fe4000786c0ff */
[----:B------:R-:W-:Y:S01]  /*6fc0*/  PRMT R10, RZ, 0x7610, R10 ;  /* 0x00007610ff0a7816 */ /* 0x000fe2000000000a */
[----:B---3--:R0:W-:Y:S04]  /*6fd0*/  STL [R1+0x300], R5 ;  /* 0x0003000501007387 */ /* 0x0081e80000100800 */
[----:B0-----:R-:W3:Y:S04]  /*6fe0*/  LDL.LU R5, [R1+0xfc0] ;  /* 0x000fc00001057983 */ /* 0x001ee80000300800 */
[----:B------:R0:W-:Y:S04]  /*6ff0*/  STL [R1+0x590], R33 ;  /* 0x0005902101007387 */ /* 0x0001e80000100800 */
[----:B------:R1:W-:Y:S01]  /*7000*/  STL [R1+0x58c], R14 ;  /* 0x00058c0e01007387 */ /* 0x0003e20000100800 */
[----:B0-----:R-:W-:-:S02]  /*7010*/  IADD3 R33, P6, PT, R3, UR5, RZ ;  /* 0x0000000503217c10 */ /* 0x001fc4000ffde0ff */
[C---:B-1----:R-:W-:Y:S02]  /*7020*/  @!P4 LOP3.LUT R14, R15.reuse, R14, RZ, 0x3c, !PT ;  /* 0x0000000e0f0ec212 */ /* 0x042fe400078e3cff */
[----:B------:R-:W-:Y:S02]  /*7030*/  IADD3.X R11, PT, PT, R4, UR14, RZ, P6, !PT ;  /* 0x0000000e040b7c10 */ /* 0x000fe4000b7fe4ff */
[----:B------:R-:W-:-:S05]  /*7040*/  @!P4 LOP3.LUT R15, R15, R14, RZ, 0x3c, !PT ;  /* 0x0000000e0f0fc212 */ /* 0x000fca00078e3cff */
[----:B------:R0:W4:Y:S02]  /*7050*/  @!P4 LDG.E.U8 R23, desc[UR24][R14.64] ;  /* 0x000000180e17c981 */ /* 0x000124000c1e1100 */
[----:B0-----:R-:W-:Y:S02]  /*7060*/  IMAD.MOV.U32 R14, RZ, RZ, R11 ;  /* 0x000000ffff0e7224 */ /* 0x001fe400078e000b */
[----:B------:R-:W-:-:S05]  /*7070*/  IMAD.MOV.U32 R15, RZ, RZ, R33 ;  /* 0x000000ffff0f7224 */ /* 0x000fca00078e0021 */
[----:B------:R-:W-:-:S04]  /*7080*/  @!P4 LOP3.LUT R15, R15, R14, RZ, 0x3c, !PT ;  /* 0x0000000e0f0fc212 */ /* 0x000fc800078e3cff */
[----:B------:R-:W-:-:S04]  /*7090*/  @!P4 LOP3.LUT R14, R15, R14, RZ, 0x3c, !PT ;  /* 0x0000000e0f0ec212 */ /* 0x000fc800078e3cff */
[----:B------:R-:W-:-:S05]  /*70a0*/  @!P4 LOP3.LUT R15, R15, R14, RZ, 0x3c, !PT ;  /* 0x0000000e0f0fc212 */ /* 0x000fca00078e3cff */
[----:B------:R0:W2:Y:S01]  /*70b0*/  @!P4 LDG.E.U8 R10, desc[UR24][R14.64] ;  /* 0x000000180e0ac981 */ /* 0x0000a2000c1e1100 */
[----:B------:R-:W-:-:S03]  /*70c0*/  UIMAD UR6, UR12, 0x13, URZ ;  /* 0x000000130c0678a4 */ /* 0x000fc6000f8e02ff */
[----:B------:R1:W-:Y:S01]  /*70d0*/  STL [R1+0x598], R33 ;  /* 0x0005982101007387 */ /* 0x0003e20000100800 */
[----:B------:R-:W-:Y:S02]  /*70e0*/  USHF.R.S32.HI UR15, URZ, 0x1f, UR6 ;  /* 0x0000001fff0f7899 */ /* 0x000fe40008011406 */
[----:B-1----:R-:W-:-:S04]  /*70f0*/  IADD3 R33, P6, PT, R0, UR6, RZ ;  /* 0x0000000600217c10 */ /* 0x002fc8000ffde0ff */
[----:B0-----:R-:W-:Y:S01]  /*7100*/  IADD3.X R14, PT, PT, R2, UR15, RZ, P6, !PT ;  /* 0x0000000f020e7c10 */ /* 0x001fe2000b7fe4ff */
[----:B------:R-:W-:-:S05]  /*7110*/  IMAD.MOV.U32 R15, RZ, RZ, R33 ;  /* 0x000000ffff0f7224 */ /* 0x000fca00078e0021 */
[-C--:B------:R-:W-:Y:S02]  /*7120*/  @P3 LOP3.LUT R15, R15, R14.reuse, RZ, 0x3c, !PT ;  /* 0x0000000e0f0f3212 */ /* 0x080fe400078e3cff */
[----:B------:R-:W-:Y:S01]  /*7130*/  PRMT R6, RZ, 0x7610, R6 ;  /* 0x00007610ff067816 */ /* 0x000fe20000000006 */
[----:B----4-:R0:W-:Y:S04]  /*7140*/  STL [R1+0x314], R23 ;  /* 0x0003141701007387 */ /* 0x0101e80000100800 */
[----:B0-----:R-:W4:Y:S04]  /*7150*/  LDL.LU R23, [R1+0xfbc] ;  /* 0x000fbc0001177983 */ /* 0x001f280000300800 */
        /* <DEDUP_REMOVED lines=12> */
[----:B------:R-:W-:Y:S01]  /*7220*/  PRMT R7, RZ, 0x7610, R7 ;  /* 0x00007610ff077816 */ /* 0x000fe20000000007 */
[----:B--2---:R0:W-:Y:S04]  /*7230*/  STL [R1+0x328], R6 ;  /* 0x0003280601007387 */ /* 0x0041e80000100800 */
[----:B0-----:R-:W2:Y:S04]  /*7240*/  LDL.LU R6, [R1+0xfb4] ;  /* 0x000fb40001067983 */ /* 0x001ea80000300800 */
[----:B------:R-:W-:Y:S04]  /*7250*/  STL [R1+0x618], R33 ;  /* 0x0006182101007387 */ /* 0x000fe80000100800 */
[----:B------:R0:W-:Y:S02]  /*7260*/  STL [R1+0x614], R14 ;  /* 0x0006140e01007387 */ /* 0x0001e40000100800 */
[----:B0-----:R-:W-:-:S04]  /*7270*/  @P3 LOP3.LUT R14, R15, R14, RZ, 0x3c, !PT ;  /* 0x0000000e0f0e3212 */ /* 0x001fc800078e3cff */
[----:B------:R-:W-:-:S05]  /*7280*/  @P3 LOP3.LUT R15, R15, R14, RZ, 0x3c, !PT ;  /* 0x0000000e0f0f3212 */ /* 0x000fca00078e3cff */
[----:B------:R0:W2:Y:S01]  /*7290*/  @P3 LDG.E.U8 R7, desc[UR24][R14.64] ;  /* 0x000000180e073981 */ /* 0x0000a2000c1e1100 */
[----:B------:R-:W-:Y:S01]  /*72a0*/  SHF.R.U32.HI R11, RZ, 0x4, R9 ;  /* 0x00000004ff0b7819 */ /* 0x000fe20000011609 */
[----:B------:R-:W-:-:S03]  /*72b0*/  UIMAD UR5, UR12, 0x1b, URZ ;  /* 0x0000001b0c0578a4 */ /* 0x000fc6000f8e02ff */
[----:B------:R-:W-:Y:S01]  /*72c0*/  LOP3.LUT P4, RZ, R11, 0x1, RZ, 0xc0, !PT ;  /* 0x000000010bff7812 */ /* 0x000fe2000788c0ff */
[----:B------:R-:W-:Y:S02]  /*72d0*/  USHF.R.S32.HI UR14, URZ, 0x1f, UR5 ;  /* 0x0000001fff0e7899 */ /* 0x000fe40008011405 */
[----:B------:R-:W-:-:S04]  /*72e0*/  IADD3 R33, P6, PT, R0, UR5, RZ ;  /* 0x0000000500217c10 */ /* 0x000fc8000ffde0ff */
[----:B0-----:R-:W-:Y:S01]  /*72f0*/  IADD3.X R14, PT, PT, R2, UR14, RZ, P6, !PT ;  /* 0x0000000e020e7c10 */ /* 0x001fe2000b7fe4ff */
[----:B------:R-:W-:Y:S01]  /*7300*/  IMAD.MOV.U32 R15, RZ, RZ, R33 ;  /* 0x000000ffff0f7224 */ /* 0x000fe200078e0021 */
[----:B------:R-:W-:-:S04]  /*7310*/  SHF.R.U64 R11, R8, 0x1c, RZ ;  /* 0x0000001c080b7819 */ /* 0x000fc800000012ff */
[----:B------:R-:W-:Y:S02]  /*7320*/  @P4 LOP3.LUT R15, R15, R14, RZ, 0x3c, !PT ;  /* 0x0000000e0f0f4212 */ /* 0x000fe400078e3cff */
[----:B------:R-:W-:Y:S02]  /*7330*/  PRMT R93, RZ, 0x7610, R93 ;  /* 0x00007610ff5d7816 */ /* 0x000fe4000000005d */
[----:B------:R-:W-:Y:S02]  /*7340*/  LOP3.LUT P3, RZ, R11, 0x1, RZ, 0xc0, !PT ;  /* 0x000000010bff7812 */ /* 0x000fe4000786c0ff */
[----:B------:R-:W-:Y:S01]  /*7350*/  PRMT R92, RZ, 0x7610, R92 ;  /* 0x00007610ff5c7816 */ /* 0x000fe2000000005c */
[----:B--2---:R0:W-:Y:S04]  /*7360*/  STL [R1+0x30c], R7 ;  /* 0x00030c0701007387 */ /* 0x0041e80000100800 */
[----:B0-----:R-:W2:Y:S04]  /*7370*/  LDL.LU R7, [R1+0xfb0] ;  /* 0x000fb00001077983 */ /* 0x001ea80000300800 */
[----:B------:R0:W-:Y:S04]  /*7380*/  STL [R1+0x6e0], R33 ;  /* 0x0006e02101007387 */ /* 0x0001e80000100800 */
[----:B------:R1:W-:Y:S01]  /*7390*/  STL [R1+0x6dc], R14 ;  /* 0x0006dc0e01007387 */ /* 0x0003e20000100800 */
[----:B0-----:R-:W-:-:S02]  /*73a0*/  IADD3 R33, P6, PT, R3, UR5, RZ ;  /* 0x0000000503217c10 */ /* 0x001fc4000ffde0ff */
        /* <DEDUP_REMOVED lines=8> */
[----:B------:R-:W-:-:S05]  /*7430*/  @P4 LOP3.LUT R15, R15, R14, RZ, 0x3c, !PT ;  /* 0x0000000e0f0f4212 */ /* 0x000fca00078e3cff */
[----:B------:R0:W3:Y:S01]  /*7440*/  @P4 LDG.E.U8 R92, desc[UR24][R14.64] ;  /* 0x000000180e5c4981 */ /* 0x0000e2000c1e1100 */
        /* <DEDUP_REMOVED lines=8> */
[----:B--2---:R0:W-:Y:S04]  /*74d0*/  STL [R1+0x324], R93 ;  /* 0x0003245d01007387 */ /* 0x0041e80000100800 */
[----:B0-----:R-:W2:Y:S04]  /*74e0*/  LDL.LU R93, [R1+0xfac] ;  /* 0x000fac00015d7983 */ /* 0x001ea80000300800 */
[----:B------:R-:W-:Y:S04]  /*74f0*/  STL [R1+0x6e4], R11 ;  /* 0x0006e40b01007387 */ /* 0x000fe80000100800 */
[----:B---3--:R0:W-:Y:S04]  /*7500*/  STL [R1+0x320], R92 ;  /* 0x0003205c01007387 */ /* 0x0081e80000100800 */
[----:B0-----:R-:W3:Y:S04]  /*7510*/  LDL.LU R92, [R1+0xfa8] ;  /* 0x000fa800015c7983 */ /* 0x001ee80000300800 */
        /* <DEDUP_REMOVED lines=82> */
[----:B------:R-:W-:Y:S02]  /*7a40*/  @P4 LOP3.LUT R15, R15, R14, RZ, 0x3c, !PT ;  /* 0x0000000e0f0f4212 */ /* 0x000fe400078e3cff */
[----:B------:R-:W-:Y:S02]  /*7a50*/  PRMT R85, RZ, 0x7610, R85 ;  /* 0x00007610ff557816 */ /* 0x000fe40000000055 */
[----:B------:R-:W-:Y:S02]  /*7a60*/  ISETP.GE.U32.AND P3, PT, R11, 0x7fffffb4, PT ;  /* 0x7fffffb40b00780c */ /* 0x000fe40003f66070 */
        /* <DEDUP_REMOVED lines=16> */
[----:B------:R-:W-:-:S03]  /*7b70*/  USHF.L.U32 UR5, UR12, 0x2, URZ ;  /* 0x000000020c057899 */ /* 0x000fc600080006ff */
[----:B------:R1:W-:Y:S01]  /*7b80*/  STL [R1+0x8a8], R33 ;  /* 0x0008a82101007387 */ /* 0x0003e20000100800 */
[----:B------:R-:W-:Y:S02]  /*7b90*/  USHF.R.S32.HI UR6, URZ, 0x1f, UR5 ;  /* 0x0000001fff067899 */ /* 0x000fe40008011405 */
[----:B-1----:R-:W-:-:S04]  /*7ba0*/  IADD3 R33, P6, PT, R0, UR5, RZ ;  /* 0x0000000500217c10 */ /* 0x002fc8000ffde0ff */
[----:B0-----:R-:W-:Y:S01]  /*7bb0*/  IADD3.X R14, PT, PT, R2, UR6, RZ, P6, !PT ;  /* 0x00000006020e7c10 */ /* 0x001fe2000b7fe4ff */
[----:B------:R-:W-:-:S05]  /*7bc0*/  IMAD.MOV.U32 R15, RZ, RZ, R33 ;  /* 0x000000ffff0f7224 */ /* 0x000fca00078e0021 */
[-C--:B------:R-:W-:Y:S02]  /*7bd0*/  @!P2 LOP3.LUT R15, R15, R14.reuse, RZ, 0x3c, !PT ;  /* 0x0000000e0f0fa212 */ /* 0x080fe400078e3cff */
        /* <DEDUP_REMOVED lines=8> */
[----:B0-----:R-:W-:-:S04]  /*7c60*/  @!P2 LOP3.LUT R14, R15, R14, RZ, 0x3c, !PT ;  /* 0x0000000e0f0ea212 */ /* 0x001fc800078e3cff */
[----:B------:R-:W-:-:S05]  /*7c70*/  @!P2 LOP3.LUT R15, R15, R14, RZ, 0x3c, !PT ;  /* 0x0000000e0f0fa212 */ /* 0x000fca00078e3cff */
[----:B------:R0:W2:Y:S01]  /*7c80*/  @!P2 LDG.E.U8 R83, desc[UR24][R14.64] ;  /* 0x000000180e53a981 */ /* 0x0000a2000c1e1100 */
[----:B------:R-:W-:-:S05]  /*7c90*/  IADD3 R33, P6, PT, R3, UR5, RZ ;  /* 0x0000000503217c10 */ /* 0x000fca000ffde0ff */
[----:B0-----:R-:W-:Y:S01]  /*7ca0*/  IMAD.MOV.U32 R15, RZ, RZ, R33 ;  /* 0x000000ffff0f7224 */ /* 0x001fe200078e0021 */
[----:B------:R-:W-:-:S04]  /*7cb0*/  IADD3.X R14, PT, PT, R4, UR6, RZ, P6, !PT ;  /* 0x00000006040e7c10 */ /* 0x000fc8000b7fe4ff */
[-C--:B------:R-:W-:Y:S02]  /*7cc0*/  @!P2 LOP3.LUT R15, R15, R14.reuse, RZ, 0x3c, !PT ;  /* 0x0000000e0f0fa212 */ /* 0x080fe400078e3cff */
[----:B------:R-:W-:Y:S01]  /*7cd0*/  PRMT R82, RZ, 0x7610, R82 ;  /* 0x00007610ff527816 */ /* 0x000fe20000000052 */
[----:B--2---:R0:W-:Y:S04]  /*7ce0*/  STL [R1+0x33c], R83 ;  /* 0x00033c5301007387 */ /* 0x0041e80000100800 */
[----:B0-----:R-:W2:Y:S04]  /*7cf0*/  LDL.LU R83, [R1+0xf84] ;  /* 0x000f840001537983 */ /* 0x001ea80000300800 */
[----:B------:R-:W-:Y:S04]  /*7d00*/  STL [R1+0x128], R33 ;  /* 0x0001282101007387 */ /* 0x000fe80000100800 */
[----:B------:R0:W-:Y:S02]  /*7d10*/  STL [R1+0x124], R14 ;  /* 0x0001240e01007387 */ /* 0x0001e40000100800 */
[----:B0-----:R-:W-:-:S04]  /*7d20*/  @!P2 LOP3.LUT R14, R15, R14, RZ, 0x3c, !PT ;  /* 0x0000000e0f0ea212 */ /* 0x001fc800078e3cff */
[----:B------:R-:W-:-:S05]  /*7d30*/  @!P2 LOP3.LUT R15, R15, R14, RZ, 0x3c, !PT ;  /* 0x0000000e0f0fa212 */ /* 0x000fca00078e3cff */
[----:B------:R0:W2:Y:S01]  /*7d40*/  @!P2 LDG.E.U8 R82, desc[UR24][R14.64] ;  /* 0x000000180e52a981 */ /* 0x0000a2000c1e1100 */
        /* <DEDUP_REMOVED lines=17> */
[C---:B-1----:R-:W-:Y:S02]  /*7e60*/  @!P3 LOP3.LUT R14, R15.reuse, R14, RZ, 0x3c, !PT ;  /* 0x0000000e0f0eb212 */ /* 0x042fe400078e3cff */
[----:B------:R-:W-:Y:S02]  /*7e70*/  IADD3.X R11, PT, PT, R4, UR14, RZ, P6, !PT ;  /* 0x0000000e040b7c10 */ /* 0x000fe4000b7fe4ff */
[----:B------:R-:W-:-:S05]  /*7e80*/  @!P3 LOP3.LUT R15, R15, R14, RZ, 0x3c, !PT ;  /* 0x0000000e0f0fb212 */ /* 0x000fca00078e3cff */
[----:B------:R0:W2:Y:S02]  /*7e90*/  @!P3 LDG.E.U8 R81, desc[UR24][R14.64] ;  /* 0x000000180e51b981 */ /* 0x0000a4000c1e1100 */
[----:B0-----:R-:W-:Y:S02]  /*7ea0*/  IMAD.MOV.U32 R14, RZ, RZ, R11 ;  /* 0x000000ffff0e7224 */ /* 0x001fe400078e000b */
[----:B------:R-:W-:-:S05]  /*7eb0*/  IMAD.MOV.U32 R15, RZ, RZ, R33 ;  /* 0x000000ffff0f7224 */ /* 0x000fca00078e0021 */
[----:B------:R-:W-:-:S04]  /*7ec0*/  @!P3 LOP3.LUT R15, R15, R14, RZ, 0x3c, !PT ;  /* 0x0000000e0f0fb212 */ /* 0x000fc800078e3cff */
[----:B------:R-:W-:-:S04]  /*7ed0*/  @!P3 LOP3.LUT R14, R15, R14, RZ, 0x3c, !PT ;  /* 0x0000000e0f0eb212 */ /* 0x000fc800078e3cff */
[----:B------:R-:W-:-:S05]  /*7ee0*/  @!P3 LOP3.LUT R15, R15, R14, RZ, 0x3c, !PT ;  /* 0x0000000e0f0fb212 */ /* 0x000fca00078e3cff */
[----:B------:R0:W3:Y:S01]  /*7ef0*/  @!P3 LDG.E.U8 R80, desc[UR24][R14.64] ;  /* 0x000000180e50b981 */ /* 0x0000e2000c1e1100 */
        /* <DEDUP_REMOVED lines=553> */
[----:B------:R-:W-:Y:S01]  /*a190*/  LOP3.LUT P3, RZ, R11, 0x1, RZ, 0xc0, !PT ;  /* 0x000000010bff7812 */ /* 0x000fe2000786c0ff */
[----:B------:R-:W-:Y:S01]  /*a1a0*/  UIMAD UR6, UR12, 0x36, URZ ;  /* 0x000000360c0678a4 */ /* 0x000fe2000f8e02ff */
[----:B------:R-:W-:Y:S02]  /*a1b0*/  PRMT R37, RZ, 0x7610, R37 ;  /* 0x00007610ff257816 */ /* 0x000fe40000000025 */
[----:B------:R-:W-:Y:S01]  /*a1c0*/  PRMT R35, RZ, 0x7610, R35 ;  /* 0x00007610ff237816 */ /* 0x000fe20000000023 */
[----:B--2---:R0:W-:Y:S04]  /*a1d0*/  STL [R1+0x3f8], R39 ;  /* 0x0003f82701007387 */ /* 0x0041e80000100800 */
[----:B0-----:R-:W2:Y:S04]  /*a1e0*/  LDL.LU R39, [R1+0xee0] ;  /* 0x000ee00001277983 */ /* 0x001ea80000300800 */
[----:B------:R0:W-:Y:S04]  /*a1f0*/  STL [R1+0x7f0], R33 ;  /* 0x0007f02101007387 */ /* 0x0001e80000100800 */
[----:B------:R1:W-:Y:S01]  /*a200*/  STL [R1+0x7ec], R14 ;  /* 0x0007ec0e01007387 */ /* 0x0003e20000100800 */
[----:B0-----:R-:W-:Y:S01]  /*a210*/  IMAD.MOV.U32 R33, RZ, RZ, R36 ;  /* 0x000000ffff217224 */ /* 0x001fe200078e0024 */
[----:B------:R-:W-:-:S02]  /*a220*/  IADD3 R36, P6, PT, R3, UR5, RZ ;  /* 0x0000000503247c10 */ /* 0x000fc4000ffde0ff */
[C---:B-1----:R-:W-:Y:S02]  /*a230*/  @P4 LOP3.LUT R14, R15.reuse, R14, RZ, 0x3c, !PT ;  /* 0x0000000e0f0e4212 */ /* 0x042fe400078e3cff */
[----:B------:R-:W-:Y:S02]  /*a240*/  IADD3.X R11, PT, PT, R4, UR14, RZ, P6, !PT ;  /* 0x0000000e040b7c10 */ /* 0x000fe4000b7fe4ff */
[----:B------:R-:W-:-:S05]  /*a250*/  @P4 LOP3.LUT R15, R15, R14, RZ, 0x3c, !PT ;  /* 0x0000000e0f0f4212 */ /* 0x000fca00078e3cff */
[----:B------:R0:W2:Y:S02]  /*a260*/  @P4 LDG.E.U8 R38, desc[UR24][R14.64] ;  /* 0x000000180e264981 */ /* 0x0000a4000c1e1100 */
[----:B0-----:R-:W-:Y:S02]  /*a270*/  IMAD.MOV.U32 R14, RZ, RZ, R11 ;  /* 0x000000ffff0e7224 */ /* 0x001fe400078e000b */
[----:B------:R-:W-:-:S05]  /*a280*/  IMAD.MOV.U32 R15, RZ, RZ, R36 ;  /* 0x000000ffff0f7224 */ /* 0x000fca00078e0024 */
[----:B------:R-:W-:-:S04]  /*a290*/  @P4 LOP3.LUT R15, R15, R14, RZ, 0x3c, !PT ;  /* 0x0000000e0f0f4212 */ /* 0x000fc800078e3cff */
[----:B------:R-:W-:Y:S01]  /*a2a0*/  @P4 LOP3.LUT R14, R15, R14, RZ, 0x3c, !PT ;  /* 0x0000000e0f0e4212 */ /* 0x000fe200078e3cff */
[----:B------:R-:W-:-:S03]  /*a2b0*/  USHF.R.S32.HI UR5, URZ, 0x1f, UR6 ;  /* 0x0000001fff057899 */ /* 0x000fc60008011406 */
[----:B------:R-:W-:Y:S01]  /*a2c0*/  @P4 LOP3.LUT R15, R15, R14, RZ, 0x3c, !PT ;  /* 0x0000000e0f0f4212 */ /* 0x000fe200078e3cff */
[----:B------:R0:W-:Y:S04]  /*a2d0*/  STL [R1+0x7f8], R36 ;  /* 0x0007f82401007387 */ /* 0x0001e80000100800 */
[----:B------:R1:W3:Y:S01]  /*a2e0*/  @P4 LDG.E.U8 R37, desc[UR24][R14.64] ;  /* 0x000000180e254981 */ /* 0x0002e2000c1e1100 */
[----:B0-----:R-:W-:-:S04]  /*a2f0*/  IADD3 R36, P6, PT, R0, UR6, RZ ;  /* 0x0000000600247c10 */ /* 0x001fc8000ffde0ff */
[----:B-1----:R-:W-:Y:S01]  /*a300*/  IADD3.X R15, PT, PT, R2, UR5, RZ, P6, !PT ;  /* 0x00000005020f7c10 */ /* 0x002fe2000b7fe4ff */
[----:B------:R-:W-:-:S05]  /*a310*/  @P3 IMAD.MOV.U32 R14, RZ, RZ, R36 ;  /* 0x000000ffff0e3224 */ /* 0x000fca00078e0024 */
[----:B------:R0:W4:Y:S01]  /*a320*/  @P3 LDG.E.U8 R35, desc[UR24][R14.64] ;  /* 0x000000180e233981 */ /* 0x000122000c1e1100 */
[----:B------:R-:W-:-:S03]  /*a330*/  PRMT R29, RZ, 0x7610, R29 ;  /* 0x00007610ff1d7816 */ /* 0x000fc6000000001d */
[----:B--2---:R1:W-:Y:S04]  /*a340*/  STL [R1+0x3dc], R38 ;  /* 0x0003dc2601007387 */ /* 0x0043e80000100800 */
[----:B-1----:R-:W2:Y:S04]  /*a350*/  LDL.LU R38, [R1+0xedc] ;  /* 0x000edc0001267983 */ /* 0x002ea80000300800 */
[----:B------:R1:W-:Y:S02]  /*a360*/  STL [R1+0x7f4], R11 ;  /* 0x0007f40b01007387 */ /* 0x0003e40000100800 */
[----:B-1----:R-:W-:-:S04]  /*a370*/  SHF.R.U64 R11, R8, 0x1, RZ ;  /* 0x00000001080b7819 */ /* 0x002fc800000012ff */
[----:B------:R-:W-:Y:S02]  /*a380*/  LOP3.LUT P4, RZ, R11, 0x1, RZ, 0xc0, !PT ;  /* 0x000000010bff7812 */ /* 0x000fe4000788c0ff */
[----:B------:R-:W-:Y:S01]  /*a390*/  IADD3 R11, P6, PT, R3, UR6, RZ ;  /* 0x00000006030b7c10 */ /* 0x000fe2000ffde0ff */
[----:B---3--:R1:W-:Y:S03]  /*a3a0*/  STL [R1+0x418], R37 ;  /* 0x0004182501007387 */ /* 0x0083e60000100800 */
[----:B0-----:R-:W-:Y:S01]  /*a3b0*/  IADD3.X R14, PT, PT, R4, UR5, RZ, P6, !PT ;  /* 0x00000005040e7c10 */ /* 0x001fe2000b7fe4ff */
[----:B-1----:R-:W3:Y:S04]  /*a3c0*/  LDL.LU R37, [R1+0xed8] ;  /* 0x000ed80001257983 */ /* 0x002ee80000300800 */
[----:B------:R0:W-:Y:S04]  /*a3d0*/  STL [R1+0x860], R36 ;  /* 0x0008602401007387 */ /* 0x0001e80000100800 */
[----:B------:R1:W-:Y:S04]  /*a3e0*/  STL [R1+0x85c], R15 ;  /* 0x00085c0f01007387 */ /* 0x0003e80000100800 */
[----:B0-----:R-:W2:Y:S01]  /*a3f0*/  LDL.LU R36, [R1+0xed4] ;  /* 0x000ed40001247983 */ /* 0x001ea20000300800 */
[----:B-1----:R-:W-:-:S03]  /*a400*/  IMAD.MOV.U32 R15, RZ, RZ, R11 ;  /* 0x000000ffff0f7224 */ /* 0x002fc600078e000b */
[----:B----4-:R0:W-:Y:S02]  /*a410*/  STL [R1+0x3ec], R35 ;  /* 0x0003ec2301007387 */ /* 0x0101e40000100800 */
[-C--:B------:R-:W-:Y:S02]  /*a420*/  @P3 LOP3.LUT R15, R15, R14.reuse, RZ, 0x3c, !PT ;  /* 0x0000000e0f0f3212 */ /* 0x080fe400078e3cff */
[----:B0-----:R-:W4:Y:S04]  /*a430*/  LDL.LU R35, [R1+0xed0] ;  /* 0x000ed00001237983 */ /* 0x001f280000300800 */
[----:B------:R-:W-:Y:S04]  /*a440*/  STL [R1+0x868], R11 ;  /* 0x0008680b01007387 */ /* 0x000fe80000100800 */
[----:B------:R0:W-:Y:S02]  /*a450*/  STL [R1+0x864], R14 ;  /* 0x0008640e01007387 */ /* 0x0001e40000100800 */
[----:B0-----:R-:W-:-:S04]  /*a460*/  @P3 LOP3.LUT R14, R15, R14, RZ, 0x3c, !PT ;  /* 0x0000000e0f0e3212 */ /* 0x001fc800078e3cff */
[----:B------:R-:W-:-:S05]  /*a470*/  @P3 LOP3.LUT R15, R15, R14, RZ, 0x3c, !PT ;  /* 0x0000000e0f0f3212 */ /* 0x000fca00078e3cff */
[----:B------:R0:W2:Y:S01]  /*a480*/  @P3 LDG.E.U8 R29, desc[UR24][R14.64] ;  /* 0x000000180e1d3981 */ /* 0x0000a2000c1e1100 */
[----:B------:R-:W-:Y:S01]  /*a490*/  UIMAD UR6, UR12, 0x3e, URZ ;  /* 0x0000003e0c0678a4 */ /* 0x000fe2000f8e02ff */
[----:B------:R-:W-:-:S03]  /*a4a0*/  VIADD R11, R25, 0xfffffff0 ;  /* 0xfffffff0190b7836 */ /* 0x000fc60000000000 */
[----:B------:R-:W-:Y:S02]  /*a4b0*/  USHF.R.S32.HI UR14, URZ, 0x1f, UR6 ;  /* 0x0000001fff0e7899 */ /* 0x000fe40008011406 */
[----:B------:R-:W-:-:S04]  /*a4c0*/  IADD3 R25, P6, PT, R0, UR6, RZ ;  /* 0x0000000600197c10 */ /* 0x000fc8000ffde0ff */
[----:B0-----:R-:W-:Y:S01]  /*a4d0*/  IADD3.X R14, PT, PT, R2, UR14, RZ, P6, !PT ;  /* 0x0000000e020e7c10 */ /* 0x001fe2000b7fe4ff */
[----:B------:R-:W-:Y:S01]  /*a4e0*/  IMAD.MOV.U32 R15, RZ, RZ, R25 ;  /* 0x000000ffff0f7224 */ /* 0x000fe200078e0019 */
[----:B------:R0:W-:Y:S04]  /*a4f0*/  STL [R1+0x8d0], R25 ;  /* 0x0008d01901007387 */ /* 0x0001e80000100800 */
[----:B------:R-:W-:Y:S02]  /*a500*/  @P4 LOP3.LUT R15, R15, R14, RZ, 0x3c, !PT ;  /* 0x0000000e0f0f4212 */ /* 0x000fe400078e3cff */
[----:B------:R-:W-:Y:S02]  /*a510*/  PRMT R34, RZ, 0x7610, R34 ;  /* 0x00007610ff227816 */ /* 0x000fe40000000022 */
[----:B0-----:R-:W-:-:S02]  /*a520*/  IADD3 R25, P6, PT, R3, UR6, RZ ;  /* 0x0000000603197c10 */ /* 0x001fc4000ffde0ff */
[----:B------:R-:W-:Y:S01]  /*a530*/  PRMT R32, RZ, 0x7610, R32 ;  /* 0x00007610ff207816 */ /* 0x000fe20000000020 */
[----:B--2---:R0:W-:Y:S04]  /*a540*/  STL [R1+0x3fc], R29 ;  /* 0x0003fc1d01007387 */ /* 0x0041e80000100800 */
[----:B------:R1:W-:Y:S01]  /*a550*/  STL [R1+0x8cc], R14 ;  /* 0x0008cc0e01007387 */ /* 0x0003e20000100800 */
[----:B0-----:R-:W-:Y:S01]  /*a560*/  IMAD.MOV.U32 R29, RZ, RZ, R33 ;  /* 0x000000ffff1d7224 */ /* 0x001fe200078e0021 */
        /* <DEDUP_REMOVED lines=20> */
[----:B------:R0:W-:Y:S04]  /*a6b0*/  STL [R1+0x8d4], R33 ;  /* 0x0008d42101007387 */ /* 0x0001e80000100800 */
[----:B0-----:R-:W2:Y:S04]  /*a6c0*/  LDL.LU R33, [R1+0xec8] ;  /* 0x000ec80001217983 */ /* 0x001ea80000300800 */
        /* <DEDUP_REMOVED lines=19> */
[----:B------:R-:W-:Y:S01]  /*a800*/  UIMAD UR5, UR12, 0xf, URZ ;  /* 0x0000000f0c0578a4 */ /* 0x000fe2000f8e02ff */
[----:B------:R-:W-:-:S03]  /*a810*/  ISETP.GE.U32.AND P3, PT, R11, 0x7fffffb1, PT ;  /* 0x7fffffb10b00780c */ /* 0x000fc60003f66070 */
[----:B------:R-:W-:Y:S02]  /*a820*/  USHF.R.S32.HI UR14, URZ, 0x1f, UR5 ;  /* 0x0000001fff0e7899 */ /* 0x000fe40008011405 */
[----:B------:R-:W-:Y:S02]  /*a830*/  IADD3 R25, P6, PT, R0, UR5, RZ ;  /* 0x0000000500197c10 */ /* 0x000fe4000ffde0ff */
[----:B------:R-:W-:Y:S02]  /*a840*/  SHF.R.U32.HI R9, RZ, 0x8, R9 ;  /* 0x00000008ff097819 */ /* 0x000fe40000011609 */
[----:B0-----:R-:W-:Y:S01]  /*a850*/  IADD3.X R14, PT, PT, R2, UR14, RZ, P6, !PT ;  /* 0x0000000e020e7c10 */ /* 0x001fe2000b7fe4ff */
[----:B------:R-:W-:Y:S01]  /*a860*/  IMAD.MOV.U32 R15, RZ, RZ, R25 ;  /* 0x000000ffff0f7224 */ /* 0x000fe200078e0019 */
[----:B------:R-:W-:Y:S01]  /*a870*/  LOP3.LUT P4, RZ, R9, 0x1, RZ, 0xc0, !PT ;  /* 0x0000000109ff7812 */ /* 0x000fe2000788c0ff */
[----:B------:R0:W-:Y:S01]  /*a880*/  STL [R1+0x5d0], R25 ;  /* 0x0005d01901007387 */ /* 0x0001e20000100800 */
[----:B------:R-:W-:-:S02]  /*a890*/  SHF.R.U64 R9, R8, 0x18, RZ ;  /* 0x0000001808097819 */ /* 0x000fc400000012ff */
[-C--:B------:R-:W-:Y:S01]  /*a8a0*/  @!P3 LOP3.LUT R15, R15, R14.reuse, RZ, 0x3c, !PT ;  /* 0x0000000e0f0fb212 */ /* 0x080fe200078e3cff */
[----:B------:R1:W-:Y:S01]  /*a8b0*/  STL [R1+0x5cc], R14 ;  /* 0x0005cc0e01007387 */ /* 0x0003e20000100800 */
[----:B------:R-:W-:Y:S02]  /*a8c0*/  LOP3.LUT P2, RZ, R9, 0x1, RZ, 0xc0, !PT ;  /* 0x0000000109ff7812 */ /* 0x000fe4000784c0ff */
[----:B0-----:R-:W-:Y:S02]  /*a8d0*/  IADD3 R25, P6, PT, R3, UR5, RZ ;  /* 0x0000000503197c10 */ /* 0x001fe4000ffde0ff */
[----:B-1----:R-:W-:-:S03]  /*a8e0*/  @!P3 LOP3.LUT R14, R15, R14, RZ, 0x3c, !PT ;  /* 0x0000000e0f0eb212 */ /* 0x002fc600078e3cff */
[----:B------:R-:W-:Y:S01]  /*a8f0*/  STL [R1+0x5d8], R25 ;  /* 0x0005d81901007387 */ /* 0x000fe20000100800 */
[----:B------:R-:W-:Y:S02]  /*a900*/  PRMT R9, RZ, 0x7610, R9 ;  /* 0x00007610ff097816 */ /* 0x000fe40000000009 */
[----:B------:R-:W-:Y:S02]  /*a910*/  @!P3 LOP3.LUT R15, R15, R14, RZ, 0x3c, !PT ;  /* 0x0000000e0f0fb212 */ /* 0x000fe400078e3cff */
[----:B------:R-:W-:-:S03]  /*a920*/  PRMT R24, RZ, 0x7610, R24 ;  /* 0x00007610ff187816 */ /* 0x000fc60000000018 */
[----:B------:R0:W3:Y:S02]  /*a930*/  @!P3 LDG.E.U8 R9, desc[UR24][R14.64] ;  /* 0x000000180e09b981 */ /* 0x0000e4000c1e1100 */
[----:B0-----:R-:W-:Y:S02]  /*a940*/  @!P3 IMAD.MOV.U32 R14, RZ, RZ, R25 ;  /* 0x000000ffff0eb224 */ /* 0x001fe400078e0019 */
[----:B--2---:R0:W-:Y:S02]  /*a950*/  STL [R1+0x3f4], R68 ;  /* 0x0003f44401007387 */ /* 0x0041e40000100800 */
[----:B0-----:R-:W-:-:S05]  /*a960*/  IADD3.X R68, PT, PT, R4, UR14, RZ, P6, !PT ;  /* 0x0000000e04447c10 */ /* 0x001fca000b7fe4ff */
[----:B------:R-:W-:-:S05]  /*a970*/  IMAD.MOV.U32 R15, RZ, RZ, R68 ;  /* 0x000000ffff0f7224 */ /* 0x000fca00078e0044 */
[----:B------:R0:W2:Y:S01]  /*a980*/  @!P3 LDG.E.U8 R24, desc[UR24][R14.64] ;  /* 0x000000180e18b981 */ /* 0x0000a2000c1e1100 */
[----:B------:R-:W-:-:S03]  /*a990*/  UIMAD UR6, UR12, 0x17, URZ ;  /* 0x000000170c0678a4 */ /* 0x000fc6000f8e02ff */
[----:B------:R1:W-:Y:S01]  /*a9a0*/  STL [R1+0x5d4], R68 ;  /* 0x0005d44401007387 */ /* 0x0003e20000100800 */
[----:B------:R-:W-:Y:S02]  /*a9b0*/  USHF.R.S32.HI UR15, URZ, 0x1f, UR6 ;  /* 0x0000001fff0f7899 */ /* 0x000fe40008011406 */
[----:B-1----:R-:W-:Y:S01]  /*a9c0*/  IADD3 R68, P6, PT, R0, UR6, RZ ;  /* 0x0000000600447c10 */ /* 0x002fe2000ffde0ff */
[----:B---3--:R-:W-:Y:S03]  /*a9d0*/  STL [R1+0x410], R9 ;  /* 0x0004100901007387 */ /* 0x008fe60000100800 */
[----:B0-----:R-:W-:Y:S01]  /*a9e0*/  IADD3.X R15, PT, PT, R2, UR15, RZ, P6, !PT ;  /* 0x0000000f020f7c10 */ /* 0x001fe2000b7fe4ff */
[----:B------:R-:W-:Y:S01]  /*a9f0*/  STL [R1+0x690], R68 ;  /* 0x0006904401007387 */ /* 0x000fe20000100800 */
[----:B------:R-:W-:Y:S01]  /*aa00*/  PRMT R28, RZ, 0x7610, R28 ;  /* 0x00007610ff1c7816 */ /* 0x000fe2000000001c */
[----:B------:R-:W-:Y:S01]  /*aa10*/  @P4 IMAD.MOV.U32 R14, RZ, RZ, R68 ;  /* 0x000000ffff0e4224 */ /* 0x000fe200078e0044 */
[----:B------:R-:W-:-:S04]  /*aa20*/  PRMT R13, RZ, 0x7610, R13 ;  /* 0x00007610ff0d7816 */ /* 0x000fc8000000000d */
[----:B------:R0:W3:Y:S04]  /*aa30*/  @P4 LDG.E.U8 R28, desc[UR24][R14.64] ;  /* 0x000000180e1c4981 */ /* 0x0000e8000c1e1100 */
[----:B--2---:R1:W-:Y:S02]  /*aa40*/  STL [R1+0x408], R24 ;  /* 0x0004081801007387 */ /* 0x0043e40000100800 */
[----:B-1----:R-:W-:-:S04]  /*aa50*/  IADD3 R24, P6, PT, R3, UR6, RZ ;  /* 0x0000000603187c10 */ /* 0x002fc8000ffde0ff */
[----:B------:R-:W-:Y:S01]  /*aa60*/  IADD3.X R25, PT, PT, R4, UR15, RZ, P6, !PT ;  /* 0x0000000f04197c10 */ /* 0x000fe2000b7fe4ff */
[----:B------:R1:W-:Y:S01]  /*aa70*/  STL [R1+0x68c], R15 ;  /* 0x00068c0f01007387 */ /* 0x0003e20000100800 */
[----:B0-----:R-:W-:-:S03]  /*aa80*/  @P4 IMAD.MOV.U32 R14, RZ, RZ, R24 ;  /* 0x000000ffff0e4224 */ /* 0x001fc600078e0018 */
[----:B-1----:R-:W-:-:S05]  /*aa90*/  @P4 IMAD.MOV.U32 R15, RZ, RZ, R25 ;  /* 0x000000ffff0f4224 */ /* 0x002fca00078e0019 */
[----:B------:R-:W2:Y:S01]  /*aaa0*/  @P4 LDG.E.U8 R13, desc[UR24][R14.64] ;  /* 0x000000180e0d4981 */ /* 0x000ea2000c1e1100 */
[----:B------:R-:W-:Y:S01]  /*aab0*/  UIMAD UR5, UR12, 0x1f, URZ ;  /* 0x0000001f0c0578a4 */ /* 0x000fe2000f8e02ff */
[----:B------:R-:W-:-:S04]  /*aac0*/  SHF.R.U64 R9, R8, 0x10, RZ ;  /* 0x0000001008097819 */ /* 0x000fc800000012ff */
[----:B------:R-:W-:Y:S01]  /*aad0*/  LOP3.LUT P3, RZ, R9, 0x1, RZ, 0xc0, !PT ;  /* 0x0000000109ff7812 */ /* 0x000fe2000786c0ff */
[----:B------:R-:W-:Y:S02]  /*aae0*/  USHF.R.S32.HI UR15, URZ, 0x1f, UR5 ;  /* 0x0000001fff0f7899 */ /* 0x000fe40008011405 */
[----:B------:R-:W-:Y:S01]  /*aaf0*/  IADD3 R9, P4, PT, R0, UR5, RZ ;  /* 0x0000000500097c10 */ /* 0x000fe2000ff9e0ff */
[----:B------:R0:W-:Y:S01]  /*ab00*/  STL [R1+0x698], R24 ;  /* 0x0006981801007387 */ /* 0x0001e20000100800 */
[----:B------:R-:W-:-:S03]  /*ab10*/  SHF.R.U64 R8, R8, 0x8, RZ ;  /* 0x0000000808087819 */ /* 0x000fc600000012ff */
[----:B------:R-:W-:Y:S04]  /*ab20*/  STL [R1+0x694], R25 ;  /* 0x0006941901007387 */ /* 0x000fe80000100800 */
[----:B------:R-:W-:Y:S01]  /*ab30*/  STL [R1+0x69c], R9 ;  /* 0x00069c0901007387 */ /* 0x000fe20000100800 */
[----:B------:R-:W-:Y:S01]  /*ab40*/  UIMAD UR6, UR12, 0x27, URZ ;  /* 0x000000270c0678a4 */ /* 0x000fe2000f8e02ff */
[----:B------:R-:W-:-:S03]  /*ab50*/  IADD3 R68, P6, PT, R3, UR5, RZ ;  /* 0x0000000503447c10 */ /* 0x000fc6000ffde0ff */
[----:B------:R-:W-:Y:S01]  /*ab60*/  USHF.R.S32.HI UR16, URZ, 0x1f, UR6 ;  /* 0x0000001fff107899 */ /* 0x000fe20008011406 */
[----:B0-----:R-:W-:Y:S02]  /*ab70*/  IADD3.X R24, PT, PT, R4, UR15, RZ, P6, !PT ;  /* 0x0000000f04187c10 */ /* 0x001fe4000b7fe4ff */
[----:B------:R-:W-:Y:S02]  /*ab80*/  PRMT R30, RZ, 0x7610, R30 ;  /* 0x00007610ff1e7816 */ /* 0x000fe4000000001e */
[----:B------:R-:W-:Y:S01]  /*ab90*/  PRMT R26, RZ, 0x7610, R26 ;  /* 0x00007610ff1a7816 */ /* 0x000fe2000000001a */
[----:B--2---:R0:W-:Y:S02]  /*aba0*/  STL [R1+0x420], R13 ;  /* 0x0004200d01007387 */ /* 0x0041e40000100800 */
[----:B0-----:R-:W-:Y:S02]  /*abb0*/  IADD3.X R13, PT, PT, R2, UR15, RZ, P4, !PT ;  /* 0x0000000f020d7c10 */ /* 0x001fe4000a7fe4ff */
[----:B------:R-:W-:-:S03]  /*abc0*/  LOP3.LUT P4, RZ, R8, 0x1, RZ, 0xc0, !PT ;  /* 0x0000000108ff7812 */ /* 0x000fc6000788c0ff */
[----:B------:R-:W-:Y:S01]  /*abd0*/  IMAD.MOV.U32 R8, RZ, RZ, R13 ;  /* 0x000000ffff087224 */ /* 0x000fe200078e000d */
[----:B------:R0:W-:Y:S04]  /*abe0*/  STL [R1+0x628], R13 ;  /* 0x0006280d01007387 */ /* 0x0001e80000100800 */
[----:B------:R-:W-:-:S04]  /*abf0*/  @!P1 LOP3.LUT R9, R9, R8, RZ, 0x3c, !PT ;  /* 0x0000000809099212 */ /* 0x000fc800078e3cff */
[C---:B------:R-:W-:Y:S02]  /*ac00*/  @!P1 LOP3.LUT R8, R9.reuse, R8, RZ, 0x3c, !PT ;  /* 0x0000000809089212 */ /* 0x040fe400078e3cff */
[----:B0-----:R-:W-:Y:S02]  /*ac10*/  IADD3 R13, P6, PT, R0, UR6, RZ ;  /* 0x00000006000d7c10 */ /* 0x001fe4000ffde0ff */
[----:B------:R-:W-:Y:S02]  /*ac20*/  @!P1 LOP3.LUT R9, R9, R8, RZ, 0x3c, !PT ;  /* 0x0000000809099212 */ /* 0x000fe400078e3cff */
[----:B------:R-:W-:-:S03]  /*ac30*/  IADD3.X R25, PT, PT, R2, UR16, RZ, P6, !PT ;  /* 0x0000001002197c10 */ /* 0x000fc6000b7fe4ff */
[----:B------:R0:W2:Y:S02]  /*ac40*/  @!P1 LDG.E.U8 R30, desc[UR24][R8.64] ;  /* 0x00000018081e9981 */ /* 0x0000a4000c1e1100 */
[----:B0-----:R-:W-:Y:S02]  /*ac50*/  IMAD.MOV.U32 R8, RZ, RZ, R25 ;  /* 0x000000ffff087224 */ /* 0x001fe400078e0019 */
[----:B------:R-:W-:-:S05]  /*ac60*/  IMAD.MOV.U32 R9, RZ, RZ, R13 ;  /* 0x000000ffff097224 */ /* 0x000fca00078e000d */
[----:B------:R-:W-:-:S04]  /*ac70*/  @P2 LOP3.LUT R9, R9, R8, RZ, 0x3c, !PT ;  /* 0x0000000809092212 */ /* 0x000fc800078e3cff */
[----:B------:R-:W-:-:S04]  /*ac80*/  @P2 LOP3.LUT R8, R9, R8, RZ, 0x3c, !PT ;  /* 0x0000000809082212 */ /* 0x000fc800078e3cff */
[----:B------:R-:W-:-:S05]  /*ac90*/  @P2 LOP3.LUT R9, R9, R8, RZ, 0x3c, !PT ;  /* 0x0000000809092212 */ /* 0x000fca00078e3cff */
[----:B------:R0:W4:Y:S01]  /*aca0*/  @P2 LDG.E.U8 R26, desc[UR24][R8.64] ;  /* 0x00000018081a2981 */ /* 0x000122000c1e1100 */
[----:B------:R-:W-:-:S03]  /*acb0*/  UIMAD UR14, UR12, 0x2f, URZ ;  /* 0x0000002f0c0e78a4 */ /* 0x000fc6000f8e02ff */
[----:B------:R-:W-:Y:S01]  /*acc0*/  STL [R1+0x630], R68 ;  /* 0x0006304401007387 */ /* 0x000fe20000100800 */
[----:B------:R-:W-:-:S03]  /*acd0*/  USHF.R.S32.HI UR15, URZ, 0x1f, UR14 ;  /* 0x0000001fff0f7899 */ /* 0x000fc6000801140e */
[----:B------:R-:W-:Y:S01]  /*ace0*/  STL [R1+0x62c], R24 ;  /* 0x00062c1801007387 */ /* 0x000fe20000100800 */
[----:B------:R-:W-:-:S03]  /*acf0*/  UIMAD UR5, UR12, 0x37, URZ ;  /* 0x000000370c0578a4 */ /* 0x000fc6000f8e02ff */
[----:B------:R1:W-:Y:S04]  /*ad00*/  STL [R1+0x638], R13 ;  /* 0x0006380d01007387 */ /* 0x0003e80000100800 */
[----:B---3--:R3:W-:Y:S01]  /*ad10*/  STL [R1+0x424], R28 ;  /* 0x0004241c01007387 */ /* 0x0087e20000100800 */
[----:B------:R-:W-:Y:S01]  /*ad20*/  USHF.R.S32.HI UR17, URZ, 0x1f, UR5 ;  /* 0x0000001fff117899 */ /* 0x000fe20008011405 */
[----:B-1----:R-:W-:Y:S01]  /*ad30*/  IMAD.MOV.U32 R13, RZ, RZ, R29 ;  /* 0x000000ffff0d7224 */ /* 0x002fe200078e001d */
[----:B---3--:R-:W-:-:S04]  /*ad40*/  IADD3 R28, P6, PT, R0, UR14, RZ ;  /* 0x0000000e001c7c10 */ /* 0x008fc8000ffde0ff */
[----:B------:R-:W-:Y:S01]  /*ad50*/  IADD3.X R29, PT, PT, R2, UR15, RZ, P6, !PT ;  /* 0x0000000f021d7c10 */ /* 0x000fe2000b7fe4ff */
[----:B0-----:R-:W-:Y:S01]  /*ad60*/  @P3 IMAD.MOV.U32 R8, RZ, RZ, R28 ;  /* 0x000000ffff083224 */ /* 0x001fe200078e001c */
[----:B------:R-:W-:-:S03]  /*ad70*/  PRMT R27, RZ, 0x7610, R27 ;  /* 0x00007610ff1b7816 */ /* 0x000fc6000000001b */
[----:B------:R-:W-:Y:S01]  /*ad80*/  @P3 IMAD.MOV.U32 R9, RZ, RZ, R29 ;  /* 0x000000ffff093224 */ /* 0x000fe200078e001d */
[----:B------:R-:W-:-:S04]  /*ad90*/  PRMT R70, RZ, 0x7610, R70 ;  /* 0x00007610ff467816 */ /* 0x000fc80000000046 */
[----:B------:R0:W3:Y:S01]  /*ada0*/  @P3 LDG.E.U8 R27, desc[UR24][R8.64] ;  /* 0x00000018081b3981 */ /* 0x0000e2000c1e1100 */
[----:B------:R-:W-:-:S03]  /*adb0*/  PRMT R15, RZ, 0x7610, R15 ;  /* 0x00007610ff0f7816 */ /* 0x000fc6000000000f */
[----:B--2---:R1:W-:Y:S04]  /*adc0*/  STL [R1+0x41c], R30 ;  /* 0x00041c1e01007387 */ /* 0x0043e80000100800 */
[----:B-1----:R-:W2:Y:S04]  /*add0*/  LDL.LU R30, [R1+0xebc] ;  /* 0x000ebc00011e7983 */ /* 0x002ea80000300800 */
[----:B------:R1:W-:Y:S04]  /*ade0*/  STL [R1+0x634], R25 ;  /* 0x0006341901007387 */ /* 0x0003e80000100800 */
[----:B------:R-:W-:Y:S01]  /*adf0*/  STL [R1+0x648], R28 ;  /* 0x0006481c01007387 */ /* 0x000fe20000100800 */
[----:B-1----:R-:W-:-:S03]  /*ae00*/  IADD3 R25, P6, PT, R0, UR5, RZ ;  /* 0x0000000500197c10 */ /* 0x002fc6000ffde0ff */
[----:B------:R1:W-:Y:S04]  /*ae10*/  STL [R1+0x644], R29 ;  /* 0x0006441d01007387 */ /* 0x0003e80000100800 */
[----:B------:R-:W-:Y:S04]  /*ae20*/  STL [R1+0x658], R25 ;  /* 0x0006581901007387 */ /* 0x000fe80000100800 */
[----:B----4-:R4:W-:Y:S01]  /*ae30*/  STL [R1+0x968], R26 ;  /* 0x0009681a01007387 */ /* 0x0109e20000100800 */
[----:B0-----:R-:W-:-:S03]  /*ae40*/  @P4 IMAD.MOV.U32 R8, RZ, RZ, R25 ;  /* 0x000000ffff084224 */ /* 0x001fc600078e0019 */
[----:B-1----:R-:W2:Y:S04]  /*ae50*/  LDL.LU R29, [R1+0xeb8] ;  /* 0x000eb800011d7983 */ /* 0x002ea80000300800 */
[----:B------:R-:W2:Y:S01]  /*ae60*/  LDL.LU R28, [R1+0xeb4] ;  /* 0x000eb400011c7983 */ /* 0x000ea20000300800 */
[----:B----4-:R-:W-:-:S05]  /*ae70*/  IADD3.X R26, PT, PT, R2, UR17, RZ, P6, !PT ;  /* 0x00000011021a7c10 */ /* 0x010fca000b7fe4ff */
[----:B------:R-:W-:-:S05]  /*ae80*/  @P4 IMAD.MOV.U32 R9, RZ, RZ, R26 ;  /* 0x000000ffff094224 */ /* 0x000fca00078e001a */
[----:B------:R0:W4:Y:S02]  /*ae90*/  @P4 LDG.E.U8 R70, desc[UR24][R8.64] ;  /* 0x0000001808464981 */ /* 0x000124000c1e1100 */
[----:B0-----:R-:W-:Y:S02]  /*aea0*/  @!P1 IMAD.MOV.U32 R8, RZ, RZ, R68 ;  /* 0x000000ffff089224 */ /* 0x001fe400078e0044 */
[----:B------:R-:W-:-:S05]  /*aeb0*/  @!P1 IMAD.MOV.U32 R9, RZ, RZ, R24 ;  /* 0x000000ffff099224 */ /* 0x000fca00078e0018 */
[----:B------:R-:W2:Y:S04]  /*aec0*/  @!P1 LDG.E.U8 R15, desc[UR24][R8.64] ;  /* 0x00000018080f9981 */ /* 0x000ea8000c1e1100 */
[----:B---3--:R0:W-:Y:S01]  /*aed0*/  STL [R1+0x974], R27 ;  /* 0x0009741b01007387 */ /* 0x0081e20000100800 */
[----:B------:R-:W-:-:S03]  /*aee0*/  PRMT R69, RZ, 0x7610, R69 ;  /* 0x00007610ff457816 */ /* 0x000fc60000000045 */
[----:B0-----:R-:W3:Y:S04]  /*aef0*/  LDL.LU R27, [R1+0xeb0] ;  /* 0x000eb000011b7983 */ /* 0x001ee80000300800 */
[----:B------:R0:W-:Y:S04]  /*af00*/  STL [R1+0x654], R26 ;  /* 0x0006541a01007387 */ /* 0x0001e80000100800 */
[----:B0-----:R-:W3:Y:S04]  /*af10*/  LDL.LU R26, [R1+0xeac] ;  /* 0x000eac00011a7983 */ /* 0x001ee80000300800 */
[----:B------:R-:W3:Y:S01]  /*af20*/  LDL.LU R25, [R1+0xea8] ;  /* 0x000ea80001197983 */ /* 0x000ee20000300800 */
[----:B------:R-:W-:-:S03]  /*af30*/  PRMT R14, RZ, 0x7610, R14 ;  /* 0x00007610ff0e7816 */ /* 0x000fc6000000000e */
[----:B----4-:R0:W-:Y:S04]  /*af40*/  STL [R1+0x978], R70 ;  /* 0x0009784601007387 */ /* 0x0101e80000100800 */
[----:B------:R-:W4:Y:S01]  /*af50*/  LDL.LU R24, [R1+0xea4] ;  /* 0x000ea40001187983 */ /* 0x000f220000300800 */
[----:B0-----:R-:W-:-:S03]  /*af60*/  IADD3 R70, P6, PT, R3, UR6, RZ ;  /* 0x0000000603467c10 */ /* 0x001fc6000ffde0ff */
[----:B--2---:R0:W-:Y:S01]  /*af70*/  STL [R1+0x404], R15 ;  /* 0x0004040f01007387 */ /* 0x0041e20000100800 */
[----:B------:R-:W-:Y:S01]  /*af80*/  IADD3.X R9, PT, PT, R4, UR16, RZ, P6, !PT ;  /* 0x0000001004097c10 */ /* 0x000fe2000b7fe4ff */
[----:B------:R-:W-:Y:S01]  /*af90*/  @P2 IMAD.MOV.U32 R8, RZ, RZ, R70 ;  /* 0x000000ffff082224 */ /* 0x000fe200078e0046 */
[----:B------:R-:W-:Y:S01]  /*afa0*/  UIMAD UR6, UR12, 0x3f, URZ ;  /* 0x0000003f0c0678a4 */ /* 0x000fe2000f8e02ff */
[----:B------:R1:W-:Y:S01]  /*afb0*/  STL [R1+0x640], R70 ;  /* 0x0006404601007387 */ /* 0x0003e20000100800 */
[----:B------:R-:W-:Y:S01]  /*afc0*/  PRMT R22, RZ, 0x7610, R22 ;  /* 0x00007610ff167816 */ /* 0x000fe20000000016 */
[----:B------:R-:W2:Y:S02]  /*afd0*/  LDCU UR16, c[0x0][0x3b0] ;  /* 0x00007600ff1077ac */ /* 0x000ea40008000800 */
[----:B------:R1:W2:Y:S01]  /*afe0*/  @P2 LDG.E.U8 R69, desc[UR24][R8.64] ;  /* 0x0000001808452981 */ /* 0x0002a2000c1e1100 */
[----:B0-----:R-:W-:-:S04]  /*aff0*/  IADD3 R15, P1, PT, R3, UR14, RZ ;  /* 0x0000000e030f7c10 */ /* 0x001fc8000ff3e0ff */
[----:B------:R-:W-:Y:S01]  /*b000*/  IADD3.X R68, PT, PT, R4, UR15, RZ, P1, !PT ;  /* 0x0000000f04447c10 */ /* 0x000fe20008ffe4ff */
[----:B------:R-:W-:Y:S01]  /*b010*/  STL [R1+0x650], R15 ;  /* 0x0006500f01007387 */ /* 0x000fe20000100800 */
[----:B------:R-:W-:Y:S01]  /*b020*/  USHF.R.S32.HI UR14, URZ, 0x1f, UR6 ;  /* 0x0000001fff0e7899 */ /* 0x000fe20008011406 */
[----:B-1----:R-:W-:Y:S02]  /*b030*/  @P3 IMAD.MOV.U32 R8, RZ, RZ, R15 ;  /* 0x000000ffff083224 */ /* 0x002fe400078e000f */
[----:B------:R0:W-:Y:S01]  /*b040*/  STL [R1+0x63c], R9 ;  /* 0x00063c0901007387 */ /* 0x0001e20000100800 */
[----:B------:R-:W-:Y:S01]  /*b050*/  PRMT R11, RZ, 0x7610, R11 ;  /* 0x00007610ff0b7816 */ /* 0x000fe2000000000b */
[----:B------:R-:W-:Y:S01]  /*b060*/  IMAD.MOV.U32 R70, RZ, RZ, R13 ;  /* 0x000000ffff467224 */ /* 0x000fe200078e000d */
[----:B------:R-:W-:Y:S01]  /*b070*/  ISETP.GT.U32.AND P6, PT, R5, R93, PT ;  /* 0x0000005d0500720c */ /* 0x000fe20003fc4070 */
[----:B------:R-:W1:Y:S01]  /*b080*/  LDCU UR15, c[0x0][0x3b0] ;  /* 0x00007600ff0f77ac */ /* 0x000e620008000800 */
[----:B0-----:R-:W-:-:S05]  /*b090*/  @P3 IMAD.MOV.U32 R9, RZ, RZ, R68 ;  /* 0x000000ffff093224 */ /* 0x001fca00078e0044 */
[----:B------:R0:W3:Y:S04]  /*b0a0*/  @P3 LDG.E.U8 R14, desc[UR24][R8.64] ;  /* 0x00000018080e3981 */ /* 0x0000e8000c1e1100 */
[----:B------:R-:W-:Y:S04]  /*b0b0*/  STL [R1+0x64c], R68 ;  /* 0x00064c4401007387 */ /* 0x000fe80000100800 */
[----:B------:R-:W-:Y:S01]  /*b0c0*/  STL [R1+0xcfc], R0 ;  /* 0x000cfc0001007387 */ /* 0x000fe20000100800 */
[----:B0-----:R-:W-:-:S03]  /*b0d0*/  IADD3 R8, P3, PT, R0, UR6, RZ ;  /* 0x0000000600087c10 */ /* 0x001fc6000ff7e0ff */
        /* <DEDUP_REMOVED lines=16> */
[----:B------:R-:W-:Y:S01]  /*b1e0*/  STL [R1+0xe7c], R0 ;  /* 0x000e7c0001007387 */ /* 0x000fe20000100800 */
[----:B------:R-:W-:-:S05]  /*b1f0*/  IADD3.X R9, PT, PT, R2, UR14, RZ, P3, !PT ;  /* 0x0000000e02097c10 */ /* 0x000fca0009ffe4ff */
[----:B------:R0:W4:Y:S04]  /*b200*/  @!P0 LDG.E.U8 R22, desc[UR24][R8.64] ;  /* 0x0000001808168981 */ /* 0x000128000c1e1100 */
[----:B--2---:R-:W-:Y:S04]  /*b210*/  STL [R1+0x40c], R69 ;  /* 0x00040c4501007387 */ /* 0x004fe80000100800 */
[----:B------:R2:W-:Y:S04]  /*b220*/  STL [R1+0xe84], R0 ;  /* 0x000e840001007387 */ /* 0x0005e80000100800 */
[----:B--2---:R-:W2:Y:S04]  /*b230*/  LDL.LU R0, [R1+0xc] ;  /* 0x00000c0001007983 */ /* 0x004ea80000300800 */
[----:B---3--:R3:W-:Y:S04]  /*b240*/  STL [R1+0x960], R14 ;  /* 0x0009600e01007387 */ /* 0x0087e80000100800 */
[----:B------:R-:W-:Y:S01]  /*b250*/  STL [R1+0xd00], R2 ;  /* 0x000d000201007387 */ /* 0x000fe20000100800 */
[----:B---3--:R-:W-:-:S02]  /*b260*/  IADD3 R14, P2, PT, R3, UR5, RZ ;  /* 0x00000005030e7c10 */ /* 0x008fc4000ff5e0ff */
[----:B------:R-:W-:Y:S01]  /*b270*/  ISETP.GT.U32.AND P1, PT, R5, R23, PT ;  /* 0x000000170500720c */ /* 0x000fe20003f24070 */
[----:B------:R-:W-:Y:S01]  /*b280*/  @!P6 IMAD.IADD R93, R93, 0x1, -R5 ;  /* 0x000000015d5de824 */ /* 0x000fe200078e0a05 */
[----:B------:R-:W-:Y:S01]  /*b290*/  IADD3.X R15, PT, PT, R4, UR17, RZ, P2, !PT ;  /* 0x00000011040f7c10 */ /* 0x000fe200097fe4ff */
[----:B------:R-:W-:Y:S01]  /*b2a0*/  STL [R1+0x660], R14 ;  /* 0x0006600e01007387 */ /* 0x000fe20000100800 */
[----:B0-----:R-:W-:Y:S01]  /*b2b0*/  @P4 IMAD.MOV.U32 R8, RZ, RZ, R14 ;  /* 0x000000ffff084224 */ /* 0x001fe200078e000e */
[----:B------:R-:W0:Y:S02]  /*b2c0*/  LDCU UR5, c[0x0][0x3b0] ;  /* 0x00007600ff0577ac */ /* 0x000e240008000800 */
[----:B------:R-:W-:Y:S01]  /*b2d0*/  STL [R1+0xd5c], R2 ;  /* 0x000d5c0201007387 */ /* 0x000fe20000100800 */
[----:B------:R-:W-:Y:S01]  /*b2e0*/  IMAD.MOV.U32 R13, RZ, RZ, R19 ;  /* 0x000000ffff0d7224 */ /* 0x000fe200078e0013 */
[----:B------:R-:W3:Y:S02]  /*b2f0*/  LDCU UR17, c[0x0][0x3b0] ;  /* 0x00007600ff1177ac */ /* 0x000ee40008000800 */
[----:B------:R1:W-:Y:S02]  /*b300*/  STL [R1+0x664], R9 ;  /* 0x0006640901007387 */ /* 0x0003e40000100800 */
[----:B-1----:R-:W-:-:S05]  /*b310*/  @P4 IMAD.MOV.U32 R9, RZ, RZ, R15 ;  /* 0x000000ffff094224 */ /* 0x002fca00078e000f */
[----:B------:R1:W3:Y:S01]  /*b320*/  @P4 LDG.E.U8 R11, desc[UR24][R8.64] ;  /* 0x00000018080b4981 */ /* 0x0002e2000c1e1100 */
[----:B------:R-:W-:Y:S02]  /*b330*/  PRMT R2, RZ, 0x7610, R2 ;  /* 0x00007610ff027816 */ /* 0x000fe40000000002 */
[----:B-1----:R-:W-:Y:S01]  /*b340*/  IADD3 R8, P4, PT, R3, UR6, RZ ;  /* 0x0000000603087c10 */ /* 0x002fe2000ff9e0ff */
[----:B------:R-:W-:Y:S01]  /*b350*/  VIADD R14, R10, 0x8e ;  /* 0x0000008e0a0e7836 */ /* 0x000fe20000000000 */
[----:B------:R-:W-:Y:S01]  /*b360*/  STL [R1+0x65c], R15 ;  /* 0x00065c0f01007387 */ /* 0x000fe20000100800 */
[----:B------:R-:W-:Y:S01]  /*b370*/  ISETP.GT.U32.AND P2, PT, R5, R20, PT ;  /* 0x000000140500720c */ /* 0x000fe20003f44070 */
[----:B------:R-:W-:Y:S01]  /*b380*/  @!P1 IMAD.IADD R23, R23, 0x1, -R5 ;  /* 0x0000000117179824 */ /* 0x000fe200078e0a05 */
[----:B------:R-:W-:Y:S01]  /*b390*/  IADD3.X R9, PT, PT, R4, UR14, RZ, P4, !PT ;  /* 0x0000000e04097c10 */ /* 0x000fe2000a7fe4ff */
[----:B------:R-:W-:Y:S01]  /*b3a0*/  IMAD.MOV.U32 R69, RZ, RZ, R18 ;  /* 0x000000ffff457224 */ /* 0x000fe200078e0012 */
[----:B------:R-:W1:Y:S03]  /*b3b0*/  LDCU UR6, c[0x0][0x3b0] ;  /* 0x00007600ff0677ac */ /* 0x000e660008000800 */
[----:B------:R0:W4:Y:S01]  /*b3c0*/  @!P0 LDG.E.U8 R2, desc[UR24][R8.64] ;  /* 0x0000001808028981 */ /* 0x000122000c1e1100 */
[----:B------:R-:W-:Y:S01]  /*b3d0*/  ISETP.GT.U32.AND P1, PT, R5, R23, PT ;  /* 0x000000170500720c */ /* 0x000fe20003f24070 */
[----:B------:R-:W-:-:S04]  /*b3e0*/  IMAD.MOV.U32 R68, RZ, RZ, R17 ;  /* 0x000000ffff447224 */ /* 0x000fc800078e0011 */
[--C-:B------:R-:W-:Y:S01]  /*b3f0*/  @!P2 IMAD.IADD R20, R20, 0x1, -R5.reuse ;  /* 0x000000011414a824 */ /* 0x100fe200078e0a05 */
[----:B------:R-:W0:Y:S04]  /*b400*/  LDCU UR14, c[0x0][0x3b0] ;  /* 0x00007600ff0e77ac */ /* 0x000e280008000800 */
[C---:B------:R-:W-:Y:S02]  /*b410*/  ISETP.GT.U32.AND P2, PT, R5.reuse, R20, PT ;  /* 0x000000140500720c */ /* 0x040fe40003f44070 */
[----:B------:R-:W-:Y:S01]  /*b420*/  ISETP.GT.U32.AND P0, PT, R5, R70, PT ;  /* 0x000000460500720c */ /* 0x000fe20003f04070 */
[----:B------:R-:W-:Y:S01]  /*b430*/  @!P1 IMAD.IADD R23, R23, 0x1, -R5 ;  /* 0x0000000117179824 */ /* 0x000fe200078e0a05 */
[----:B------:R-:W-:-:S09]  /*b440*/  ISETP.GT.U32.AND P1, PT, R5, R92, PT ;  /* 0x0000005c0500720c */ /* 0x000fd20003f24070 */
[--C-:B------:R-:W-:Y:S01]  /*b450*/  @!P2 IMAD.IADD R20, R20, 0x1, -R5.reuse ;  /* 0x000000011414a824 */ /* 0x100fe200078e0a05 */
[C---:B------:R-:W-:Y:S01]  /*b460*/  ISETP.GT.U32.AND P2, PT, R5.reuse, R90, PT ;  /* 0x0000005a0500720c */ /* 0x040fe20003f44070 */
[--C-:B------:R-:W-:Y:S01]  /*b470*/  @!P0 IMAD.IADD R70, R70, 0x1, -R5.reuse ;  /* 0x0000000146468824 */ /* 0x100fe200078e0a05 */
[----:B------:R-:W-:Y:S01]  /*b480*/  ISETP.GT.U32.AND P0, PT, R5, R88, PT ;  /* 0x000000580500720c */ /* 0x000fe20003f04070 */
[----:B------:R-:W-:-:S03]  /*b490*/  @!P1 IMAD.IADD R92, R92, 0x1, -R5 ;  /* 0x000000015c5c9824 */ /* 0x000fc600078e0a05 */
[----:B------:R-:W-:-:S07]  /*b4a0*/  ISETP.GT.U32.AND P1, PT, R5, R70, PT ;  /* 0x000000460500720c */ /* 0x000fce0003f24070 */
[--C-:B------:R-:W-:Y:S01]  /*b4b0*/  @!P2 IMAD.IADD R90, R90, 0x1, -R5.reuse ;  /* 0x000000015a5aa824 */ /* 0x100fe200078e0a05 */
[----:B------:R-:W-:Y:S01]  /*b4c0*/  ISETP.GT.U32.AND P2, PT, R5, R92, PT ;  /* 0x0000005c0500720c */ /* 0x000fe20003f44070 */
[----:B------:R-:W-:-:S03]  /*b4d0*/  @!P0 IMAD.IADD R88, R88, 0x1, -R5 ;  /* 0x0000000158588824 */ /* 0x000fc600078e0a05 */
[----:B------:R-:W-:Y:S01]  /*b4e0*/  ISETP.GT.U32.AND P0, PT, R5, R90, PT ;  /* 0x0000005a0500720c */ /* 0x000fe20003f04070 */
[----:B------:R-:W-:-:S08]  /*b4f0*/  @!P1 IMAD.IADD R70, R70, 0x1, -R5 ;  /* 0x0000000146469824 */ /* 0x000fd000078e0a05 */
[----:B------:R-:W-:Y:S01]  /*b500*/  @!P2 IMAD.IADD R92, R92, 0x1, -R5 ;  /* 0x000000015c5ca824 */ /* 0x000fe200078e0a05 */
[----:B------:R-:W-:-:S03]  /*b510*/  ISETP.GT.U32.AND P2, PT, R5, R86, PT ;  /* 0x000000560500720c */ /* 0x000fc60003f44070 */
[----:B------:R-:W-:Y:S01]  /*b520*/  @!P0 IMAD.IADD R90, R90, 0x1, -R5 ;  /* 0x000000015a5a8824 */ /* 0x000fe200078e0a05 */
[----:B------:R-:W-:-:S09]  /*b530*/  ISETP.GT.U32.AND P0, PT, R5, R84, PT ;  /* 0x000000540500720c */ /* 0x000fd20003f04070 */
        /* <DEDUP_REMOVED lines=13> */
[C---:B------:R-:W-:Y:S02]  /*b610*/  ISETP.GT.U32.AND P2, PT, R5.reuse, R72, PT ;  /* 0x000000480500720c */ /* 0x040fe40003f44070 */
[----:B--2---:R-:W-:-:S13]  /*b620*/  ISETP.GT.U32.AND P3, PT, R5, R0, PT ;  /* 0x000000000500720c */ /* 0x004fda0003f64070 */
[----:B------:R-:W-:-:S05]  /*b630*/  @!P3 IMAD.IADD R0, R0, 0x1, -R5 ;  /* 0x000000010000b824 */ /* 0x000fca00078e0a05 */
[----:B------:R-:W-:Y:S01]  /*b640*/  ISETP.GT.U32.AND P4, PT, R5, R0, PT ;  /* 0x000000000500720c */ /* 0x000fe20003f84070 */
[----:B---3--:R-:W-:Y:S04]  /*b650*/  STL [R1+0x964], R11 ;  /* 0x0009640b01007387 */ /* 0x008fe80000100800 */
[----:B------:R-:W-:Y:S04]  /*b660*/  STL [R1+0x44], R14 ;  /* 0x0000440e01007387 */ /* 0x000fe80000100800 */
[----:B----4-:R-:W-:Y:S04]  /*b670*/  STL [R1+0x970], R22 ;  /* 0x0009701601007387 */ /* 0x010fe80000100800 */
        /* <DEDUP_REMOVED lines=20> */
[----:B------:R2:W-:Y:S02]  /*b7c0*/  STL [R1+0xe8c], R4 ;  /* 0x000e8c0401007387 */ /* 0x0005e40000100800 */
[----:B--2---:R-:W-:-:S05]  /*b7d0*/  IMAD.MOV.U32 R4, RZ, RZ, R21 ;  /* 0x000000ffff047224 */ /* 0x004fca00078e0015 */
[C---:B------:R-:W-:Y:S01]  /*b7e0*/  ISETP.GT.U32.AND P3, PT, R5.reuse, R4, PT ;  /* 0x000000040500720c */ /* 0x040fe20003f64070 */
[----:B------:R-:W-:Y:S01]  /*b7f0*/  @!P4 IMAD.IADD R0, R0, 0x1, -R5 ;  /* 0x000000010000c824 */ /* 0x000fe200078e0a05 */
[----:B------:R-:W-:-:S11]  /*b800*/  ISETP.GT.U32.AND P4, PT, R5, R91, PT ;  /* 0x0000005b0500720c */ /* 0x000fd60003f84070 */
[--C-:B------:R-:W-:Y:S01]  /*b810*/  @!P3 IMAD.IADD R4, R4, 0x1, -R5.reuse ;  /* 0x000000010404b824 */ /* 0x100fe200078e0a05 */
[----:B------:R-:W-:Y:S01]  /*b820*/  ISETP.GT.U32.AND P3, PT, R5, R89, PT ;  /* 0x000000590500720c */ /* 0x000fe20003f64070 */
[----:B------:R-:W-:-:S03]  /*b830*/  @!P4 IMAD.IADD R91, R91, 0x1, -R5 ;  /* 0x000000015b5bc824 */ /* 0x000fc600078e0a05 */
[C---:B------:R-:W-:Y:S02]  /*b840*/  ISETP.GT.U32.AND P6, PT, R5.reuse, R4, PT ;  /* 0x000000040500720c */ /* 0x040fe40003fc4070 */
[----:B------:R-:W-:-:S07]  /*b850*/  ISETP.GT.U32.AND P4, PT, R5, R93, PT ;  /* 0x0000005d0500720c */ /* 0x000fce0003f84070 */
[----:B------:R-:W-:Y:S01]  /*b860*/  @!P3 IMAD.IADD R89, R89, 0x1, -R5 ;  /* 0x000000015959b824 */ /* 0x000fe200078e0a05 */
[----:B------:R-:W-:-:S04]  /*b870*/  ISETP.GT.U32.AND P3, PT, R5, R91, PT ;  /* 0x0000005b0500720c */ /* 0x000fc80003f64070 */
[C---:B------:R-:W-:Y:S01]  /*b880*/  ISETP.GT.U32.AND P1, PT, R5.reuse, R89, PT ;  /* 0x000000590500720c */ /* 0x040fe20003f24070 */
[--C-:B------:R-:W-:Y:S01]  /*b890*/  @!P6 IMAD.IADD R4, R4, 0x1, -R5.reuse ;  /* 0x000000010404e824 */ /* 0x100fe200078e0a05 */
[----:B------:R-:W-:Y:S01]  /*b8a0*/  ISETP.GT.U32.AND P6, PT, R5, R87, PT ;  /* 0x000000570500720c */ /* 0x000fe20003fc4070 */
[----:B------:R-:W-:Y:S01]  /*b8b0*/  @!P4 IMAD.IADD R93, R93, 0x1, -R5 ;  /* 0x000000015d5dc824 */ /* 0x000fe200078e0a05 */
[----:B------:R-:W-:-:S05]  /*b8c0*/  ISETP.GT.U32.AND P4, PT, R5, R88, PT ;  /* 0x000000580500720c */ /* 0x000fca0003f84070 */
[----:B------:R-:W-:Y:S01]  /*b8d0*/  @!P3 IMAD.IADD R91, R91, 0x1, -R5 ;  /* 0x000000015b5bb824 */ /* 0x000fe200078e0a05 */
[----:B------:R-:W-:-:S03]  /*b8e0*/  ISETP.GT.U32.AND P3, PT, R5, R85, PT ;  /* 0x000000550500720c */ /* 0x000fc60003f64070 */
[--C-:B------:R-:W-:Y:S01]  /*b8f0*/  @!P1 IMAD.IADD R89, R89, 0x1, -R5.reuse ;  /* 0x0000000159599824 */ /* 0x100fe200078e0a05 */
[----:B------:R-:W-:Y:S01]  /*b900*/  ISETP.GT.U32.AND P1, PT, R5, R83, PT ;  /* 0x000000530500720c */ /* 0x000fe20003f24070 */
[--C-:B------:R-:W-:Y:S01]  /*b910*/  @!P6 IMAD.IADD R87, R87, 0x1, -R5.reuse ;  /* 0x000000015757e824 */ /* 0x100fe200078e0a05 */
[----:B------:R-:W-:Y:S01]  /*b920*/  ISETP.GT.U32.AND P6, PT, R5, R82, PT ;  /* 0x000000520500720c */ /* 0x000fe20003fc4070 */
[----:B------:R-:W-:-:S03]  /*b930*/  @!P4 IMAD.IADD R88, R88, 0x1, -R5 ;  /* 0x000000015858c824 */ /* 0x000fc600078e0a05 */
[----:B------:R-:W-:-:S03]  /*b940*/  ISETP.GT.U32.AND P4, PT, R5, R87, PT ;  /* 0x000000570500720c */ /* 0x000fc60003f84070 */
[----:B------:R-:W-:Y:S01]  /*b950*/  @!P3 IMAD.IADD R85, R85, 0x1, -R5 ;  /* 0x000000015555b824 */ /* 0x000fe200078e0a05 */
[----:B------:R-:W-:-:S03]  /*b960*/  ISETP.GT.U32.AND P3, PT, R5, R86, PT ;  /* 0x000000560500720c */ /* 0x000fc60003f64070 */
[--C-:B------:R-:W-:Y:S01]  /*b970*/  @!P1 IMAD.IADD R83, R83, 0x1, -R5.reuse ;  /* 0x0000000153539824 */ /* 0x100fe200078e0a05 */
[C---:B------:R-:W-:Y:S01]  /*b980*/  ISETP.GT.U32.AND P1, PT, R5.reuse, R79, PT ;  /* 0x0000004f0500720c */ /* 0x040fe20003f24070 */
[----:B------:R-:W-:Y:S01]  /*b990*/  @!P6 IMAD.IADD R82, R82, 0x1, -R5 ;  /* 0x000000015252e824 */ /* 0x000fe200078e0a05 */
[----:B------:R-:W-:-:S03]  /*b9a0*/  ISETP.GT.U32.AND P6, PT, R5, R85, PT ;  /* 0x000000550500720c */ /* 0x000fc60003fc4070 */
[----:B------:R-:W-:Y:S01]  /*b9b0*/  @!P4 IMAD.IADD R87, R87, 0x1, -R5 ;  /* 0x000000015757c824 */ /* 0x000fe200078e0a05 */
[----:B------:R-:W-:-:S03]  /*b9c0*/  ISETP.GT.U32.AND P4, PT, R5, R83, PT ;  /* 0x000000530500720c */ /* 0x000fc60003f84070 */
[----:B------:R-:W-:Y:S01]  /*b9d0*/  @!P3 IMAD.IADD R86, R86, 0x1, -R5 ;  /* 0x000000015656b824 */ /* 0x000fe200078e0a05 */
[----:B------:R-:W-:-:S03]  /*b9e0*/  ISETP.GT.U32.AND P3, PT, R5, R82, PT ;  /* 0x000000520500720c */ /* 0x000fc60003f64070 */
[--C-:B------:R-:W-:Y:S02]  /*b9f0*/  @!P1 IMAD.IADD R79, R79, 0x1, -R5.reuse ;  /* 0x000000014f4f9824 */ /* 0x100fe400078e0a05 */
[----:B------:R-:W-:-:S03]  /*ba00*/  @!P6 IMAD.IADD R85, R85, 0x1, -R5 ;  /* 0x000000015555e824 */ /* 0x000fc600078e0a05 */
[----:B------:R-:W-:Y:S01]  /*ba10*/  ISETP.GT.U32.AND P6, PT, R5, R79, PT ;  /* 0x0000004f0500720c */ /* 0x000fe20003fc4070 */
[----:B------:R-:W-:Y:S01]  /*ba20*/  @!P4 IMAD.IADD R83, R83, 0x1, -R5 ;  /* 0x000000015353c824 */ /* 0x000fe200078e0a05 */
[----:B------:R-:W-:-:S03]  /*ba30*/  ISETP.GT.U32.AND P4, PT, R5, R77, PT ;  /* 0x0000004d0500720c */ /* 0x000fc60003f84070 */
[----:B------:R-:W-:Y:S01]  /*ba40*/  @!P3 IMAD.IADD R82, R82, 0x1, -R5 ;  /* 0x000000015252b824 */ /* 0x000fe200078e0a05 */
[C---:B------:R-:W-:Y:S02]  /*ba50*/  ISETP.GT.U32.AND P3, PT, R5.reuse, R76, PT ;  /* 0x0000004c0500720c */ /* 0x040fe40003f64070 */
[----:B------:R-:W-:-:S05]  /*ba60*/  ISETP.GT.U32.AND P1, PT, R5, R80, PT ;  /* 0x000000500500720c */ /* 0x000fca0003f24070 */
[--C-:B------:R-:W-:Y:S01]  /*ba70*/  @!P6 IMAD.IADD R79, R79, 0x1, -R5.reuse ;  /* 0x000000014f4fe824 */ /* 0x100fe200078e0a05 */
[----:B------:R-:W-:Y:S01]  /*ba80*/  ISETP.GT.U32.AND P6, PT, R5, R73, PT ;  /* 0x000000490500720c */ /* 0x000fe20003fc4070 */
[----:B------:R-:W-:Y:S01]  /*ba90*/  @!P4 IMAD.IADD R77, R77, 0x1, -R5 ;  /* 0x000000014d4dc824 */ /* 0x000fe200078e0a05 */
[----:B------:R-:W-:-:S03]  /*baa0*/  ISETP.GT.U32.AND P4, PT, R5, R71, PT ;  /* 0x000000470500720c */ /* 0x000fc60003f84070 */
[--C-:B------:R-:W-:Y:S01]  /*bab0*/  @!P3 IMAD.IADD R76, R76, 0x1, -R5.reuse ;  /* 0x000000014c4cb824 */ /* 0x100fe200078e0a05 */
[C---:B------:R-:W-:Y:S01]  /*bac0*/  ISETP.GT.U32.AND P3, PT, R5.reuse, R67, PT ;  /* 0x000000430500720c */ /* 0x040fe20003f64070 */
[--C-:B------:R-:W-:Y:S01]  /*bad0*/  @!P1 IMAD.IADD R80, R80, 0x1, -R5.reuse ;  /* 0x0000000150509824 */ /* 0x100fe200078e0a05 */
[----:B------:R-:W-:Y:S01]  /*bae0*/  ISETP.GT.U32.AND P1, PT, R5, R74, PT ;  /* 0x0000004a0500720c */ /* 0x000fe20003f24070 */
[--C-:B------:R-:W-:Y:S02]  /*baf0*/  @!P0 IMAD.IADD R75, R75, 0x1, -R5.reuse ;  /* 0x000000014b4b8824 */ /* 0x100fe400078e0a05 */
[--C-:B------:R-:W-:Y:S01]  /*bb00*/  @!P2 IMAD.IADD R72, R72, 0x1, -R5.reuse ;  /* 0x000000014848a824 */ /* 0x100fe200078e0a05 */
[----:B------:R-:W-:Y:S01]  /*bb10*/  ISETP.GT.U32.AND P2, PT, R5, R77, PT ;  /* 0x0000004d0500720c */ /* 0x000fe20003f44070 */
[--C-:B------:R-:W-:Y:S01]  /*bb20*/  @!P6 IMAD.IADD R73, R73, 0x1, -R5.reuse ;  /* 0x000000014949e824 */ /* 0x100fe200078e0a05 */
[C---:B------:R-:W-:Y:S02]  /*bb30*/  ISETP.GT.U32.AND P0, PT, R5.reuse, R66, PT ;  /* 0x000000420500720c */ /* 0x040fe40003f04070 */
[----:B------:R-:W-:Y:S01]  /*bb40*/  ISETP.GT.U32.AND P6, PT, R5, R78, PT ;  /* 0x0000004e0500720c */ /* 0x000fe20003fc4070 */
[----:B------:R-:W-:-:S02]  /*bb50*/  @!P4 IMAD.IADD R71, R71, 0x1, -R5 ;  /* 0x000000014747c824 */ /* 0x000fc400078e0a05 */
[--C-:B------:R-:W-:Y:S01]  /*bb60*/  @!P3 IMAD.IADD R67, R67, 0x1, -R5.reuse ;  /* 0x000000014343b824 */ /* 0x100fe200078e0a05 */
[C---:B------:R-:W-:Y:S02]  /*bb70*/  ISETP.GT.U32.AND P3, PT, R5.reuse, R75, PT ;  /* 0x0000004b0500720c */ /* 0x040fe40003f64070 */
[C---:B------:R-:W-:Y:S01]  /*bb80*/  ISETP.GT.U32.AND P4, PT, R5.reuse, R76, PT ;  /* 0x0000004c0500720c */ /* 0x040fe20003f84070 */
[--C-:B------:R-:W-:Y:S01]  /*bb90*/  @!P1 IMAD.IADD R74, R74, 0x1, -R5.reuse ;  /* 0x000000014a4a9824 */ /* 0x100fe200078e0a05 */
[----:B------:R-:W-:Y:S01]  /*bba0*/  ISETP.GT.U32.AND P1, PT, R5, R65, PT ;  /* 0x000000410500720c */ /* 0x000fe20003f24070 */
[--C-:B------:R-:W-:Y:S01]  /*bbb0*/  @!P2 IMAD.IADD R77, R77, 0x1, -R5.reuse ;  /* 0x000000014d4da824 */ /* 0x100fe200078e0a05 */
[C---:B------:R-:W-:Y:S01]  /*bbc0*/  ISETP.GT.U32.AND P2, PT, R5.reuse, R72, PT ;  /* 0x000000480500720c */ /* 0x040fe20003f44070 */
[--C-:B------:R-:W-:Y:S02]  /*bbd0*/  @!P0 IMAD.IADD R66, R66, 0x1, -R5.reuse ;  /* 0x0000000142428824 */ /* 0x100fe400078e0a05 */
[----:B------:R-:W-:Y:S01]  /*bbe0*/  @!P6 IMAD.IADD R78, R78, 0x1, -R5 ;  /* 0x000000014e4ee824 */ /* 0x000fe200078e0a05 */
[----:B------:R-:W-:-:S02]  /*bbf0*/  ISETP.GT.U32.AND P6, PT, R5, R71, PT ;  /* 0x000000470500720c */ /* 0x000fc40003fc4070 */
[----:B------:R-:W-:Y:S01]  /*bc00*/  IABS R22, R14 ;  /* 0x0000000e00167213 */ /* 0x000fe20000000000 */
[--C-:B------:R-:W-:Y:S01]  /*bc10*/  @!P3 IMAD.IADD R75, R75, 0x1, -R5.reuse ;  /* 0x000000014b4bb824 */ /* 0x100fe200078e0a05 */
[----:B------:R-:W-:Y:S01]  /*bc20*/  LOP3.LUT R11, R6, 0x90, RZ, 0xfc, !PT ;  /* 0x00000090060b7812 */ /* 0x000fe200078efcff */
[----:B------:R-:W-:Y:S01]  /*bc30*/  @!P4 IMAD.IADD R76, R76, 0x1, -R5 ;  /* 0x000000014c4cc824 */ /* 0x000fe200078e0a05 */
[C---:B------:R-:W-:Y:S02]  /*bc40*/  ISETP.GT.U32.AND P3, PT, R5.reuse, R67, PT ;  /* 0x000000430500720c */ /* 0x040fe40003f64070 */
[----:B------:R-:W-:Y:S01]  /*bc50*/  ISETP.GT.U32.AND P4, PT, R5, R66, PT ;  /* 0x000000420500720c */ /* 0x000fe20003f84070 */
[----:B0-----:R-:W-:Y:S01]  /*bc60*/  IMAD.HI.U32 R8, R7, R22, RZ ;  /* 0x0000001607087227 */ /* 0x001fe200078e00ff */
[----:B------:R-:W-:Y:S02]  /*bc70*/  IABS R21, R11 ;  /* 0x0000000b00157213 */ /* 0x000fe40000000000 */
[----:B------:R-:W-:Y:S01]  /*bc80*/  LOP3.LUT R3, R6, 0x92, RZ, 0xfc, !PT ;  /* 0x0000009206037812 */ /* 0x000fe200078efcff */
[----:B------:R0:W-:Y:S01]  /*bc90*/  STL [R1+0x8], R20 ;  /* 0x0000081401007387 */ /* 0x0001e20000100800 */
[----:B------:R-:W-:-:S02]  /*bca0*/  IMAD.MOV R8, RZ, RZ, -R8 ;  /* 0x000000ffff087224 */ /* 0x000fc400078e0a08 */
[----:B------:R-:W-:Y:S01]  /*bcb0*/  IMAD.HI.U32 R9, R7, R21, RZ ;  /* 0x0000001507097227 */ /* 0x000fe200078e00ff */
[----:B------:R2:W-:Y:S03]  /*bcc0*/  STL [R1+0x96c], R2 ;  /* 0x00096c0201007387 */ /* 0x0005e60000100800 */
[--C-:B------:R-:W-:Y:S01]  /*bcd0*/  @!P1 IMAD.IADD R65, R65, 0x1, -R5.reuse ;  /* 0x0000000141419824 */ /* 0x100fe200078e0a05 */
[----:B0-----:R-:W-:Y:S01]  /*bce0*/  IABS R20, R3 ;  /* 0x0000000300147213 */ /* 0x001fe20000000000 */
[--C-:B------:R-:W-:Y:S01]  /*bcf0*/  @!P2 IMAD.IADD R72, R72, 0x1, -R5.reuse ;  /* 0x000000014848a824 */ /* 0x100fe200078e0a05 */
[----:B------:R-:W-:Y:S02]  /*bd00*/  ISETP.GT.U32.AND P1, PT, R5, R73, PT ;  /* 0x000000490500720c */ /* 0x000fe40003f24070 */
[C---:B--2---:R-:W-:Y:S01]  /*bd10*/  LOP3.LUT R2, R6.reuse, 0x94, RZ, 0xfc, !PT ;  /* 0x0000009406027812 */ /* 0x044fe200078efcff */
[----:B------:R-:W-:Y:S01]  /*bd20*/  @!P6 IMAD.IADD R71, R71, 0x1, -R5 ;  /* 0x000000014747e824 */ /* 0x000fe200078e0a05 */
[C---:B------:R-:W-:Y:S01]  /*bd30*/  ISETP.GT.U32.AND P2, PT, R5.reuse, R63, PT ;  /* 0x0000003f0500720c */ /* 0x040fe20003f44070 */
[C---:B------:R-:W-:Y:S01]  /*bd40*/  IMAD R22, R5.reuse, R8, R22 ;  /* 0x0000000805167224 */ /* 0x040fe200078e0216 */
[----:B------:R-:W-:Y:S01]  /*bd50*/  ISETP.GT.U32.AND P6, PT, R5, R62, PT ;  /* 0x0000003e0500720c */ /* 0x000fe20003fc4070 */
[----:B------:R-:W-:Y:S01]  /*bd60*/  IMAD.MOV R9, RZ, RZ, -R9 ;  /* 0x000000ffff097224 */ /* 0x000fe200078e0a09 */
[----:B------:R-:W-:Y:S01]  /*bd70*/  IABS R19, R2 ;  /* 0x0000000200137213 */ /* 0x000fe20000000000 */
[----:B------:R-:W-:Y:S01]  /*bd80*/  IMAD.HI.U32 R8, R7, R20, RZ ;  /* 0x0000001407087227 */ /* 0x000fe200078e00ff */
[----:B------:R-:W-:-:S03]  /*bd90*/  LOP3.LUT R14, R6, 0x96, RZ, 0xfc, !PT ;  /* 0x00000096060e7812 */ /* 0x000fc600078efcff */
[--C-:B------:R-:W-:Y:S01]  /*bda0*/  @!P3 IMAD.IADD R67, R67, 0x1, -R5.reuse ;  /* 0x000000014343b824 */ /* 0x100fe200078e0a05 */
[C---:B------:R-:W-:Y:S01]  /*bdb0*/  ISETP.GT.U32.AND P3, PT, R5.reuse, R61, PT ;  /* 0x0000003d0500720c */ /* 0x040fe20003f64070 */
[----:B------:R-:W-:Y:S01]  /*bdc0*/  @!P4 IMAD.IADD R66, R66, 0x1, -R5 ;  /* 0x000000014242c824 */ /* 0x000fe200078e0a05 */
[C---:B------:R-:W-:Y:S01]  /*bdd0*/  ISETP.GT.U32.AND P4, PT, R5.reuse, R60, PT ;  /* 0x0000003c0500720c */ /* 0x040fe20003f84070 */
[----:B------:R-:W-:Y:S01]  /*bde0*/  IMAD R21, R5, R9, R21 ;  /* 0x0000000905157224 */ /* 0x000fe200078e0215 */
[----:B------:R-:W-:Y:S01]  /*bdf0*/  IABS R18, R14 ;  /* 0x0000000e00127213 */ /* 0x000fe20000000000 */
[----:B------:R-:W-:Y:S01]  /*be00*/  IMAD.MOV R8, RZ, RZ, -R8 ;  /* 0x000000ffff087224 */ /* 0x000fe200078e0a08 */
[----:B------:R-:W-:Y:S01]  /*be10*/  LOP3.LUT R3, R6, 0x98, RZ, 0xfc, !PT ;  /* 0x0000009806037812 */ /* 0x000fe200078efcff */
[----:B------:R-:W-:-:S03]  /*be20*/  IMAD.HI.U32 R9, R7, R19, RZ ;  /* 0x0000001307097227 */ /* 0x000fc600078e00ff */
[----:B------:R-:W-:Y:S01]  /*be30*/  IABS R17, R3 ;  /* 0x0000000300117213 */ /* 0x000fe20000000000 */
[----:B------:R-:W-:Y:S02]  /*be40*/  IMAD R20, R5, R8, R20 ;  /* 0x0000000805147224 */ /* 0x000fe400078e0214 */
[----:B------:R-:W-:Y:S02]  /*be50*/  IMAD.MOV R9, RZ, RZ, -R9 ;  /* 0x000000ffff097224 */ /* 0x000fe400078e0a09 */
[----:B------:R-:W-:Y:S01]  /*be60*/  IMAD.HI.U32 R8, R7, R18, RZ ;  /* 0x0000001207087227 */ /* 0x000fe200078e00ff */
[----:B------:R-:W-:-:S03]  /*be70*/  LOP3.LUT R14, R6, 0x9c, RZ, 0xfc, !PT ;  /* 0x0000009c060e7812 */ /* 0x000fc600078efcff */
[--C-:B------:R-:W-:Y:S02]  /*be80*/  @!P1 IMAD.IADD R73, R73, 0x1, -R5.reuse ;  /* 0x0000000149499824 */ /* 0x100fe400078e0a05 */
[--C-:B------:R-:W-:Y:S02]  /*be90*/  @!P2 IMAD.IADD R63, R63, 0x1, -R5.reuse ;  /* 0x000000013f3fa824 */ /* 0x100fe400078e0a05 */
[----:B------:R-:W-:Y:S02]  /*bea0*/  @!P6 IMAD.IADD R62, R62, 0x1, -R5 ;  /* 0x000000013e3ee824 */ /* 0x000fe400078e0a05 */
[----:B------:R-:W-:Y:S02]  /*beb0*/  IMAD R19, R5, R9, R19 ;  /* 0x0000000905137224 */ /* 0x000fe400078e0213 */
[----:B------:R-:W-:Y:S02]  /*bec0*/  IMAD.MOV R8, RZ, RZ, -R8 ;  /* 0x000000ffff087224 */ /* 0x000fe400078e0a08 */
[----:B------:R-:W-:Y:S01]  /*bed0*/  IMAD.HI.U32 R9, R7, R17, RZ ;  /* 0x0000001107097227 */ /* 0x000fe200078e00ff */
[----:B------:R0:W-:Y:S03]  /*bee0*/  STL [R1+0xea0], R73 ;  /* 0x000ea04901007387 */ /* 0x0001e60000100800 */
[--C-:B------:R-:W-:Y:S01]  /*bef0*/  @!P3 IMAD.IADD R61, R61, 0x1, -R5.reuse ;  /* 0x000000013d3db824 */ /* 0x100fe200078e0a05 */
[C---:B------:R-:W-:Y:S01]  /*bf00*/  ISETP.GT.U32.AND P3, PT, R5.reuse, R63, PT ;  /* 0x0000003f0500720c */ /* 0x040fe20003f64070 */
[----:B------:R-:W-:Y:S01]  /*bf10*/  @!P4 IMAD.IADD R60, R60, 0x1, -R5 ;  /* 0x000000013c3cc824 */ /* 0x000fe200078e0a05 */
[C---:B------:R-:W-:Y:S01]  /*bf20*/  ISETP.GT.U32.AND P4, PT, R5.reuse, R62, PT ;  /* 0x0000003e0500720c */ /* 0x040fe20003f84070 */
[----:B------:R-:W-:Y:S01]  /*bf30*/  IMAD R18, R5, R8, R18 ;  /* 0x0000000805127224 */ /* 0x000fe200078e0212 */
[----:B------:R-:W-:Y:S01]  /*bf40*/  IABS R15, R14 ;  /* 0x0000000e000f7213 */ /* 0x000fe20000000000 */
[----:B------:R-:W-:-:S02]  /*bf50*/  IMAD.MOV R8, RZ, RZ, -R9 ;  /* 0x000000ffff087224 */ /* 0x000fc400078e0a09 */
[----:B0-----:R-:W-:Y:S01]  /*bf60*/  IMAD.MOV.U32 R73, RZ, RZ, R69 ;  /* 0x000000ffff497224 */ /* 0x001fe200078e0045 */
[----:B------:R-:W-:Y:S01]  /*bf70*/  STL [R1+0xe9c], R72 ;  /* 0x000e9c4801007387 */ /* 0x000fe20000100800 */
[----:B------:R-:W-:Y:S02]  /*bf80*/  IMAD.MOV.U32 R3, RZ, RZ, R13 ;  /* 0x000000ffff037224 */ /* 0x000fe400078e000d */
[----:B------:R-:W-:Y:S01]  /*bf90*/  IMAD R17, R5, R8, R17 ;  /* 0x0000000805117224 */ /* 0x000fe200078e0211 */
[----:B------:R0:W-:Y:S01]  /*bfa0*/  STL [R1+0xe98], R66 ;  /* 0x000e984201007387 */ /* 0x0001e20000100800 */
[----:B------:R-:W-:Y:S02]  /*bfb0*/  VIADD R13, R10, 0x9e ;  /* 0x0000009e0a0d7836 */ /* 0x000fe40000000000 */
[----:B------:R-:W-:-:S04]  /*bfc0*/  IMAD.HI.U32 R8, R7, R15, RZ ;  /* 0x0000000f07087227 */ /* 0x000fc800078e00ff */
[----:B0-----:R-:W-:Y:S02]  /*bfd0*/  IMAD.MOV.U32 R66, RZ, RZ, R73 ;  /* 0x000000ffff427224 */ /* 0x001fe400078e0049 */
[----:B------:R-:W0:Y:S01]  /*bfe0*/  S2R R73, SR_TID.X ;  /* 0x0000000000497919 */ /* 0x000e220000002100 */
[----:B------:R-:W-:Y:S01]  /*bff0*/  IABS R14, R13 ;  /* 0x0000000d000e7213 */ /* 0x000fe20000000000 */
[----:B------:R-:W-:Y:S02]  /*c000*/  IMAD.MOV R8, RZ, RZ, -R8 ;  /* 0x000000ffff087224 */ /* 0x000fe400078e0a08 */
[--C-:B------:R-:W-:Y:S02]  /*c010*/  @!P3 IMAD.IADD R63, R63, 0x1, -R5.reuse ;  /* 0x000000013f3fb824 */ /* 0x100fe400078e0a05 */
[----:B------:R-:W-:Y:S02]  /*c020*/  @!P4 IMAD.IADD R62, R62, 0x1, -R5 ;  /* 0x000000013e3ec824 */ /* 0x000fe400078e0a05 */
[----:B------:R-:W-:-:S02]  /*c030*/  IMAD R15, R5, R8, R15 ;  /* 0x00000008050f7224 */ /* 0x000fc400078e020f */
[----:B------:R-:W-:Y:S01]  /*c040*/  IMAD.HI.U32 R8, R7, R14, RZ ;  /* 0x0000000e07087227 */ /* 0x000fe200078e00ff */
[----:B------:R2:W-:Y:S03]  /*c050*/  STL [R1+0xe94], R63 ;  /* 0x000e943f01007387 */ /* 0x0005e60000100800 */
[----:B------:R-:W-:Y:S01]  /*c060*/  IMAD.MOV R8, RZ, RZ, -R8 ;  /* 0x000000ffff087224 */ /* 0x000fe200078e0a08 */
[----:B------:R-:W-:Y:S04]  /*c070*/  STL [R1+0xe90], R62 ;  /* 0x000e903e01007387 */ /* 0x000fe80000100800 */
[----:B------:R3:W-:Y:S01]  /*c080*/  STL [R1+0xd68], R10 ;  /* 0x000d680a01007387 */ /* 0x0007e20000100800 */
[----:B------:R-:W-:-:S02]  /*c090*/  IMAD R14, R5, R8, R14 ;  /* 0x00000008050e7224 */ /* 0x000fc400078e020e */
[----:B--2---:R-:W-:Y:S01]  /*c0a0*/  IMAD.MOV.U32 R63, RZ, RZ, R70 ;  /* 0x000000ffff3f7224 */ /* 0x004fe200078e0046 */
[----:B------:R-:W2:Y:S01]  /*c0b0*/  LDL.LU R72, [R1+0x98] ;  /* 0x0000980001487983 */ /* 0x000ea20000300800 */
[----:B---3--:R-:W-:-:S04]  /*c0c0*/  LOP3.LUT R10, R6, 0xa4, RZ, 0xfc, !PT ;  /* 0x000000a4060a7812 */ /* 0x008fc800078efcff */
[----:B------:R-:W-:-:S05]  /*c0d0*/  IABS R8, R10 ;  /* 0x0000000a00087213 */ /* 0x000fca0000000000 */
[----:B------:R-:W-:-:S04]  /*c0e0*/  IMAD.HI.U32 R10, R7, R8, RZ ;  /* 0x00000008070a7227 */ /* 0x000fc800078e00ff */
[----:B------:R-:W-:-:S04]  /*c0f0*/  IMAD.MOV R10, RZ, RZ, -R10 ;  /* 0x000000ffff0a7224 */ /* 0x000fc800078e0a0a */
[----:B------:R-:W-:Y:S01]  /*c100*/  IMAD R70, R5, R10, R8 ;  /* 0x0000000a05467224 */ /* 0x000fe200078e0208 */
[----:B0-----:R-:W-:Y:S02]  /*c110*/  LOP3.LUT R8, R73, 0x3f, RZ, 0xc0, !PT ;  /* 0x0000003f49087812 */ /* 0x001fe400078ec0ff */
[----:B------:R-:W3:Y:S01]  /*c120*/  LDL.LU R73, [R1+0x94] ;  /* 0x0000940001497983 */ /* 0x000ee20000300800 */
[C---:B------:R-:W-:Y:S02]  /*c130*/  ISETP.GT.U32.AND P0, PT, R5.reuse, R74, PT ;  /* 0x0000004a0500720c */ /* 0x040fe40003f04070 */
[----:B------:R-:W-:-:S11]  /*c140*/  ISETP.GT.U32.AND P1, PT, R5, R64, PT ;  /* 0x000000400500720c */ /* 0x000fd60003f24070 */
[--C-:B------:R-:W-:Y:S01]  /*c150*/  @!P0 IMAD.IADD R74, R74, 0x1, -R5.reuse ;  /* 0x000000014a4a8824 */ /* 0x100fe200078e0a05 */
[C---:B------:R-:W-:Y:S01]  /*c160*/  ISETP.GT.U32.AND P0, PT, R5.reuse, R65, PT ;  /* 0x000000410500720c */ /* 0x040fe20003f04070 */
[----:B------:R-:W-:Y:S01]  /*c170*/  @!P1 IMAD.IADD R64, R64, 0x1, -R5 ;  /* 0x0000000140409824 */ /* 0x000fe200078e0a05 */
[----:B------:R-:W-:-:S11]  /*c180*/  ISETP.GT.U32.AND P1, PT, R5, R58, PT ;  /* 0x0000003a0500720c */ /* 0x000fd60003f24070 */
[--C-:B------:R-:W-:Y:S01]  /*c190*/  @!P0 IMAD.IADD R65, R65, 0x1, -R5.reuse ;  /* 0x0000000141418824 */ /* 0x100fe200078e0a05 */
[C---:B------:R-:W-:Y:S02]  /*c1a0*/  ISETP.GT.U32.AND P0, PT, R5.reuse, R59, PT ;  /* 0x0000003b0500720c */ /* 0x040fe40003f04070 */
[C---:B------:R-:W-:Y:S02]  /*c1b0*/  ISETP.GT.U32.AND P2, PT, R5.reuse, R57, PT ;  /* 0x000000390500720c */ /* 0x040fe40003f44070 */
[C---:B------:R-:W-:Y:S01]  /*c1c0*/  ISETP.GT.U32.AND P6, PT, R5.reuse, R64, PT ;  /* 0x000000400500720c */ /* 0x040fe20003fc4070 */
[----:B------:R-:W-:Y:S01]  /*c1d0*/  @!P1 IMAD.IADD R58, R58, 0x1, -R5 ;  /* 0x000000013a3a9824 */ /* 0x000fe200078e0a05 */
[----:B------:R-:W-:-:S07]  /*c1e0*/  ISETP.GT.U32.AND P1, PT, R5, R60, PT ;  /* 0x0000003c0500720c */ /* 0x000fce0003f24070 */
[--C-:B------:R-:W-:Y:S01]  /*c1f0*/  @!P0 IMAD.IADD R59, R59, 0x1, -R5.reuse ;  /* 0x000000013b3b8824 */ /* 0x100fe200078e0a05 */
[----:B------:R-:W-:Y:S01]  /*c200*/  ISETP.GT.U32.AND P0, PT, R5, R61, PT ;  /* 0x0000003d0500720c */ /* 0x000fe20003f04070 */
[----:B------:R-:W-:-:S03]  /*c210*/  @!P2 IMAD.IADD R57, R57, 0x1, -R5 ;  /* 0x000000013939a824 */ /* 0x000fc600078e0a05 */
[C---:B------:R-:W-:Y:S01]  /*c220*/  ISETP.GT.U32.AND P2, PT, R5.reuse, R59, PT ;  /* 0x0000003b0500720c */ /* 0x040fe20003f44070 */
[--C-:B------:R-:W-:Y:S01]  /*c230*/  @!P6 IMAD.IADD R64, R64, 0x1, -R5.reuse ;  /* 0x000000014040e824 */ /* 0x100fe200078e0a05 */
[C---:B------:R-:W-:Y:S02]  /*c240*/  ISETP.GT.U32.AND P3, PT, R5.reuse, R58, PT ;  /* 0x0000003a0500720c */ /* 0x040fe40003f64070 */
[----:B------:R-:W-:Y:S01]  /*c250*/  ISETP.GT.U32.AND P6, PT, R5, R56, PT ;  /* 0x000000380500720c */ /* 0x000fe20003fc4070 */
[----:B------:R-:W-:-:S04]  /*c260*/  @!P1 IMAD.IADD R60, R60, 0x1, -R5 ;  /* 0x000000013c3c9824 */ /* 0x000fc800078e0a05 */
[--C-:B------:R-:W-:Y:S01]  /*c270*/  @!P0 IMAD.IADD R61, R61, 0x1, -R5.reuse ;  /* 0x000000013d3d8824 */ /* 0x100fe200078e0a05 */
[C---:B------:R-:W-:Y:S02]  /*c280*/  ISETP.GT.U32.AND P0, PT, R5.reuse, R55, PT ;  /* 0x000000370500720c */ /* 0x040fe40003f04070 */
[----:B------:R-:W-:Y:S01]  /*c290*/  ISETP.GT.U32.AND P1, PT, R5, R54, PT ;  /* 0x000000360500720c */ /* 0x000fe20003f24070 */
[--C-:B------:R-:W-:Y:S01]  /*c2a0*/  @!P2 IMAD.IADD R59, R59, 0x1, -R5.reuse ;  /* 0x000000013b3ba824 */ /* 0x100fe200078e0a05 */
[C---:B------:R-:W-:Y:S02]  /*c2b0*/  ISETP.GT.U32.AND P4, PT, R5.reuse, R57, PT ;  /* 0x000000390500720c */ /* 0x040fe40003f84070 */
[C---:B------:R-:W-:Y:S01]  /*c2c0*/  ISETP.GT.U32.AND P2, PT, R5.reuse, R53, PT ;  /* 0x000000350500720c */ /* 0x040fe20003f44070 */
[--C-:B------:R-:W-:Y:S01]  /*c2d0*/  @!P3 IMAD.IADD R58, R58, 0x1, -R5.reuse ;  /* 0x000000013a3ab824 */ /* 0x100fe200078e0a05 */
[C---:B------:R-:W-:Y:S01]  /*c2e0*/  ISETP.GT.U32.AND P3, PT, R5.reuse, R52, PT ;  /* 0x000000340500720c */ /* 0x040fe20003f64070 */
[----:B------:R-:W-:Y:S01]  /*c2f0*/  @!P6 IMAD.IADD R56, R56, 0x1, -R5 ;  /* 0x000000013838e824 */ /* 0x000fe200078e0a05 */
[----:B------:R-:W-:-:S03]  /*c300*/  ISETP.GT.U32.AND P6, PT, R5, R51, PT ;  /* 0x000000330500720c */ /* 0x000fc60003fc4070 */
[--C-:B------:R-:W-:Y:S01]  /*c310*/  @!P0 IMAD.IADD R55, R55, 0x1, -R5.reuse ;  /* 0x0000000137378824 */ /* 0x100fe200078e0a05 */
[----:B------:R-:W-:Y:S01]  /*c320*/  ISETP.GT.U32.AND P0, PT, R5, R50, PT ;  /* 0x000000320500720c */ /* 0x000fe20003f04070 */
[----:B------:R-:W-:-:S03]  /*c330*/  @!P1 IMAD.IADD R54, R54, 0x1, -R5 ;  /* 0x0000000136369824 */ /* 0x000fc600078e0a05 */
[----:B------:R-:W-:Y:S01]  /*c340*/  ISETP.GT.U32.AND P1, PT, R5, R55, PT ;  /* 0x000000370500720c */ /* 0x000fe20003f24070 */
[--C-:B------:R-:W-:Y:S01]  /*c350*/  @!P4 IMAD.IADD R57, R57, 0x1, -R5.reuse ;  /* 0x000000013939c824 */ /* 0x100fe200078e0a05 */
[----:B------:R-:W-:Y:S01]  /*c360*/  ISETP.GT.U32.AND P4, PT, R5, R56, PT ;  /* 0x000000380500720c */ /* 0x000fe20003f84070 */
[--C-:B------:R-:W-:Y:S01]  /*c370*/  @!P2 IMAD.IADD R53, R53, 0x1, -R5.reuse ;  /* 0x000000013535a824 */ /* 0x100fe200078e0a05 */
[C---:B------:R-:W-:Y:S01]  /*c380*/  ISETP.GT.U32.AND P2, PT, R5.reuse, R49, PT ;  /* 0x000000310500720c */ /* 0x040fe20003f44070 */
[--C-:B------:R-:W-:Y:S01]  /*c390*/  @!P3 IMAD.IADD R52, R52, 0x1, -R5.reuse ;  /* 0x000000013434b824 */ /* 0x100fe200078e0a05 */
[----:B------:R-:W-:Y:S01]  /*c3a0*/  ISETP.GT.U32.AND P3, PT, R5, R48, PT ;  /* 0x000000300500720c */ /* 0x000fe20003f64070 */
[--C-:B------:R-:W-:Y:S02]  /*c3b0*/  @!P6 IMAD.IADD R51, R51, 0x1, -R5.reuse ;  /* 0x000000013333e824 */ /* 0x100fe400078e0a05 */
[----:B------:R-:W-:Y:S01]  /*c3c0*/  @!P0 IMAD.IADD R50, R50, 0x1, -R5 ;  /* 0x0000000132328824 */ /* 0x000fe200078e0a05 */
[----:B------:R-:W-:-:S03]  /*c3d0*/  ISETP.GT.U32.AND P0, PT, R5, R53, PT ;  /* 0x000000350500720c */ /* 0x000fc60003f04070 */
[--C-:B------:R-:W-:Y:S01]  /*c3e0*/  @!P1 IMAD.IADD R55, R55, 0x1, -R5.reuse ;  /* 0x0000000137379824 */ /* 0x100fe200078e0a05 */
[C---:B------:R-:W-:Y:S01]  /*c3f0*/  ISETP.GT.U32.AND P1, PT, R5.reuse, R51, PT ;  /* 0x000000330500720c */ /* 0x040fe20003f24070 */
[--C-:B------:R-:W-:Y:S01]  /*c400*/  @!P4 IMAD.IADD R56, R56, 0x1, -R5.reuse ;  /* 0x000000013838c824 */ /* 0x100fe200078e0a05 */
[----:B------:R-:W-:Y:S01]  /*c410*/  ISETP.GT.U32.AND P6, PT, R5, R54, PT ;  /* 0x000000360500720c */ /* 0x000fe20003fc4070 */
[--C-:B------:R-:W-:Y:S01]  /*c420*/  @!P2 IMAD.IADD R49, R49, 0x1, -R5.reuse ;  /* 0x000000013131a824 */ /* 0x100fe200078e0a05 */
[C---:B------:R-:W-:Y:S02]  /*c430*/  ISETP.GT.U32.AND P4, PT, R5.reuse, R52, PT ;  /* 0x000000340500720c */ /* 0x040fe40003f84070 */
[C---:B------:R-:W-:Y:S01]  /*c440*/  ISETP.GT.U32.AND P2, PT, R5.reuse, R50, PT ;  /* 0x000000320500720c */ /* 0x040fe20003f44070 */
[--C-:B------:R-:W-:Y:S01]  /*c450*/  @!P3 IMAD.IADD R48, R48, 0x1, -R5.reuse ;  /* 0x000000013030b824 */ /* 0x100fe200078e0a05 */
[----:B------:R-:W-:Y:S01]  /*c460*/  ISETP.GT.U32.AND P3, PT, R5, R49, PT ;  /* 0x000000310500720c */ /* 0x000fe20003f64070 */
[----:B------:R-:W-:Y:S01]  /*c470*/  @!P0 IMAD.IADD R53, R53, 0x1, -R5 ;  /* 0x0000000135358824 */ /* 0x000fe200078e0a05 */
[----:B------:R-:W-:-:S03]  /*c480*/  ISETP.GT.U32.AND P0, PT, R5, R47, PT ;  /* 0x0000002f0500720c */ /* 0x000fc60003f04070 */
[--C-:B------:R-:W-:Y:S01]  /*c490*/  @!P1 IMAD.IADD R51, R51, 0x1, -R5.reuse ;  /* 0x0000000133339824 */ /* 0x100fe200078e0a05 */
[C---:B------:R-:W-:Y:S01]  /*c4a0*/  ISETP.GT.U32.AND P1, PT, R5.reuse, R45, PT ;  /* 0x0000002d0500720c */ /* 0x040fe20003f24070 */
[--C-:B------:R-:W-:Y:S01]  /*c4b0*/  @!P6 IMAD.IADD R54, R54, 0x1, -R5.reuse ;  /* 0x000000013636e824 */ /* 0x100fe200078e0a05 */
[C---:B------:R-:W-:Y:S01]  /*c4c0*/  ISETP.GT.U32.AND P6, PT, R5.reuse, R48, PT ;  /* 0x000000300500720c */ /* 0x040fe20003fc4070 */
[--C-:B------:R-:W-:Y:S01]  /*c4d0*/  @!P4 IMAD.IADD R52, R52, 0x1, -R5.reuse ;  /* 0x000000013434c824 */ /* 0x100fe200078e0a05 */
[C---:B------:R-:W-:Y:S01]  /*c4e0*/  ISETP.GT.U32.AND P4, PT, R5.reuse, R46, PT ;  /* 0x0000002e0500720c */ /* 0x040fe20003f84070 */
[--C-:B------:R-:W-:Y:S01]  /*c4f0*/  @!P2 IMAD.IADD R50, R50, 0x1, -R5.reuse ;  /* 0x000000013232a824 */ /* 0x100fe200078e0a05 */
[----:B------:R-:W-:Y:S01]  /*c500*/  ISETP.GT.U32.AND P2, PT, R5, R44, PT ;  /* 0x0000002c0500720c */ /* 0x000fe20003f44070 */
        /* <DEDUP_REMOVED lines=18> */
[--C-:B------:R-:W-:Y:S02]  /*c630*/  @!P6 IMAD.IADD R42, R42, 0x1, -R5.reuse ;  /* 0x000000012a2ae824 */ /* 0x100fe400078e0a05 */
[--C-:B------:R-:W-:Y:S01]  /*c640*/  @!P4 IMAD.IADD R40, R40, 0x1, -R5.reuse ;  /* 0x000000012828c824 */ /* 0x100fe200078e0a05 */
[C---:B------:R-:W-:Y:S01]  /*c650*/  ISETP.GT.U32.AND P4, PT, R5.reuse, R45, PT ;  /* 0x0000002d0500720c */ /* 0x040fe20003f84070 */
[--C-:B------:R-:W-:Y:S01]  /*c660*/  @!P2 IMAD.IADD R38, R38, 0x1, -R5.reuse ;  /* 0x000000012626a824 */ /* 0x100fe200078e0a05 */
[----:B------:R-:W-:Y:S01]  /*c670*/  ISETP.GT.U32.AND P2, PT, R5, R43, PT ;  /* 0x0000002b0500720c */ /* 0x000fe20003f44070 */
[--C-:B------:R-:W-:Y:S01]  /*c680*/  @!P3 IMAD.IADD R37, R37, 0x1, -R5.reuse ;  /* 0x000000012525b824 */ /* 0x100fe200078e0a05 */
[C---:B------:R-:W-:Y:S01]  /*c690*/  ISETP.GT.U32.AND P6, PT, R5.reuse, R47, PT ;  /* 0x0000002f0500720c */ /* 0x040fe20003fc4070 */
[----:B------:R-:W-:Y:S01]  /*c6a0*/  @!P0 IMAD.IADD R46, R46, 0x1, -R5 ;  /* 0x000000012e2e8824 */ /* 0x000fe200078e0a05 */
[----:B------:R-:W-:-:S02]  /*c6b0*/  ISETP.GT.U32.AND P3, PT, R5, R42, PT ;  /* 0x0000002a0500720c */ /* 0x000fc40003f64070 */
[C---:B------:R-:W-:Y:S01]  /*c6c0*/  ISETP.GT.U32.AND P0, PT, R5.reuse, R41, PT ;  /* 0x000000290500720c */ /* 0x040fe20003f04070 */
[----:B------:R-:W-:Y:S01]  /*c6d0*/  @!P1 IMAD.IADD R44, R44, 0x1, -R5 ;  /* 0x000000012c2c9824 */ /* 0x000fe200078e0a05 */
[----:B------:R-:W-:-:S03]  /*c6e0*/  ISETP.GT.U32.AND P1, PT, R5, R39, PT ;  /* 0x000000270500720c */ /* 0x000fc60003f24070 */
[--C-:B------:R-:W-:Y:S01]  /*c6f0*/  @!P4 IMAD.IADD R45, R45, 0x1, -R5.reuse ;  /* 0x000000012d2dc824 */ /* 0x100fe200078e0a05 */
[----:B------:R-:W-:Y:S01]  /*c700*/  ISETP.GT.U32.AND P4, PT, R5, R38, PT ;  /* 0x000000260500720c */ /* 0x000fe20003f84070 */
[--C-:B------:R-:W-:Y:S01]  /*c710*/  @!P2 IMAD.IADD R43, R43, 0x1, -R5.reuse ;  /* 0x000000012b2ba824 */ /* 0x100fe200078e0a05 */
[----:B------:R-:W-:Y:S01]  /*c720*/  ISETP.GT.U32.AND P2, PT, R5, R37, PT ;  /* 0x000000250500720c */ /* 0x000fe20003f44070 */
        /* <DEDUP_REMOVED lines=9> */
[----:B------:R-:W-:Y:S01]  /*c7c0*/  ISETP.GT.U32.AND P4, PT, R5, R32, PT ;  /* 0x000000200500720c */ /* 0x000fe20003f84070 */
        /* <DEDUP_REMOVED lines=8> */
[----:B------:R-:W-:-:S03]  /*c850*/  @!P1 IMAD.IADD R33, R33, 0x1, -R5 ;  /* 0x0000000121219824 */ /* 0x000fc600078e0a05 */
[----:B------:R-:W-:Y:S01]  /*c860*/  ISETP.GT.U32.AND P1, PT, R5, R35, PT ;  /* 0x000000230500720c */ /* 0x000fe20003f24070 */
[--C-:B------:R-:W-:Y:S02]  /*c870*/  @!P4 IMAD.IADD R32, R32, 0x1, -R5.reuse ;  /* 0x000000012020c824 */ /* 0x100fe400078e0a05 */
[--C-:B------:R-:W-:Y:S01]  /*c880*/  @!P2 IMAD.IADD R31, R31, 0x1, -R5.reuse ;  /* 0x000000011f1fa824 */ /* 0x100fe200078e0a05 */
[C---:B------:R-:W-:Y:S01]  /*c890*/  ISETP.GT.U32.AND P2, PT, R5.reuse, R33, PT ;  /* 0x000000210500720c */ /* 0x040fe20003f44070 */
[--C-:B------:R-:W-:Y:S01]  /*c8a0*/  @!P6 IMAD.IADD R34, R34, 0x1, -R5.reuse ;  /* 0x000000012222e824 */ /* 0x100fe200078e0a05 */
[C---:B------:R-:W-:Y:S01]  /*c8b0*/  ISETP.GT.U32.AND P6, PT, R5.reuse, R36, PT ;  /* 0x000000240500720c */ /* 0x040fe20003fc4070 */
[--C-:B------:R-:W-:Y:S01]  /*c8c0*/  @!P3 IMAD.IADD R30, R30, 0x1, -R5.reuse ;  /* 0x000000011e1eb824 */ /* 0x100fe200078e0a05 */
[----:B------:R-:W-:Y:S01]  /*c8d0*/  ISETP.GT.U32.AND P3, PT, R5, R32, PT ;  /* 0x000000200500720c */ /* 0x000fe20003f64070 */
[----:B------:R-:W-:Y:S01]  /*c8e0*/  @!P0 IMAD.IADD R29, R29, 0x1, -R5 ;  /* 0x000000011d1d8824 */ /* 0x000fe200078e0a05 */
[----:B------:R-:W-:-:S02]  /*c8f0*/  ISETP.GT.U32.AND P4, PT, R5, R34, PT ;  /* 0x000000220500720c */ /* 0x000fc40003f84070 */
        /* <DEDUP_REMOVED lines=12> */
[C---:B------:R-:W-:Y:S01]  /*c9c0*/  ISETP.GT.U32.AND P0, PT, R5.reuse, R25, PT ;  /* 0x000000190500720c */ /* 0x040fe20003f04070 */
[----:B------:R-:W-:Y:S01]  /*c9d0*/  @!P1 IMAD.IADD R30, R30, 0x1, -R5 ;  /* 0x000000011e1e9824 */ /* 0x000fe200078e0a05 */
[----:B------:R-:W-:-:S03]  /*c9e0*/  ISETP.GT.U32.AND P1, PT, R5, R24, PT ;  /* 0x000000180500720c */ /* 0x000fc60003f24070 */
        /* <DEDUP_REMOVED lines=8> */
[--C-:B------:R-:W-:Y:S01]  /*ca70*/  @!P0 IMAD.IADD R25, R25, 0x1, -R5.reuse ;  /* 0x0000000119198824 */ /* 0x100fe200078e0a05 */
[C---:B------:R-:W-:Y:S01]  /*ca80*/  ISETP.GT.U32.AND P0, PT, R5.reuse, R20, PT ;  /* 0x000000140500720c */ /* 0x040fe20003f04070 */
[----:B------:R-:W-:Y:S01]  /*ca90*/  @!P1 IMAD.IADD R24, R24, 0x1, -R5 ;  /* 0x0000000118189824 */ /* 0x000fe200078e0a05 */
[----:B------:R-:W-:-:S02]  /*caa0*/  ISETP.GT.U32.AND P1, PT, R5, R19, PT ;  /* 0x000000130500720c */ /* 0x000fc40003f24070 */
[----:B------:R-:W-:Y:S01]  /*cab0*/  LOP3.LUT R2, R6, 0x9a, RZ, 0xfc, !PT ;  /* 0x0000009a06027812 */ /* 0x000fe200078efcff */
[----:B------:R-:W-:-:S03]  /*cac0*/  IMAD.MOV.U32 R11, RZ, RZ, R16 ;  /* 0x000000ffff0b7224 */ /* 0x000fc600078e0010 */
[----:B------:R-:W-:Y:S01]  /*cad0*/  IABS R16, R2 ;  /* 0x0000000200107213 */ /* 0x000fe20000000000 */
[--C-:B------:R-:W-:Y:S01]  /*cae0*/  @!P6 IMAD.IADD R22, R22, 0x1, -R5.reuse ;  /* 0x000000011616e824 */ /* 0x100fe200078e0a05 */
[----:B------:R-:W-:Y:S01]  /*caf0*/  ISETP.GT.U32.AND P6, PT, R5, R26, PT ;  /* 0x0000001a0500720c */ /* 0x000fe20003fc4070 */
[--C-:B------:R-:W-:Y:S01]  /*cb00*/  @!P2 IMAD.IADD R21, R21, 0x1, -R5.reuse ;  /* 0x000000011515a824 */ /* 0x100fe200078e0a05 */
[----:B------:R-:W-:Y:S01]  /*cb10*/  ISETP.GT.U32.AND P2, PT, R5, R25, PT ;  /* 0x000000190500720c */ /* 0x000fe20003f44070 */
[----:B------:R-:W-:Y:S01]  /*cb20*/  @!P3 IMAD.IADD R27, R27, 0x1, -R5 ;  /* 0x000000011b1bb824 */ /* 0x000fe200078e0a05 */
[----:B------:R-:W-:Y:S01]  /*cb30*/  ISETP.GT.U32.AND P3, PT, R5, R24, PT ;  /* 0x000000180500720c */ /* 0x000fe20003f64070 */
[----:B------:R-:W-:Y:S02]  /*cb40*/  IMAD.MOV.U32 R2, RZ, RZ, R11 ;  /* 0x000000ffff027224 */ /* 0x000fe400078e000b */
[----:B------:R-:W-:Y:S01]  /*cb50*/  IMAD.MOV.U32 R69, RZ, RZ, R12 ;  /* 0x000000ffff457224 */ /* 0x000fe200078e000c */
[----:B------:R-:W-:Y:S01]  /*cb60*/  LOP3.LUT R12, R6, 0xa0, RZ, 0xfc, !PT ;  /* 0x000000a0060c7812 */ /* 0x000fe200078efcff */
[----:B------:R-:W-:-:S04]  /*cb70*/  IMAD.HI.U32 R11, R7, R16, RZ ;  /* 0x00000010070b7227 */ /* 0x000fc800078e00ff */
[--C-:B------:R-:W-:Y:S01]  /*cb80*/  @!P4 IMAD.IADD R28, R28, 0x1, -R5.reuse ;  /* 0x000000011c1cc824 */ /* 0x100fe200078e0a05 */
[----:B------:R-:W-:Y:S01]  /*cb90*/  ISETP.GT.U32.AND P4, PT, R5, R22, PT ;  /* 0x000000160500720c */ /* 0x000fe20003f84070 */
[--C-:B------:R-:W-:Y:S01]  /*cba0*/  @!P0 IMAD.IADD R20, R20, 0x1, -R5.reuse ;  /* 0x0000000114148824 */ /* 0x100fe200078e0a05 */
[----:B------:R-:W-:Y:S01]  /*cbb0*/  IABS R12, R12 ;  /* 0x0000000c000c7213 */ /* 0x000fe20000000000 */
[----:B------:R-:W-:Y:S01]  /*cbc0*/  @!P1 IMAD.IADD R19, R19, 0x1, -R5 ;  /* 0x0000000113139824 */ /* 0x000fe200078e0a05 */
[C---:B------:R-:W-:Y:S01]  /*cbd0*/  ISETP.GT.U32.AND P0, PT, R5.reuse, R21, PT ;  /* 0x000000150500720c */ /* 0x040fe20003f04070 */
[----:B------:R-:W-:Y:S01]  /*cbe0*/  IMAD.MOV R9, RZ, RZ, -R11 ;  /* 0x000000ffff097224 */ /* 0x000fe200078e0a0b */
[----:B------:R-:W-:Y:S02]  /*cbf0*/  LOP3.LUT R11, R6, 0xa2, RZ, 0xfc, !PT ;  /* 0x000000a2060b7812 */ /* 0x000fe400078efcff */
[C---:B------:R-:W-:Y:S01]  /*cc00*/  ISETP.GT.U32.AND P1, PT, R5.reuse, R19, PT ;  /* 0x000000130500720c */ /* 0x040fe20003f24070 */
[----:B------:R-:W-:-:S02]  /*cc10*/  IMAD R16, R5, R9, R16 ;  /* 0x0000000905107224 */ /* 0x000fc400078e0210 */
[----:B------:R-:W-:Y:S01]  /*cc20*/  IMAD.HI.U32 R9, R7, R12, RZ ;  /* 0x0000000c07097227 */ /* 0x000fe200078e00ff */
[----:B------:R-:W-:-:S03]  /*cc30*/  IABS R11, R11 ;  /* 0x0000000b000b7213 */ /* 0x000fc60000000000 */
[--C-:B------:R-:W-:Y:S01]  /*cc40*/  @!P6 IMAD.IADD R26, R26, 0x1, -R5.reuse ;  /* 0x000000011a1ae824 */ /* 0x100fe200078e0a05 */
[----:B------:R-:W-:Y:S01]  /*cc50*/  ISETP.GT.U32.AND P6, PT, R5, R20, PT ;  /* 0x000000140500720c */ /* 0x000fe20003fc4070 */
[--C-:B------:R-:W-:Y:S01]  /*cc60*/  @!P2 IMAD.IADD R25, R25, 0x1, -R5.reuse ;  /* 0x000000011919a824 */ /* 0x100fe200078e0a05 */
[C---:B------:R-:W-:Y:S01]  /*cc70*/  ISETP.GT.U32.AND P2, PT, R5.reuse, R18, PT ;  /* 0x000000120500720c */ /* 0x040fe20003f44070 */
[----:B------:R-:W-:Y:S01]  /*cc80*/  @!P3 IMAD.IADD R24, R24, 0x1, -R5 ;  /* 0x000000011818b824 */ /* 0x000fe200078e0a05 */
[C---:B------:R-:W-:Y:S01]  /*cc90*/  ISETP.GT.U32.AND P3, PT, R5.reuse, R17, PT ;  /* 0x000000110500720c */ /* 0x040fe20003f64070 */
[----:B------:R-:W-:Y:S02]  /*cca0*/  IMAD.MOV R9, RZ, RZ, -R9 ;  /* 0x000000ffff097224 */ /* 0x000fe400078e0a09 */
[----:B------:R-:W-:Y:S01]  /*ccb0*/  @!P4 IMAD.IADD R22, R22, 0x1, -R5 ;  /* 0x000000011616c824 */ /* 0x000fe200078e0a05 */
[C---:B------:R-:W-:Y:S01]  /*ccc0*/  ISETP.GT.U32.AND P4, PT, R5.reuse, R16, PT ;  /* 0x000000100500720c */ /* 0x040fe20003f84070 */
[----:B------:R-:W-:-:S02]  /*ccd0*/  IMAD R12, R5, R9, R12 ;  /* 0x00000009050c7224 */ /* 0x000fc400078e020c */
[----:B------:R-:W-:Y:S01]  /*cce0*/  @!P0 IMAD.IADD R21, R21, 0x1, -R5 ;  /* 0x0000000115158824 */ /* 0x000fe200078e0a05 */
[----:B------:R-:W-:Y:S01]  /*ccf0*/  ISETP.GT.U32.AND P0, PT, R5, R15, PT ;  /* 0x0000000f0500720c */ /* 0x000fe20003f04070 */
[----:B------:R-:W-:-:S04]  /*cd00*/  IMAD.HI.U32 R9, R7, R11, RZ ;  /* 0x0000000b07097227 */ /* 0x000fc800078e00ff */
[----:B------:R-:W-:Y:S01]  /*cd10*/  @!P1 IMAD.IADD R19, R19, 0x1, -R5 ;  /* 0x0000000113139824 */ /* 0x000fe200078e0a05 */
[C---:B------:R-:W-:Y:S01]  /*cd20*/  ISETP.GT.U32.AND P1, PT, R5.reuse, R12, PT ;  /* 0x0000000c0500720c */ /* 0x040fe20003f24070 */
[----:B------:R-:W-:Y:S02]  /*cd30*/  IMAD.MOV R9, RZ, RZ, -R9 ;  /* 0x000000ffff097224 */ /* 0x000fe400078e0a09 */
[----:B------:R-:W-:Y:S01]  /*cd40*/  @!P6 IMAD.IADD R20, R20, 0x1, -R5 ;  /* 0x000000011414e824 */ /* 0x000fe200078e0a05 */
[C---:B------:R-:W-:Y:S01]  /*cd50*/  ISETP.GT.U32.AND P6, PT, R5.reuse, R14, PT ;  /* 0x0000000e0500720c */ /* 0x040fe20003fc4070 */
[----:B------:R-:W-:Y:S02]  /*cd60*/  IMAD R11, R5, R9, R11 ;  /* 0x00000009050b7224 */ /* 0x000fe400078e020b */
        /* <DEDUP_REMOVED lines=9> */
[----:B------:R-:W-:Y:S01]  /*ce00*/  ISETP.GT.U32.AND P1, PT, R5, R15, PT ;  /* 0x0000000f0500720c */ /* 0x000fe20003f24070 */
[----:B------:R-:W-:-:S04]  /*ce10*/  @!P6 IMAD.IADD R14, R14, 0x1, -R5 ;  /* 0x000000010e0ee824 */ /* 0x000fc800078e0a05 */
[--C-:B------:R-:W-:Y:S02]  /*ce20*/  @!P3 IMAD.IADD R70, R70, 0x1, -R5.reuse ;  /* 0x000000014646b824 */ /* 0x100fe400078e0a05 */
[--C-:B------:R-:W-:Y:S01]  /*ce30*/  @!P2 IMAD.IADD R11, R11, 0x1, -R5.reuse ;  /* 0x000000010b0ba824 */ /* 0x100fe200078e0a05 */
[C---:B------:R-:W-:Y:S01]  /*ce40*/  ISETP.GT.U32.AND P2, PT, R5.reuse, R14, PT ;  /* 0x0000000e0500720c */ /* 0x040fe20003f44070 */
[--C-:B------:R-:W-:Y:S01]  /*ce50*/  @!P4 IMAD.IADD R18, R18, 0x1, -R5.reuse ;  /* 0x000000011212c824 */ /* 0x100fe200078e0a05 */
[----:B------:R-:W-:Y:S01]  /*ce60*/  ISETP.GT.U32.AND P4, PT, R5, R70, PT ;  /* 0x000000460500720c */ /* 0x000fe20003f84070 */
[--C-:B------:R-:W-:Y:S01]  /*ce70*/  @!P0 IMAD.IADD R17, R17, 0x1, -R5.reuse ;  /* 0x0000000111118824 */ /* 0x100fe200078e0a05 */
[----:B------:R-:W-:Y:S01]  /*ce80*/  ISETP.GT.U32.AND P3, PT, R5, R12, PT ;  /* 0x0000000c0500720c */ /* 0x000fe20003f64070 */
[----:B------:R-:W-:Y:S01]  /*ce90*/  @!P1 IMAD.IADD R15, R15, 0x1, -R5 ;  /* 0x000000010f0f9824 */ /* 0x000fe200078e0a05 */
[----:B------:R-:W-:Y:S02]  /*cea0*/  ISETP.GT.U32.AND P0, PT, R5, R11, PT ;  /* 0x0000000b0500720c */ /* 0x000fe40003f04070 */
[----:B------:R-:W-:Y:S01]  /*ceb0*/  ISETP.GE.AND P1, PT, R6, RZ, PT ;  /* 0x000000ff0600720c */ /* 0x000fe20003f26270 */
[----:B------:R-:W-:-:S02]  /*cec0*/  IMAD.MOV.U32 R10, RZ, RZ, R4 ;  /* 0x000000ffff0a7224 */ /* 0x000fc400078e0004 */
[----:B------:R-:W-:Y:S02]  /*ced0*/  IMAD.MOV.U32 R4, RZ, RZ, R3 ;  /* 0x000000ffff047224 */ /* 0x000fe400078e0003 */
[--C-:B------:R-:W-:Y:S01]  /*cee0*/  @!P2 IMAD.IADD R14, R14, 0x1, -R5.reuse ;  /* 0x000000010e0ea824 */ /* 0x100fe200078e0a05 */
[----:B------:R-:W4:Y:S01]  /*cef0*/  LDL.LU R3, [R1+0xac] ;  /* 0x0000ac0001037983 */ /* 0x000f220000300800 */
[----:B------:R-:W-:Y:S01]  /*cf00*/  @!P4 IMAD.IADD R70, R70, 0x1, -R5 ;  /* 0x000000014646c824 */ /* 0x000fe200078e0a05 */
[----:B------:R-:W-:Y:S01]  /*cf10*/  ISETP.GE.AND P2, PT, R2, RZ, PT ;  /* 0x000000ff0200720c */ /* 0x000fe20003f46270 */
[----:B------:R-:W-:Y:S01]  /*cf20*/  IMAD.MOV.U32 R62, RZ, RZ, R63 ;  /* 0x000000ffff3e7224 */ /* 0x000fe200078e003f */
[----:B------:R-:W4:Y:S01]  /*cf30*/  LDL.LU R2, [R1+0xb0] ;  /* 0x0000b00001027983 */ /* 0x000f220000300800 */
[--C-:B------:R-:W-:Y:S01]  /*cf40*/  @!P3 IMAD.IADD R12, R12, 0x1, -R5.reuse ;  /* 0x000000010c0cb824 */ /* 0x100fe200078e0a05 */
[----:B--2---:R-:W-:Y:S01]  /*cf50*/  ISETP.GE.AND P3, PT, R72, RZ, PT ;  /* 0x000000ff4800720c */ /* 0x004fe20003f66270 */
[----:B------:R-:W-:Y:S01]  /*cf60*/  @!P0 IMAD.IADD R11, R11, 0x1, -R5 ;  /* 0x000000010b0b8824 */ /* 0x000fe200078e0a05 */
[----:B------:R-:W2:Y:S01]  /*cf70*/  LDL.LU R63, [R1+0xb4] ;  /* 0x0000b400013f7983 */ /* 0x000ea20000300800 */
[----:B---3--:R-:W-:Y:S01]  /*cf80*/  ISETP.GE.AND P0, PT, R73, RZ, PT ;  /* 0x000000ff4900720c */ /* 0x008fe20003f06270 */
[----:B------:R-:W-:-:S02]  /*cf90*/  @!P1 IMAD.MOV R0, RZ, RZ, -R0 ;  /* 0x000000ffff009224 */ /* 0x000fc400078e0a00 */
[----:B------:R-:W3:Y:S01]  /*cfa0*/  LDL.LU R72, [R1+0xb8] ;  /* 0x0000b80001487983 */ /* 0x000ee20000300800 */
[----:B------:R-:W-:-:S03]  /*cfb0*/  ISETP.GE.AND P1, PT, R69, RZ, PT ;  /* 0x000000ff4500720c */ /* 0x000fc60003f26270 */
[----:B------:R0:W-:Y:S04]  /*cfc0*/  STL [R1+0xd6c], R70 ;  /* 0x000d6c4601007387 */ /* 0x0001e80000100800 */
[----:B------:R-:W3:Y:S04]  /*cfd0*/  LDL.LU R73, [R1+0xbc] ;  /* 0x0000bc0001497983 */ /* 0x000ee80000300800 */
[----:B------:R-:W3:Y:S04]  /*cfe0*/  LDL.LU R69, [R1+0xc0] ;  /* 0x0000c00001457983 */ /* 0x000ee80000300800 */
[----:B0-----:R-:W3:Y:S01]  /*cff0*/  LDL.LU R70, [R1+0x8] ;  /* 0x0000080001467983 */ /* 0x001ee20000300800 */
[----:B------:R-:W-:Y:S01]  /*d000*/  ISETP.GE.AND P4, PT, R68, RZ, PT ;  /* 0x000000ff4400720c */ /* 0x000fe20003f86270 */
[----:B------:R-:W-:-:S02]  /*d010*/  IMAD.MOV.U32 R68, RZ, RZ, R23 ;  /* 0x000000ffff447224 */ /* 0x000fc400078e0017 */
[----:B------:R-:W-:Y:S02]  /*d020*/  @!P0 IMAD.MOV R10, RZ, RZ, -R10 ;  /* 0x000000ffff0a8224 */ /* 0x000fe400078e0a0a */
[----:B------:R-:W-:Y:S01]  /*d030*/  @!P2 IMAD.MOV R68, RZ, RZ, -R68 ;  /* 0x000000ffff44a224 */ /* 0x000fe200078e0a44 */
[----:B------:R-:W-:Y:S02]  /*d040*/  ISETP.GE.AND P2, PT, R4, RZ, PT ;  /* 0x000000ff0400720c */ /* 0x000fe40003f46270 */
[----:B------:R-:W3:Y:S01]  /*d050*/  LDL.LU R4, [R1+0xc4] ;  /* 0x0000c40001047983 */ /* 0x000ee20000300800 */
[----:B------:R-:W-:Y:S02]  /*d060*/  IMAD.MOV.U32 R23, RZ, RZ, R62 ;  /* 0x000000ffff177224 */ /* 0x000fe400078e003e */
[----:B------:R-:W-:Y:S02]  /*d070*/  @!P1 IMAD.MOV R93, RZ, RZ, -R93 ;  /* 0x000000ffff5d9224 */ /* 0x000fe400078e0a5d */
[----:B------:R-:W-:-:S06]  /*d080*/  @!P4 IMAD.MOV R23, RZ, RZ, -R23 ;  /* 0x000000ffff17c224 */ /* 0x000fcc00078e0a17 */
[----:B------:R-:W-:Y:S01]  /*d090*/  @!P2 IMAD.MOV R92, RZ, RZ, -R92 ;  /* 0x000000ffff5ca224 */ /* 0x000fe200078e0a5c */
[----:B----4-:R-:W-:Y:S02]  /*d0a0*/  ISETP.GE.AND P0, PT, R3, RZ, PT ;  /* 0x000000ff0300720c */ /* 0x010fe40003f06270 */
[----:B------:R-:W-:Y:S02]  /*d0b0*/  ISETP.GE.AND P4, PT, R2, RZ, PT ;  /* 0x000000ff0200720c */ /* 0x000fe40003f86270 */
[----:B--2---:R-:W-:Y:S02]  /*d0c0*/  ISETP.GE.AND P1, PT, R63, RZ, PT ;  /* 0x000000ff3f00720c */ /* 0x004fe40003f26270 */
[----:B---3--:R-:W-:Y:S01]  /*d0d0*/  ISETP.GE.AND P2, PT, R72, RZ, PT ;  /* 0x000000ff4800720c */ /* 0x008fe20003f46270 */
[----:B------:R-:W-:Y:S01]  /*d0e0*/  @!P3 IMAD.MOV R70, RZ, RZ, -R70 ;  /* 0x000000ffff46b224 */ /* 0x000fe200078e0a46 */
[----:B------:R-:W-:Y:S02]  /*d0f0*/  ISETP.GE.AND P3, PT, R66, RZ, PT ;  /* 0x000000ff4200720c */ /* 0x000fe40003f66270 */
[----:B------:R-:W2:Y:S04]  /*d100*/  LDL.LU R66, [R1+0xc8] ;  /* 0x0000c80001427983 */ /* 0x000ea80000300800 */
[----:B------:R-:W3:Y:S04]  /*d110*/  LDL.LU R3, [R1+0xcc] ;  /* 0x0000cc0001037983 */ /* 0x000ee80000300800 */
[----:B------:R-:W4:Y:S03]  /*d120*/  LDL.LU R2, [R1+0xd0] ;  /* 0x0000d00001027983 */ /* 0x000f260000300800 */
[----:B------:R-:W-:Y:S01]  /*d130*/  @!P3 IMAD.MOV R91, RZ, RZ, -R91 ;  /* 0x000000ffff5bb224 */ /* 0x000fe200078e0a5b */
[----:B------:R-:W4:Y:S01]  /*d140*/  LDL.LU R63, [R1+0xd4] ;  /* 0x0000d400013f7983 */ /* 0x000f220000300800 */
[----:B------:R-:W-:-:S03]  /*d150*/  ISETP.GE.AND P3, PT, R73, RZ, PT ;  /* 0x000000ff4900720c */ /* 0x000fc60003f66270 */
[----:B------:R-:W4:Y:S04]  /*d160*/  LDL.LU R72, [R1+0xd8] ;  /* 0x0000d80001487983 */ /* 0x000f280000300800 */
[----:B------:R-:W4:Y:S01]  /*d170*/  LDL.LU R73, [R1+0x170] ;  /* 0x0001700001497983 */ /* 0x000f220000300800 */
[----:B------:R-:W-:Y:S01]  /*d180*/  @!P0 IMAD.MOV R90, RZ, RZ, -R90 ;  /* 0x000000ffff5a8224 */ /* 0x000fe200078e0a5a */
[----:B------:R-:W-:Y:S01]  /*d190*/  ISETP.GE.AND P0, PT, R69, RZ, PT ;  /* 0x000000ff4500720c */ /* 0x000fe20003f06270 */
[----:B------:R-:W-:Y:S01]  /*d1a0*/  @!P4 IMAD.MOV R89, RZ, RZ, -R89 ;  /* 0x000000ffff59c224 */ /* 0x000fe200078e0a59 */
[----:B------:R-:W4:Y:S01]  /*d1b0*/  LDL.LU R69, [R1+0x174] ;  /* 0x0001740001457983 */ /* 0x000f220000300800 */
[----:B------:R-:W-:Y:S01]  /*d1c0*/  ISETP.GE.AND P4, PT, R4, RZ, PT ;  /* 0x000000ff0400720c */ /* 0x000fe20003f86270 */
[----:B------:R-:W-:-:S02]  /*d1d0*/  @!P1 IMAD.MOV R88, RZ, RZ, -R88 ;  /* 0x000000ffff589224 */ /* 0x000fc400078e0a58 */
[----:B------:R-:W4:Y:S01]  /*d1e0*/  LDL.LU R4, [R1+0x178] ;  /* 0x0001780001047983 */ /* 0x000f220000300800 */
[----:B------:R-:W-:Y:S02]  /*d1f0*/  @!P2 IMAD.MOV R87, RZ, RZ, -R87 ;  /* 0x000000ffff57a224 */ /* 0x000fe400078e0a57 */
[----:B------:R-:W-:-:S04]  /*d200*/  @!P3 IMAD.MOV R86, RZ, RZ, -R86 ;  /* 0x000000ffff56b224 */ /* 0x000fc800078e0a56 */
[----:B------:R-:W-:-:S03]  /*d210*/  @!P0 IMAD.MOV R85, RZ, RZ, -R85 ;  /* 0x000000ffff558224 */ /* 0x000fc600078e0a55 */
[----:B------:R-:W-:Y:S01]  /*d220*/  @!P4 IMAD.MOV R84, RZ, RZ, -R84 ;  /* 0x000000ffff54c224 */ /* 0x000fe200078e0a54 */
[----:B--2---:R-:W-:Y:S02]  /*d230*/  ISETP.GE.AND P1, PT, R66, RZ, PT ;  /* 0x000000ff4200720c */ /* 0x004fe40003f26270 */
[----:B------:R-:W2:Y:S01]  /*d240*/  LDL.LU R66, [R1+0x17c] ;  /* 0x00017c0001427983 */ /* 0x000ea20000300800 */
[----:B---3--:R-:W-:-:S03]  /*d250*/  ISETP.GE.AND P2, PT, R3, RZ, PT ;  /* 0x000000ff0300720c */ /* 0x008fc60003f46270 */
[----:B------:R-:W3:Y:S01]  /*d260*/  LDL.LU R3, [R1+0x180] ;  /* 0x0001800001037983 */ /* 0x000ee20000300800 */
[----:B----4-:R-:W-:-:S03]  /*d270*/  ISETP.GE.AND P3, PT, R2, RZ, PT ;  /* 0x000000ff0200720c */ /* 0x010fc60003f66270 */
[----:B------:R-:W4:Y:S01]  /*d280*/  LDL.LU R2, [R1+0x198] ;  /* 0x0001980001027983 */ /* 0x000f220000300800 */
[----:B------:R-:W-:Y:S02]  /*d290*/  ISETP.GE.AND P0, PT, R63, RZ, PT ;  /* 0x000000ff3f00720c */ /* 0x000fe40003f06270 */
[----:B------:R-:W-:Y:S01]  /*d2a0*/  @!P1 IMAD.MOV R83, RZ, RZ, -R83 ;  /* 0x000000ffff539224 */ /* 0x000fe200078e0a53 */
[----:B------:R-:W4:Y:S01]  /*d2b0*/  LDL.LU R63, [R1+0x1a0] ;  /* 0x0001a000013f7983 */ /* 0x000f220000300800 */
[----:B------:R-:W-:-:S03]  /*d2c0*/  ISETP.GE.AND P4, PT, R72, RZ, PT ;  /* 0x000000ff4800720c */ /* 0x000fc60003f86270 */
[----:B------:R-:W4:Y:S01]  /*d2d0*/  LDL.LU R62, [R1+0x1a8] ;  /* 0x0001a800013e7983 */ /* 0x000f220000300800 */
[----:B------:R-:W-:-:S03]  /*d2e0*/  ISETP.GE.AND P1, PT, R73, RZ, PT ;  /* 0x000000ff4900720c */ /* 0x000fc60003f26270 */
[----:B------:R-:W4:Y:S04]  /*d2f0*/  LDL.LU R73, [R1+0x1b0] ;  /* 0x0001b00001497983 */ /* 0x000f280000300800 */
[----:B------:R-:W4:Y:S01]  /*d300*/  LDL.LU R72, [R1+0x1b4] ;  /* 0x0001b40001487983 */ /* 0x000f220000300800 */
[----:B------:R-:W-:Y:S01]  /*d310*/  @!P2 IMAD.MOV R82, RZ, RZ, -R82 ;  /* 0x000000ffff52a224 */ /* 0x000fe200078e0a52 */
[----:B------:R-:W-:Y:S01]  /*d320*/  ISETP.GE.AND P2, PT, R69, RZ, PT ;  /* 0x000000ff4500720c */ /* 0x000fe20003f46270 */
[----:B------:R-:W-:Y:S01]  /*d330*/  @!P3 IMAD.MOV R81, RZ, RZ, -R81 ;  /* 0x000000ffff51b224 */ /* 0x000fe200078e0a51 */
[----:B------:R-:W-:Y:S01]  /*d340*/  ISETP.GE.AND P3, PT, R4, RZ, PT ;  /* 0x000000ff0400720c */ /* 0x000fe20003f66270 */
[----:B------:R-:W-:Y:S01]  /*d350*/  @!P0 IMAD.MOV R80, RZ, RZ, -R80 ;  /* 0x000000ffff508224 */ /* 0x000fe200078e0a50 */
[----:B------:R-:W4:Y:S01]  /*d360*/  LDL.LU R69, [R1+0x1cc] ;  /* 0x0001cc0001457983 */ /* 0x000f220000300800 */
[----:B------:R-:W-:-:S02]  /*d370*/  @!P4 IMAD.MOV R79, RZ, RZ, -R79 ;  /* 0x000000ffff4fc224 */ /* 0x000fc400078e0a4f */
[----:B------:R-:W-:Y:S01]  /*d380*/  @!P1 IMAD.MOV R78, RZ, RZ, -R78 ;  /* 0x000000ffff4e9224 */ /* 0x000fe200078e0a4e */
[----:B------:R-:W4:Y:S05]  /*d390*/  LDL.LU R4, [R1+0x1d0] ;  /* 0x0001d00001047983 */ /* 0x000f2a0000300800 */
[----:B------:R-:W-:Y:S02]  /*d3a0*/  @!P2 IMAD.MOV R77, RZ, RZ, -R77 ;  /* 0x000000ffff4da224 */ /* 0x000fe400078e0a4d */
        /* <DEDUP_REMOVED lines=9> */
[----:B------:R-:W3:Y:S01]  /*d440*/  LDL.LU R63, [R1+0x208] ;  /* 0x00020800013f7983 */ /* 0x000ee20000300800 */
[----:B------:R-:W-:Y:S01]  /*d450*/  ISETP.GE.AND P3, PT, R62, RZ, PT ;  /* 0x000000ff3e00720c */ /* 0x000fe20003f66270 */
[----:B------:R-:W-:Y:S02]  /*d460*/  @!P4 IMAD.MOV R74, RZ, RZ, -R74 ;  /* 0x000000ffff4ac224 */ /* 0x000fe400078e0a4a */
[----:B------:R-:W3:Y:S01]  /*d470*/  LDL.LU R62, [R1+0x20c] ;  /* 0x00020c00013e7983 */ /* 0x000ee20000300800 */
[----:B------:R-:W-:-:S03]  /*d480*/  ISETP.GE.AND P0, PT, R73, RZ, PT ;  /* 0x000000ff4900720c */ /* 0x000fc60003f06270 */
[----:B------:R-:W3:Y:S01]  /*d490*/  LDL.LU R73, [R1+0xea0] ;  /* 0x000ea00001497983 */ /* 0x000ee20000300800 */
[----:B------:R-:W-:-:S03]  /*d4a0*/  ISETP.GE.AND P4, PT, R72, RZ, PT ;  /* 0x000000ff4800720c */ /* 0x000fc60003f86270 */
[----:B------:R-:W4:Y:S02]  /*d4b0*/  LDL.LU R72, [R1+0xe9c] ;  /* 0x000e9c0001487983 */ /* 0x000f240000300800 */
[----:B------:R-:W-:Y:S01]  /*d4c0*/  @!P3 IMAD.MOV R71, RZ, RZ, -R71 ;  /* 0x000000ffff47b224 */ /* 0x000fe200078e0a47 */
[----:B--2---:R-:W-:Y:S01]  /*d4d0*/  ISETP.GE.AND P3, PT, R66, RZ, PT ;  /* 0x000000ff4200720c */ /* 0x004fe20003f66270 */
[----:B---3--:R-:W-:Y:S01]  /*d4e0*/  @!P1 IMAD.MOV R73, RZ, RZ, -R73 ;  /* 0x000000ffff499224 */ /* 0x008fe200078e0a49 */
[----:B------:R-:W-:Y:S02]  /*d4f0*/  ISETP.GE.AND P1, PT, R69, RZ, PT ;  /* 0x000000ff4500720c */ /* 0x000fe40003f26270 */
[----:B------:R-:W2:Y:S01]  /*d500*/  LDL.LU R69, [R1+0x214] ;  /* 0x0002140001457983 */ /* 0x000ea20000300800 */
[----:B----4-:R-:W-:Y:S01]  /*d510*/  @!P2 IMAD.MOV R72, RZ, RZ, -R72 ;  /* 0x000000ffff48a224 */ /* 0x010fe200078e0a48 */
[----:B------:R-:W-:Y:S02]  /*d520*/  ISETP.GE.AND P2, PT, R4, RZ, PT ;  /* 0x000000ff0400720c */ /* 0x000fe40003f46270 */
[----:B------:R-:W3:Y:S04]  /*d530*/  LDL.LU R4, [R1+0x218] ;  /* 0x0002180001047983 */ /* 0x000ee80000300800 */
[----:B------:R-:W4:Y:S01]  /*d540*/  LDL.LU R66, [R1+0xe98] ;  /* 0x000e980001427983 */ /* 0x000f220000300800 */
[----:B------:R-:W-:Y:S01]  /*d550*/  @!P0 IMAD.MOV R67, RZ, RZ, -R67 ;  /* 0x000000ffff438224 */ /* 0x000fe200078e0a43 */
[----:B------:R-:W-:Y:S01]  /*d560*/  ISETP.GE.AND P0, PT, R3, RZ, PT ;  /* 0x000000ff0300720c */ /* 0x000fe20003f06270 */
[----:B------:R-:W-:Y:S01]  /*d570*/  @!P1 IMAD.MOV R65, RZ, RZ, -R65 ;  /* 0x000000ffff419224 */ /* 0x000fe200078e0a41 */
[----:B------:R-:W2:Y:S01]  /*d580*/  LDL.LU R3, [R1+0x21c] ;  /* 0x00021c0001037983 */ /* 0x000ea20000300800 */
[----:B------:R-:W-:-:S02]  /*d590*/  ISETP.GE.AND P1, PT, R63, RZ, PT ;  /* 0x000000ff3f00720c */ /* 0x000fc40003f26270 */
[----:B------:R-:W-:Y:S01]  /*d5a0*/  @!P2 IMAD.MOV R64, RZ, RZ, -R64 ;  /* 0x000000ffff40a224 */ /* 0x000fe200078e0a40 */
[----:B------:R-:W-:Y:S01]  /*d5b0*/  ISETP.GE.AND P2, PT, R62, RZ, PT ;  /* 0x000000ff3e00720c */ /* 0x000fe20003f46270 */
[----:B----4-:R-:W-:Y:S01]  /*d5c0*/  @!P4 IMAD.MOV R66, RZ, RZ, -R66 ;  /* 0x000000ffff42c224 */ /* 0x010fe200078e0a42 */
[----:B------:R-:W-:Y:S02]  /*d5d0*/  ISETP.GE.AND P4, PT, R2, RZ, PT ;  /* 0x000000ff0200720c */ /* 0x000fe40003f86270 */
[----:B------:R-:W4:Y:S04]  /*d5e0*/  LDL.LU R2, [R1+0x220] ;  /* 0x0002200001027983 */ /* 0x000f280000300800 */
[----:B------:R-:W2:Y:S04]  /*d5f0*/  LDL.LU R63, [R1+0xe94] ;  /* 0x000e9400013f7983 */ /* 0x000ea80000300800 */
[----:B------:R0:W-:Y:S04]  /*d600*/  STL [R1+0xd74], R64 ;  /* 0x000d744001007387 */ /* 0x0001e80000100800 */
[----:B0-----:R-:W3:Y:S04]  /*d610*/  LDL.LU R64, [R1+0x210] ;  /* 0x0002100001407983 */ /* 0x001ee80000300800 */
[----:B------:R-:W4:Y:S01]  /*d620*/  LDL.LU R62, [R1+0xe90] ;  /* 0x000e9000013e7983 */ /* 0x000f220000300800 */
[----:B------:R-:W-:-:S02]  /*d630*/  @!P4 IMAD.MOV R61, RZ, RZ, -R61 ;  /* 0x000000ffff3dc224 */ /* 0x000fc400078e0a3d */
[----:B--2---:R-:W-:-:S05]  /*d640*/  @!P3 IMAD.MOV R63, RZ, RZ, -R63 ;  /* 0x000000ffff3fb224 */ /* 0x004fca00078e0a3f */
[----:B------:R0:W-:Y:S01]  /*d650*/  STL [R1+0xd78], R63 ;  /* 0x000d783f01007387 */ /* 0x0001e20000100800 */
[----:B---3--:R-:W-:-:S03]  /*d660*/  ISETP.GE.AND P3, PT, R64, RZ, PT ;  /* 0x000000ff4000720c */ /* 0x008fc60003f66270 */
[----:B0-----:R-:W2:Y:S01]  /*d670*/  LDL.LU R63, [R1+0x228] ;  /* 0x00022800013f7983 */ /* 0x001ea20000300800 */
[----:B----4-:R-:W-:-:S03]  /*d680*/  @!P0 IMAD.MOV R62, RZ, RZ, -R62 ;  /* 0x000000ffff3e8224 */ /* 0x010fc600078e0a3e */
[----:B------:R-:W3:Y:S01]  /*d690*/  LDL.LU R64, [R1+0x1f4] ;  /* 0x0001f40001407983 */ /* 0x000ee20000300800 */
[----:B------:R-:W-:-:S03]  /*d6a0*/  ISETP.GE.AND P0, PT, R69, RZ, PT ;  /* 0x000000ff4500720c */ /* 0x000fc60003f06270 */
[----:B------:R-:W4:Y:S04]  /*d6b0*/  LDL.LU R69, [R1+0x1f8] ;  /* 0x0001f80001457983 */ /* 0x000f280000300800 */
[----:B------:R0:W-:Y:S04]  /*d6c0*/  STL [R1+0xd80], R61 ;  /* 0x000d803d01007387 */ /* 0x0001e80000100800 */
[----:B0-----:R-:W4:Y:S01]  /*d6d0*/  LDL.LU R61, [R1+0x224] ;  /* 0x00022400013d7983 */ /* 0x001f220000300800 */
[----:B------:R-:W-:Y:S01]  /*d6e0*/  @!P1 IMAD.MOV R60, RZ, RZ, -R60 ;  /* 0x000000ffff3c9224 */ /* 0x000fe200078e0a3c */
[----:B------:R-:W-:-:S02]  /*d6f0*/  ISETP.GE.AND P4, PT, R4, RZ, PT ;  /* 0x000000ff0400720c */ /* 0x000fc40003f86270 */
[----:B------:R-:W4:Y:S01]  /*d700*/  LDL.LU R4, [R1+0xe8c] ;  /* 0x000e8c0001047983 */ /* 0x000f220000300800 */
[----:B------:R-:W-:-:S03]  /*d710*/  ISETP.GE.AND P1, PT, R3, RZ, PT ;  /* 0x000000ff0300720c */ /* 0x000fc60003f26270 */
[----:B------:R0:W-:Y:S01]  /*d720*/  STL [R1+0xd84], R60 ;  /* 0x000d843c01007387 */ /* 0x0001e20000100800 */
[----:B------:R-:W-:-:S03]  /*d730*/  @!P2 IMAD.MOV R59, RZ, RZ, -R59 ;  /* 0x000000ffff3ba224 */ /* 0x000fc600078e0a3b */
[----:B0-----:R-:W4:Y:S04]  /*d740*/  LDL.LU R60, [R1+0x1fc] ;  /* 0x0001fc00013c7983 */ /* 0x001f280000300800 */
[----:B------:R-:W4:Y:S01]  /*d750*/  LDL.LU R3, [R1+0x200] ;  /* 0x0002000001037983 */ /* 0x000f220000300800 */
[----:B------:R-:W-:Y:S01]  /*d760*/  ISETP.GE.AND P2, PT, R2, RZ, PT ;  /* 0x000000ff0200720c */ /* 0x000fe20003f46270 */
[----:B------:R-:W-:Y:S02]  /*d770*/  @!P0 IMAD.MOV R57, RZ, RZ, -R57 ;  /* 0x000000ffff398224 */ /* 0x000fe400078e0a39 */
[----:B------:R0:W-:Y:S01]  /*d780*/  STL [R1+0xd8c], R59 ;  /* 0x000d8c3b01007387 */ /* 0x0001e20000100800 */
[----:B------:R-:W-:-:S03]  /*d790*/  @!P3 IMAD.MOV R58, RZ, RZ, -R58 ;  /* 0x000000ffff3ab224 */ /* 0x000fc600078e0a3a */
[----:B------:R-:W4:Y:S01]  /*d7a0*/  LDL.LU R2, [R1+0x204] ;  /* 0x0002040001027983 */ /* 0x000f220000300800 */
[----:B------:R-:W-:Y:S01]  /*d7b0*/  @!P4 IMAD.MOV R56, RZ, RZ, -R56 ;  /* 0x000000ffff38c224 */ /* 0x000fe200078e0a38 */
[----:B--2---:R-:W-:Y:S02]  /*d7c0*/  ISETP.GE.AND P0, PT, R63, RZ, PT ;  /* 0x000000ff3f00720c */ /* 0x004fe40003f06270 */
[----:B---3--:R-:W-:Y:S02]  /*d7d0*/  ISETP.GE.AND P4, PT, R64, RZ, PT ;  /* 0x000000ff4000720c */ /* 0x008fe40003f86270 */
[----:B----4-:R-:W-:Y:S02]  /*d7e0*/  ISETP.GE.AND P3, PT, R61, RZ, PT ;  /* 0x000000ff3d00720c */ /* 0x010fe40003f66270 */
[----:B------:R-:W2:Y:S04]  /*d7f0*/  LDL.LU R61, [R1+0x1dc] ;  /* 0x0001dc00013d7983 */ /* 0x000ea80000300800 */
[----:B------:R-:W-:Y:S04]  /*d800*/  STL [R1+0xd90], R57 ;  /* 0x000d903901007387 */ /* 0x000fe80000100800 */
[----:B------:R-:W3:Y:S04]  /*d810*/  LDL.LU R63, [R1+0x1e4] ;  /* 0x0001e400013f7983 */ /* 0x000ee80000300800 */
[----:B------:R-:W-:Y:S04]  /*d820*/  STL [R1+0xd98], R56 ;  /* 0x000d983801007387 */ /* 0x000fe80000100800 */
[----:B------:R-:W4:Y:S01]  /*d830*/  LDL.LU R64, [R1+0x1e8] ;  /* 0x0001e80001407983 */ /* 0x000f220000300800 */
[----:B------:R-:W-:Y:S01]  /*d840*/  @!P1 IMAD.MOV R55, RZ, RZ, -R55 ;  /* 0x000000ffff379224 */ /* 0x000fe200078e0a37 */
[----:B------:R-:W-:Y:S01]  /*d850*/  ISETP.GE.AND P1, PT, R69, RZ, PT ;  /* 0x000000ff4500720c */ /* 0x000fe20003f26270 */
[----:B------:R-:W-:-:S03]  /*d860*/  @!P3 IMAD.MOV R53, RZ, RZ, -R53 ;  /* 0x000000ffff35b224 */ /* 0x000fc600078e0a35 */
[----:B------:R-:W-:Y:S01]  /*d870*/  STL [R1+0xd9c], R55 ;  /* 0x000d9c3701007387 */ /* 0x000fe20000100800 */
[----:B------:R-:W-:-:S03]  /*d880*/  @!P2 IMAD.MOV R54, RZ, RZ, -R54 ;  /* 0x000000ffff36a224 */ /* 0x000fc600078e0a36 */
[----:B------:R-:W4:Y:S01]  /*d890*/  LDL.LU R69, [R1+0x1ec] ;  /* 0x0001ec0001457983 */ /* 0x000f220000300800 */
[----:B------:R-:W-:Y:S02]  /*d8a0*/  ISETP.GE.AND P2, PT, R60, RZ, PT ;  /* 0x000000ff3c00720c */ /* 0x000fe40003f46270 */
[----:B------:R-:W-:Y:S01]  /*d8b0*/  ISETP.GE.AND P3, PT, R3, RZ, PT ;  /* 0x000000ff0300720c */ /* 0x000fe20003f66270 */
[----:B------:R-:W4:Y:S04]  /*d8c0*/  LDL.LU R60, [R1+0x1f0] ;  /* 0x0001f000013c7983 */ /* 0x000f280000300800 */
[----:B------:R-:W-:Y:S01]  /*d8d0*/  STL [R1+0xda4], R53 ;  /* 0x000da43501007387 */ /* 0x000fe20000100800 */
[----:B------:R-:W-:-:S03]  /*d8e0*/  @!P0 IMAD.MOV R52, RZ, RZ, -R52 ;  /* 0x000000ffff348224 */ /* 0x000fc600078e0a34 */
[----:B------:R-:W4:Y:S01]  /*d8f0*/  LDL.LU R3, [R1+0x1b8] ;  /* 0x0001b80001037983 */ /* 0x000f220000300800 */
[----:B------:R-:W-:Y:S01]  /*d900*/  @!P4 IMAD.MOV R51, RZ, RZ, -R51 ;  /* 0x000000ffff33c224 */ /* 0x000fe200078e0a33 */
[----:B------:R-:W-:Y:S02]  /*d910*/  ISETP.GE.AND P0, PT, R2, RZ, PT ;  /* 0x000000ff0200720c */ /* 0x000fe40003f06270 */
[----:B------:R-:W-:Y:S01]  /*d920*/  STL [R1+0xda8], R52 ;  /* 0x000da83401007387 */ /* 0x000fe20000100800 */
[----:B------:R-:W-:-:S03]  /*d930*/  @!P2 IMAD.MOV R49, RZ, RZ, -R49 ;  /* 0x000000ffff31a224 */ /* 0x000fc600078e0a31 */
[----:B------:R-:W4:Y:S01]  /*d940*/  LDL.LU R2, [R1+0x1bc] ;  /* 0x0001bc0001027983 */ /* 0x000f220000300800 */
[----:B------:R-:W-:-:S03]  /*d950*/  @!P1 IMAD.MOV R50, RZ, RZ, -R50 ;  /* 0x000000ffff329224 */ /* 0x000fc600078e0a32 */
[----:B------:R-:W-:Y:S01]  /*d960*/  STL [R1+0xdb0], R51 ;  /* 0x000db03301007387 */ /* 0x000fe20000100800 */
[----:B--2---:R-:W-:-:S03]  /*d970*/  ISETP.GE.AND P4, PT, R61, RZ, PT ;  /* 0x000000ff3d00720c */ /* 0x004fc60003f86270 */
[----:B------:R-:W2:Y:S01]  /*d980*/  LDL.LU R61, [R1+0x1c0] ;  /* 0x0001c000013d7983 */ /* 0x000ea20000300800 */
[----:B---3--:R-:W-:-:S03]  /*d990*/  ISETP.GE.AND P1, PT, R63, RZ, PT ;  /* 0x000000ff3f00720c */ /* 0x008fc60003f26270 */
[----:B------:R-:W3:Y:S04]  /*d9a0*/  LDL.LU R63, [R1+0x1c4] ;  /* 0x0001c400013f7983 */ /* 0x000ee80000300800 */
[----:B------:R-:W-:Y:S01]  /*d9b0*/  STL [R1+0xdb4], R49 ;  /* 0x000db43101007387 */ /* 0x000fe20000100800 */
[----:B----4-:R-:W-:-:S03]  /*d9c0*/  ISETP.GE.AND P2, PT, R64, RZ, PT ;  /* 0x000000ff4000720c */ /* 0x010fc60003f46270 */
[----:B------:R-:W4:Y:S01]  /*d9d0*/  LDL.LU R64, [R1+0x1c8] ;  /* 0x0001c80001407983 */ /* 0x000f220000300800 */
[----:B------:R-:W-:Y:S02]  /*d9e0*/  @!P3 IMAD.MOV R48, RZ, RZ, -R48 ;  /* 0x000000ffff30b224 */ /* 0x000fe400078e0a30 */
[----:B------:R-:W-:-:S03]  /*d9f0*/  @!P0 IMAD.MOV R47, RZ, RZ, -R47 ;  /* 0x000000ffff2f8224 */ /* 0x000fc600078e0a2f */
[----:B------:R-:W-:Y:S01]  /*da00*/  STL [R1+0xdbc], R48 ;  /* 0x000dbc3001007387 */ /* 0x000fe20000100800 */
[----:B------:R-:W-:-:S03]  /*da10*/  ISETP.GE.AND P3, PT, R69, RZ, PT ;  /* 0x000000ff4500720c */ /* 0x000fc60003f66270 */
[----:B------:R-:W4:Y:S01]  /*da20*/  LDL.LU R69, [R1+0x190] ;  /* 0x0001900001457983 */ /* 0x000f220000300800 */
[----:B------:R-:W-:Y:S01]  /*da30*/  @!P4 IMAD.MOV R46, RZ, RZ, -R46 ;  /* 0x000000ffff2ec224 */ /* 0x000fe200078e0a2e */
[----:B------:R-:W-:Y:S02]  /*da40*/  ISETP.GE.AND P0, PT, R60, RZ, PT ;  /* 0x000000ff3c00720c */ /* 0x000fe40003f06270 */
[----:B------:R-:W-:Y:S01]  /*da50*/  STL [R1+0xdc0], R47 ;  /* 0x000dc02f01007387 */ /* 0x000fe20000100800 */
[----:B------:R-:W-:-:S03]  /*da60*/  @!P1 IMAD.MOV R45, RZ, RZ, -R45 ;  /* 0x000000ffff2d9224 */ /* 0x000fc600078e0a2d */
[----:B------:R-:W4:Y:S01]  /*da70*/  LDL.LU R60, [R1+0x194] ;  /* 0x00019400013c7983 */ /* 0x000f220000300800 */
[----:B------:R-:W-:-:S03]  /*da80*/  ISETP.GE.AND P4, PT, R3, RZ, PT ;  /* 0x000000ff0300720c */ /* 0x000fc60003f86270 */
[----:B------:R-:W4:Y:S01]  /*da90*/  LDL.LU R3, [R1+0x19c] ;  /* 0x00019c0001037983 */ /* 0x000f220000300800 */
[----:B------:R-:W-:-:S03]  /*daa0*/  @!P2 IMAD.MOV R44, RZ, RZ, -R44 ;  /* 0x000000ffff2ca224 */ /* 0x000fc600078e0a2c */
[----:B------:R-:W-:Y:S01]  /*dab0*/  STL [R1+0xdc8], R45 ;  /* 0x000dc82d01007387 */ /* 0x000fe20000100800 */
[----:B------:R-:W-:Y:S01]  /*dac0*/  ISETP.GE.AND P1, PT, R2, RZ, PT ;  /* 0x000000ff0200720c */ /* 0x000fe20003f26270 */
[----:B------:R-:W-:Y:S02]  /*dad0*/  @!P3 IMAD.MOV R43, RZ, RZ, -R43 ;  /* 0x000000ffff2bb224 */ /* 0x000fe400078e0a2b */
[----:B------:R-:W4:Y:S02]  /*dae0*/  LDL.LU R2, [R1+0x1a4] ;  /* 0x0001a40001027983 */ /* 0x000f240000300800 */
[----:B------:R-:W-:Y:S02]  /*daf0*/  @!P4 IMAD.MOV R41, RZ, RZ, -R41 ;  /* 0x000000ffff29c224 */ /* 0x000fe400078e0a29 */
[----:B------:R-:W-:Y:S01]  /*db00*/  STL [R1+0xdcc], R44 ;  /* 0x000dcc2c01007387 */ /* 0x000fe20000100800 */
[----:B------:R-:W-:Y:S01]  /*db10*/  @!P0 IMAD.MOV R42, RZ, RZ, -R42 ;  /* 0x000000ffff2a8224 */ /* 0x000fe200078e0a2a */
[----:B--2---:R-:W-:-:S02]  /*db20*/  ISETP.GE.AND P2, PT, R61, RZ, PT ;  /* 0x000000ff3d00720c */ /* 0x004fc40003f46270 */
[----:B------:R-:W2:Y:S04]  /*db30*/  LDL.LU R61, [R1+0x1ac] ;  /* 0x0001ac00013d7983 */ /* 0x000ea80000300800 */
[----:B------:R-:W-:Y:S01]  /*db40*/  STL [R1+0xdd4], R43 ;  /* 0x000dd42b01007387 */ /* 0x000fe20000100800 */
[----:B---3--:R-:W-:-:S03]  /*db50*/  ISETP.GE.AND P3, PT, R63, RZ, PT ;  /* 0x000000ff3f00720c */ /* 0x008fc60003f66270 */
[----:B------:R-:W3:Y:S04]  /*db60*/  LDL.LU R63, [R1+0x184] ;  /* 0x00018400013f7983 */ /* 0x000ee80000300800 */
[----:B------:R-:W-:Y:S01]  /*db70*/  STL [R1+0xdd8], R41 ;  /* 0x000dd82901007387 */ /* 0x000fe20000100800 */
[----:B----4-:R-:W-:-:S03]  /*db80*/  ISETP.GE.AND P0, PT, R64, RZ, PT ;  /* 0x000000ff4000720c */ /* 0x010fc60003f06270 */
[----:B------:R-:W4:Y:S01]  /*db90*/  LDL.LU R64, [R1+0x18c] ;  /* 0x00018c0001407983 */ /* 0x000f220000300800 */
[----:B------:R-:W-:-:S03]  /*dba0*/  @!P1 IMAD.MOV R40, RZ, RZ, -R40 ;  /* 0x000000ffff289224 */ /* 0x000fc600078e0a28 */
[----:B0-----:R-:W4:Y:S01]  /*dbb0*/  LDL.LU R59, [R1+0x188] ;  /* 0x00018800013b7983 */ /* 0x001f220000300800 */
[----:B------:R-:W-:Y:S01]  /*dbc0*/  ISETP.GE.AND P4, PT, R69, RZ, PT ;  /* 0x000000ff4500720c */ /* 0x000fe20003f86270 */
[----:B------:R-:W-:-:S04]  /*dbd0*/  IMAD.MOV.U32 R69, RZ, RZ, R39 ;  /* 0x000000ffff457224 */ /* 0x000fc800078e0027 */
[----:B------:R-:W-:Y:S01]  /*dbe0*/  @!P2 IMAD.MOV R69, RZ, RZ, -R69 ;  /* 0x000000ffff45a224 */ /* 0x000fe200078e0a45 */
[----:B------:R-:W-:Y:S01]  /*dbf0*/  ISETP.GE.AND P1, PT, R60, RZ, PT ;  /* 0x000000ff3c00720c */ /* 0x000fe20003f26270 */
[----:B------:R0:W-:Y:S01]  /*dc00*/  STL [R1], R40 ;  /* 0x0000002801007387 */ /* 0x0001e20000100800 */
[----:B------:R-:W-:-:S03]  /*dc10*/  ISETP.GE.AND P2, PT, R3, RZ, PT ;  /* 0x000000ff0300720c */ /* 0x000fc60003f46270 */
[----:B------:R-:W-:Y:S01]  /*dc20*/  STL [R1+0xde0], R69 ;  /* 0x000de04501007387 */ /* 0x000fe20000100800 */
[----:B------:R-:W-:-:S03]  /*dc30*/  @!P3 IMAD.MOV R38, RZ, RZ, -R38 ;  /* 0x000000ffff26b224 */ /* 0x000fc600078e0a26 */
[----:B------:R-:W4:Y:S01]  /*dc40*/  LDL.LU R3, [R1+0xdc] ;  /* 0x0000dc0001037983 */ /* 0x000f220000300800 */
[----:B0-----:R-:W-:Y:S01]  /*dc50*/  IMAD.MOV.U32 R40, RZ, RZ, R36 ;  /* 0x000000ffff287224 */ /* 0x001fe200078e0024 */
[----:B------:R-:W-:Y:S01]  /*dc60*/  ISETP.GE.AND P3, PT, R2, RZ, PT ;  /* 0x000000ff0200720c */ /* 0x000fe20003f66270 */
[----:B------:R-:W-:Y:S01]  /*dc70*/  @!P0 IMAD.MOV R37, RZ, RZ, -R37 ;  /* 0x000000ffff258224 */ /* 0x000fe200078e0a25 */
[----:B------:R-:W4:Y:S01]  /*dc80*/  LDL.LU R2, [R1+0xe0] ;  /* 0x0000e00001027983 */ /* 0x000f220000300800 */
[----:B------:R-:W-:Y:S02]  /*dc90*/  @!P4 IMAD.MOV R40, RZ, RZ, -R40 ;  /* 0x000000ffff28c224 */ /* 0x000fe400078e0a28 */
[----:B------:R-:W-:Y:S01]  /*dca0*/  @!P1 IMAD.MOV R35, RZ, RZ, -R35 ;  /* 0x000000ffff239224 */ /* 0x000fe200078e0a23 */
[----:B------:R-:W4:Y:S01]  /*dcb0*/  LDL.LU R60, [R1+0xe4] ;  /* 0x0000e400013c7983 */ /* 0x000f220000300800 */
[----:B--2---:R-:W-:-:S03]  /*dcc0*/  ISETP.GE.AND P0, PT, R61, RZ, PT ;  /* 0x000000ff3d00720c */ /* 0x004fc60003f06270 */
[----:B------:R-:W2:Y:S04]  /*dcd0*/  LDL.LU R61, [R1+0x168] ;  /* 0x00016800013d7983 */ /* 0x000ea80000300800 */
[----:B------:R0:W-:Y:S01]  /*dce0*/  STL [R1+0x4c], R37 ;  /* 0x00004c2501007387 */ /* 0x0001e20000100800 */
[----:B---3--:R-:W-:-:S03]  /*dcf0*/  ISETP.GE.AND P4, PT, R63, RZ, PT ;  /* 0x000000ff3f00720c */ /* 0x008fc60003f86270 */
[----:B------:R-:W-:Y:S04]  /*dd00*/  STL [R1+0xde4], R40 ;  /* 0x000de42801007387 */ /* 0x000fe80000100800 */
[----:B------:R-:W3:Y:S01]  /*dd10*/  LDL.LU R63, [R1+0x16c] ;  /* 0x00016c00013f7983 */ /* 0x000ee20000300800 */
[----:B----4-:R-:W-:-:S03]  /*dd20*/  ISETP.GE.AND P1, PT, R64, RZ, PT ;  /* 0x000000ff4000720c */ /* 0x010fc60003f26270 */
[----:B------:R-:W-:Y:S04]  /*dd30*/  STL [R1+0xdec], R35 ;  /* 0x000dec2301007387 */ /* 0x000fe80000100800 */
[----:B------:R-:W4:Y:S01]  /*dd40*/  LDL.LU R64, [R1+0x44] ;  /* 0x0000440001407983 */ /* 0x000f220000300800 */
[----:B0-----:R-:W-:Y:S02]  /*dd50*/  IMAD.MOV.U32 R37, RZ, RZ, R33 ;  /* 0x000000ffff257224 */ /* 0x001fe400078e0021 */
[----:B------:R-:W-:Y:S02]  /*dd60*/  IMAD.MOV.U32 R39, RZ, RZ, R32 ;  /* 0x000000ffff277224 */ /* 0x000fe400078e0020 */
[----:B------:R-:W-:Y:S02]  /*dd70*/  @!P3 IMAD.MOV R37, RZ, RZ, -R37 ;  /* 0x000000ffff25b224 */ /* 0x000fe400078e0a25 */
[----:B------:R-:W-:-:S02]  /*dd80*/  @!P0 IMAD.MOV R39, RZ, RZ, -R39 ;  /* 0x000000ffff278224 */ /* 0x000fc400078e0a27 */
[----:B------:R-:W-:Y:S01]  /*dd90*/  IMAD.MOV.U32 R36, RZ, RZ, R34 ;  /* 0x000000ffff247224 */ /* 0x000fe200078e0022 */
[----:B------:R-:W-:Y:S01]  /*dda0*/  ISETP.GE.AND P3, PT, R3, RZ, PT ;  /* 0x000000ff0300720c */ /* 0x000fe20003f66270 */
[----:B------:R-:W-:Y:S01]  /*ddb0*/  IMAD.MOV.U32 R3, RZ, RZ, R31 ;  /* 0x000000ffff037224 */ /* 0x000fe200078e001f */
[----:B------:R-:W-:-:S03]  /*ddc0*/  ISETP.GE.AND P0, PT, R2, RZ, PT ;  /* 0x000000ff0200720c */ /* 0x000fc60003f06270 */
[----:B------:R-:W-:Y:S02]  /*ddd0*/  @!P4 IMAD.MOV R3, RZ, RZ, -R3 ;  /* 0x000000ffff03c224 */ /* 0x000fe400078e0a03 */
[----:B------:R-:W-:Y:S01]  /*dde0*/  @!P2 IMAD.MOV R36, RZ, RZ, -R36 ;  /* 0x000000ffff24a224 */ /* 0x000fe200078e0a24 */
[----:B------:R-:W-:Y:S01]  /*ddf0*/  ISETP.GE.AND P4, PT, R60, RZ, PT ;  /* 0x000000ff3c00720c */ /* 0x000fe20003f86270 */
[----:B------:R-:W-:Y:S01]  /*de00*/  IMAD.MOV.U32 R2, RZ, RZ, R30 ;  /* 0x000000ffff027224 */ /* 0x000fe200078e001e */
[----:B------:R-:W-:-:S03]  /*de10*/  ISETP.GE.AND P2, PT, R59, RZ, PT ;  /* 0x000000ff3b00720c */ /* 0x000fc60003f46270 */
[----:B------:R-:W-:Y:S02]  /*de20*/  @!P3 IMAD.MOV R28, RZ, RZ, -R28 ;  /* 0x000000ffff1cb224 */ /* 0x000fe400078e0a1c */
[----:B------:R-:W-:Y:S02]  /*de30*/  @!P1 IMAD.MOV R2, RZ, RZ, -R2 ;  /* 0x000000ffff029224 */ /* 0x000fe400078e0a02 */
[----:B------:R-:W-:Y:S02]  /*de40*/  IMAD.MOV.U32 R30, RZ, RZ, R26 ;  /* 0x000000ffff1e7224 */ /* 0x000fe400078e001a */
[----:B------:R-:W-:Y:S02]  /*de50*/  @!P0 IMAD.MOV R27, RZ, RZ, -R27 ;  /* 0x000000ffff1b8224 */ /* 0x000fe400078e0a1b */
[----:B------:R-:W-:Y:S02]  /*de60*/  IMAD.MOV.U32 R31, RZ, RZ, R25 ;  /* 0x000000ffff1f7224 */ /* 0x000fe400078e0019 */
[----:B------:R-:W-:-:S02]  /*de70*/  @!P4 IMAD.MOV R30, RZ, RZ, -R30 ;  /* 0x000000ffff1ec224 */ /* 0x000fc400078e0a1e */
[----:B------:R-:W-:Y:S01]  /*de80*/  @!P2 IMAD.MOV R29, RZ, RZ, -R29 ;  /* 0x000000ffff1da224 */ /* 0x000fe200078e0a1d */
[----:B------:R-:W-:Y:S01]  /*de90*/  STL [R1+0xdf0], R36 ;  /* 0x000df02401007387 */ /* 0x000fe20000100800 */
[----:B------:R-:W-:Y:S02]  /*dea0*/  IMAD.MOV.U32 R32, RZ, RZ, R24 ;  /* 0x000000ffff207224 */ /* 0x000fe400078e0018 */
[----:B------:R-:W-:Y:S01]  /*deb0*/  IMAD.MOV.U32 R34, RZ, RZ, R22 ;  /* 0x000000ffff227224 */ /* 0x000fe200078e0016 */
[----:B------:R-:W-:Y:S01]  /*dec0*/  STL [R1+0xdf8], R37 ;  /* 0x000df82501007387 */ /* 0x000fe20000100800 */
[----:B------:R-:W-:Y:S02]  /*ded0*/  IMAD.MOV.U32 R33, RZ, RZ, R21 ;  /* 0x000000ffff217224 */ /* 0x000fe400078e0015 */
[----:B------:R-:W-:Y:S01]  /*dee0*/  IMAD.MOV.U32 R24, RZ, RZ, R20 ;  /* 0x000000ffff187224 */ /* 0x000fe200078e0014 */
[----:B------:R-:W-:Y:S01]  /*def0*/  STL [R1+0xdfc], R39 ;  /* 0x000dfc2701007387 */ /* 0x000fe20000100800 */
[----:B------:R-:W-:-:S03]  /*df00*/  IMAD.MOV.U32 R25, RZ, RZ, R19 ;  /* 0x000000ffff197224 */ /* 0x000fc600078e0013 */
[----:B------:R-:W-:Y:S04]  /*df10*/  STL [R1+0xe04], R29 ;  /* 0x000e041d01007387 */ /* 0x000fe80000100800 */
[----:B------:R-:W-:Y:S04]  /*df20*/  STL [R1+0xe08], R28 ;  /* 0x000e081c01007387 */ /* 0x000fe80000100800 */
[----:B------:R-:W-:Y:S04]  /*df30*/  STL [R1+0xe10], R27 ;  /* 0x000e101b01007387 */ /* 0x000fe80000100800 */
[----:B------:R-:W-:Y:S01]  /*df40*/  STL [R1+0xe14], R30 ;  /* 0x000e141e01007387 */ /* 0x000fe20000100800 */
[----:B--2---:R-:W-:-:S02]  /*df50*/  ISETP.GE.AND P1, PT, R61, RZ, PT ;  /* 0x000000ff3d00720c */ /* 0x004fc40003f26270 */
[----:B----4-:R-:W-:Y:S02]  /*df60*/  ISETP.GE.AND P3, PT, R64, RZ, PT ;  /* 0x000000ff4000720c */ /* 0x010fe40003f66270 */
[----:B------:R-:W-:-:S04]  /*df70*/  LOP3.LUT R64, R6, 0x90, RZ, 0xfc, !PT ;  /* 0x0000009006407812 */ /* 0x000fc800078efcff */
[----:B------:R-:W-:Y:S02]  /*df80*/  ISETP.GE.AND P0, PT, R64, RZ, PT ;  /* 0x000000ff4000720c */ /* 0x000fe40003f06270 */
[----:B------:R-:W-:Y:S02]  /*df90*/  LOP3.LUT R64, R6, 0x92, RZ, 0xfc, !PT ;  /* 0x0000009206407812 */ /* 0x000fe400078efcff */
[----:B---3--:R-:W-:Y:S02]  /*dfa0*/  ISETP.GE.AND P2, PT, R63, RZ, PT ;  /* 0x000000ff3f00720c */ /* 0x008fe40003f46270 */
[----:B------:R-:W-:Y:S01]  /*dfb0*/  ISETP.GE.AND P4, PT, R64, RZ, PT ;  /* 0x000000ff4000720c */ /* 0x000fe20003f86270 */
[----:B------:R-:W-:Y:S01]  /*dfc0*/  @!P1 IMAD.MOV R31, RZ, RZ, -R31 ;  /* 0x000000ffff1f9224 */ /* 0x000fe200078e0a1f */
[----:B------:R-:W-:Y:S01]  /*dfd0*/  LOP3.LUT R64, R6, 0x94, RZ, 0xfc, !PT ;  /* 0x0000009406407812 */ /* 0x000fe200078efcff */
[----:B------:R-:W-:Y:S01]  /*dfe0*/  @!P3 IMAD.MOV R34, RZ, RZ, -R34 ;  /* 0x000000ffff22b224 */ /* 0x000fe200078e0a22 */
[----:B------:R-:W-:Y:S01]  /*dff0*/  ISETP.GT.U32.AND P6, PT, R5, R16, PT ;  /* 0x000000100500720c */ /* 0x000fe20003fc4070 */
[----:B------:R-:W-:Y:S01]  /*e000*/  IMAD.MOV.U32 R26, RZ, RZ, R18 ;  /* 0x000000ffff1a7224 */ /* 0x000fe200078e0012 */
[----:B------:R-:W-:Y:S01]  /*e010*/  ISETP.GE.AND P1, PT, R64, RZ, PT ;  /* 0x000000ff4000720c */ /* 0x000fe20003f26270 */
[----:B------:R-:W-:Y:S01]  /*e020*/  @!P0 IMAD.MOV R33, RZ, RZ, -R33 ;  /* 0x000000ffff218224 */ /* 0x000fe200078e0a21 */
[----:B------:R-:W0:Y:S03]  /*e030*/  LDC R63, c[0x0][0x3a0] ;  /* 0x0000e800ff3f7b82 */ /* 0x000e260000000800 */
[----:B------:R-:W-:Y:S01]  /*e040*/  @!P2 IMAD.MOV R32, RZ, RZ, -R32 ;  /* 0x000000ffff20a224 */ /* 0x000fe200078e0a20 */
[----:B------:R-:W-:Y:S01]  /*e050*/  STL [R1+0xe1c], R31 ;  /* 0x000e1c1f01007387 */ /* 0x000fe20000100800 */
[----:B------:R-:W-:-:S03]  /*e060*/  @!P4 IMAD.MOV R24, RZ, RZ, -R24 ;  /* 0x000000ffff18c224 */ /* 0x000fc600078e0a18 */
[----:B------:R-:W-:Y:S03]  /*e070*/  STL [R1+0xe20], R32 ;  /* 0x000e202001007387 */ /* 0x000fe60000100800 */
[----:B------:R-:W-:Y:S01]  /*e080*/  @!P1 IMAD.MOV R25, RZ, RZ, -R25 ;  /* 0x000000ffff199224 */ /* 0x000fe200078e0a19 */
[----:B------:R-:W-:Y:S01]  /*e090*/  STL [R1+0xe28], R34 ;  /* 0x000e282201007387 */ /* 0x000fe20000100800 */
[----:B------:R-:W-:-:S03]  /*e0a0*/  ISETP.GE.AND P1, PT, R13, RZ, PT ;  /* 0x000000ff0d00720c */ /* 0x000fc60003f26270 */
[----:B------:R-:W-:Y:S04]  /*e0b0*/  STL [R1+0xe2c], R33 ;  /* 0x000e2c2101007387 */ /* 0x000fe80000100800 */
[----:B------:R-:W-:Y:S04]  /*e0c0*/  STL [R1+0xe34], R24 ;  /* 0x000e341801007387 */ /* 0x000fe80000100800 */
[----:B------:R-:W-:Y:S04]  /*e0d0*/  STL [R1+0xe38], R25 ;  /* 0x000e381901007387 */ /* 0x000fe80000100800 */
[----:B------:R-:W2:Y:S01]  /*e0e0*/  LDL.LU R13, [R1+0xe88] ;  /* 0x000e8800010d7983 */ /* 0x000ea20000300800 */
[----:B------:R-:W-:-:S04]  /*e0f0*/  LOP3.LUT R64, R6, 0x96, RZ, 0xfc, !PT ;  /* 0x0000009606407812 */ /* 0x000fc800078efcff */
[----:B------:R-:W-:Y:S02]  /*e100*/  ISETP.GE.AND P2, PT, R64, RZ, PT ;  /* 0x000000ff4000720c */ /* 0x000fe40003f46270 */
[----:B------:R-:W-:-:S04]  /*e110*/  LOP3.LUT R64, R6, 0x98, RZ, 0xfc, !PT ;  /* 0x0000009806407812 */ /* 0x000fc800078efcff */
[----:B------:R-:W-:Y:S02]  /*e120*/  ISETP.GE.AND P3, PT, R64, RZ, PT ;  /* 0x000000ff4000720c */ /* 0x000fe40003f66270 */
[----:B------:R-:W-:-:S04]  /*e130*/  LOP3.LUT R64, R6, 0x9a, RZ, 0xfc, !PT ;  /* 0x0000009a06407812 */ /* 0x000fc800078efcff */
[----:B------:R-:W-:Y:S02]  /*e140*/  ISETP.GE.AND P0, PT, R64, RZ, PT ;  /* 0x000000ff4000720c */ /* 0x000fe40003f06270 */
[----:B------:R-:W-:-:S04]  /*e150*/  LOP3.LUT R64, R6, 0x9c, RZ, 0xfc, !PT ;  /* 0x0000009c06407812 */ /* 0x000fc800078efcff */
[----:B------:R-:W-:Y:S02]  /*e160*/  ISETP.GE.AND P4, PT, R64, RZ, PT ;  /* 0x000000ff4000720c */ /* 0x000fe40003f86270 */
[----:B------:R-:W-:Y:S01]  /*e170*/  LOP3.LUT R64, R6, 0xa0, RZ, 0xfc, !PT ;  /* 0x000000a006407812 */ /* 0x000fe200078efcff */
[----:B------:R-:W-:-:S03]  /*e180*/  @!P2 IMAD.MOV R26, RZ, RZ, -R26 ;  /* 0x000000ffff1aa224 */ /* 0x000fc600078e0a1a */
[----:B------:R-:W-:Y:S02]  /*e190*/  ISETP.GE.AND P2, PT, R64, RZ, PT ;  /* 0x000000ff4000720c */ /* 0x000fe40003f46270 */
[----:B------:R-:W-:Y:S01]  /*e1a0*/  LOP3.LUT R64, R6, 0xa2, RZ, 0xfc, !PT ;  /* 0x000000a206407812 */ /* 0x000fe200078efcff */
[----:B------:R-:W-:-:S03]  /*e1b0*/  @!P3 IMAD.MOV R17, RZ, RZ, -R17 ;  /* 0x000000ffff11b224 */ /* 0x000fc600078e0a11 */
[----:B------:R-:W-:Y:S01]  /*e1c0*/  ISETP.GE.AND P3, PT, R64, RZ, PT ;  /* 0x000000ff4000720c */ /* 0x000fe20003f66270 */
[----:B------:R-:W-:Y:S02]  /*e1d0*/  @!P6 IMAD.IADD R16, R16, 0x1, -R5 ;  /* 0x000000011010e824 */ /* 0x000fe400078e0a05 */
[----:B------:R-:W-:Y:S02]  /*e1e0*/  @!P4 IMAD.MOV R15, RZ, RZ, -R15 ;  /* 0x000000ffff0fc224 */ /* 0x000fe400078e0a0f */
[----:B------:R-:W-:Y:S01]  /*e1f0*/  @!P0 IMAD.MOV R16, RZ, RZ, -R16 ;  /* 0x000000ffff108224 */ /* 0x000fe200078e0a10 */
[----:B------:R-:W-:Y:S01]  /*e200*/  STL [R1+0xe40], R26 ;  /* 0x000e401a01007387 */ /* 0x000fe20000100800 */
[----:B------:R-:W-:Y:S02]  /*e210*/  @!P1 IMAD.MOV R14, RZ, RZ, -R14 ;  /* 0x000000ffff0e9224 */ /* 0x000fe400078e0a0e */
[----:B------:R-:W-:Y:S01]  /*e220*/  @!P2 IMAD.MOV R12, RZ, RZ, -R12 ;  /* 0x000000ffff0ca224 */ /* 0x000fe200078e0a0c */
[----:B------:R0:W-:Y:S04]  /*e230*/  STL [R1+0x2c], R17 ;  /* 0x00002c1101007387 */ /* 0x0001e80000100800 */
[----:B------:R-:W-:Y:S01]  /*e240*/  STL [R1+0x28], R16 ;  /* 0x0000281001007387 */ /* 0x000fe20000100800 */
[----:B------:R-:W-:-:S03]  /*e250*/  @!P3 IMAD.MOV R11, RZ, RZ, -R11 ;  /* 0x000000ffff0bb224 */ /* 0x000fc600078e0a0b */
[----:B------:R-:W-:Y:S04]  /*e260*/  STL [R1+0x24], R15 ;  /* 0x0000240f01007387 */ /* 0x000fe80000100800 */
[----:B------:R3:W-:Y:S04]  /*e270*/  STL [R1+0x20], R14 ;  /* 0x0000200e01007387 */ /* 0x0007e80000100800 */
[----:B------:R-:W-:Y:S04]  /*e280*/  STL [R1+0xe44], R6 ;  /* 0x000e440601007387 */ /* 0x000fe80000100800 */
[----:B------:R4:W-:Y:S01]  /*e290*/  STL [R1+0x1c], R12 ;  /* 0x00001c0c01007387 */ /* 0x0009e20000100800 */
[----:B------:R-:W-:-:S02]  /*e2a0*/  IMAD R8, R8, UR13, RZ ;  /* 0x0000000d08087c24 */ /* 0x000fc4000f8e02ff */
[----:B0-----:R-:W-:-:S03]  /*e2b0*/  VIADD R17, R63, 0x3f ;  /* 0x0000003f3f117836 */ /* 0x001fc60000000000 */
[----:B------:R-:W-:Y:S02]  /*e2c0*/  IADD3 R9, P6, PT, R8, UR18, RZ ;  /* 0x0000001208097c10 */ /* 0x000fe4000ffde0ff */
[C---:B------:R-:W-:Y:S02]  /*e2d0*/  LOP3.LUT R61, R6.reuse, 0xa4, RZ, 0xfc, !PT ;  /* 0x000000a4063d7812 */ /* 0x040fe400078efcff */
[----:B------:R-:W-:Y:S01]  /*e2e0*/  LOP3.LUT R22, R6, 0xac, RZ, 0xfc, !PT ;  /* 0x000000ac06167812 */ /* 0x000fe200078efcff */
[----:B------:R-:W0:Y:S01]  /*e2f0*/  S2R R64, SR_TID.X ;  /* 0x0000000000407919 */ /* 0x000e220000002100 */
[----:B------:R-:W-:Y:S01]  /*e300*/  LEA.HI.X.SX32 R8, R8, UR19, 0x1, P6 ;  /* 0x0000001308087c11 */ /* 0x000fe2000b0f0eff */
[----:B------:R-:W0:Y:S01]  /*e310*/  LDCU UR18, c[0x0][0x3b0] ;  /* 0x00007600ff1277ac */ /* 0x000e220008000800 */
[C---:B---3--:R-:W-:Y:S02]  /*e320*/  LOP3.LUT R14, R6.reuse, 0xa8, RZ, 0xfc, !PT ;  /* 0x000000a8060e7812 */ /* 0x048fe400078efcff */
[----:B------:R-:W-:Y:S01]  /*e330*/  LOP3.LUT R15, R6, 0xaa, RZ, 0xfc, !PT ;  /* 0x000000aa060f7812 */ /* 0x000fe200078efcff */
[----:B------:R-:W3:Y:S01]  /*e340*/  LDCU UR19, c[0x0][0x3b0] ;  /* 0x00007600ff1377ac */ /* 0x000ee20008000800 */
[----:B------:R-:W-:-:S02]  /*e350*/  ISETP.GT.AND P0, PT, R17, 0x3f, PT ;  /* 0x0000003f1100780c */ /* 0x000fc40003f04270 */
[----:B0-----:R-:W-:-:S04]  /*e360*/  LOP3.LUT R64, R64, 0x3f, RZ, 0xc0, !PT ;  /* 0x0000003f40407812 */ /* 0x001fc800078ec0ff */
[----:B------:R-:W-:Y:S02]  /*e370*/  ISETP.LT.AND P0, PT, R64, R63, P0 ;  /* 0x0000003f4000720c */ /* 0x000fe40000701270 */
[----:B------:R-:W-:Y:S02]  /*e380*/  ISETP.GE.AND P4, PT, R61, RZ, PT ;  /* 0x000000ff3d00720c */ /* 0x000fe40003f86270 */
[----:B--2---:R-:W-:Y:S02]  /*e390*/  ISETP.NE.AND P1, PT, R13, RZ, PT ;  /* 0x000000ff0d00720c */ /* 0x004fe40003f25270 */
[----:B------:R-:W-:-:S04]  /*e3a0*/  LOP3.LUT R16, RZ, R13, RZ, 0x33, !PT ;  /* 0x0000000dff107212 */ /* 0x000fc800078e33ff */
[----:B----4-:R-:W-:Y:S02]  /*e3b0*/  SEL R12, R16, R0, !P1 ;  /* 0x00000000100c7207 */ /* 0x010fe40004800000 */
[----:B------:R-:W2:Y:S01]  /*e3c0*/  LDL.LU R0, [R1+0xe84] ;  /* 0x000e840001007983 */ /* 0x000ea20000300800 */
[----:B------:R-:W-:-:S03]  /*e3d0*/  LOP3.LUT R13, R6, 0xa6, RZ, 0xfc, !PT ;  /* 0x000000a6060d7812 */ /* 0x000fc600078efcff */
[----:B------:R0:W-:Y:S01]  /*e3e0*/  STL [R1+0x18], R11 ;  /* 0x0000180b01007387 */ /* 0x0001e20000100800 */
[----:B------:R-:W-:Y:S02]  /*e3f0*/  ISETP.GE.AND P2, PT, R13, RZ, PT ;  /* 0x000000ff0d00720c */ /* 0x000fe40003f46270 */
[----:B------:R-:W-:Y:S02]  /*e400*/  IABS R20, R13 ;  /* 0x0000000d00147213 */ /* 0x000fe40000000000 */
[C---:B0-----:R-:W-:Y:S02]  /*e410*/  SEL R11, R16.reuse, R68, !P1 ;  /* 0x00000044100b7207 */ /* 0x041fe40004800000 */
[----:B------:R-:W-:Y:S01]  /*e420*/  SEL R13, R16, R93, !P1 ;  /* 0x0000005d100d7207 */ /* 0x000fe20004800000 */
[----:B------:R-:W-:Y:S01]  /*e430*/  IMAD R12, R12, UR5, RZ ;  /* 0x000000050c0c7c24 */ /* 0x000fe2000f8e02ff */
[C---:B------:R-:W-:Y:S01]  /*e440*/  SEL R17, R16.reuse, R89, !P1 ;  /* 0x0000005910117207 */ /* 0x040fe20004800000 */
[----:B------:R-:W-:Y:S01]  /*e450*/  IMAD R11, R11, UR39, RZ ;  /* 0x000000270b0b7c24 */ /* 0x000fe2000f8e02ff */
[----:B------:R-:W-:Y:S01]  /*e460*/  SEL R18, R16, R10, !P1 ;  /* 0x0000000a10127207 */ /* 0x000fe20004800000 */
[----:B------:R-:W-:Y:S01]  /*e470*/  IMAD R13, R13, UR5, RZ ;  /* 0x000000050d0d7c24 */ /* 0x000fe2000f8e02ff */
[----:B------:R-:W4:Y:S02]  /*e480*/  LDL.LU R68, [R1+0xe80] ;  /* 0x000e800001447983 */ /* 0x000f240000300800 */
[----:B------:R-:W-:-:S02]  /*e490*/  IADD3 R6, P6, PT, R11, R9, RZ ;  /* 0x000000090b067210 */ /* 0x000fc40007fde0ff */
[----:B------:R-:W-:Y:S02]  /*e4a0*/  IADD3 R21, P3, PT, R12, R9, RZ ;  /* 0x000000090c157210 */ /* 0x000fe40007f7e0ff */
[----:B------:R-:W-:Y:S01]  /*e4b0*/  LEA.HI.X.SX32 R10, R11, R8, 0x1, P6 ;  /* 0x000000080b0a7211 */ /* 0x000fe200030f0eff */
[----:B------:R0:W-:Y:S01]  /*e4c0*/  STL [R1+0x564], R6 ;  /* 0x0005640601007387 */ /* 0x0001e20000100800 */
[----:B------:R-:W-:Y:S01]  /*e4d0*/  IMAD R17, R17, UR5, RZ ;  /* 0x0000000511117c24 */ /* 0x000fe2000f8e02ff */
[----:B------:R-:W-:Y:S02]  /*e4e0*/  SEL R85, R16, R85, !P1 ;  /* 0x0000005510557207 */ /* 0x000fe40004800000 */
[----:B------:R-:W-:Y:S01]  /*e4f0*/  STL [R1+0x16c], R21 ;  /* 0x00016c1501007387 */ /* 0x000fe20000100800 */
[----:B0-----:R-:W-:-:S03]  /*e500*/  IADD3 R6, P6, PT, R13, R9, RZ ;  /* 0x000000090d067210 */ /* 0x001fc60007fde0ff */
[----:B------:R0:W-:Y:S01]  /*e510*/  STL [R1+0x560], R10 ;  /* 0x0005600a01007387 */ /* 0x0001e20000100800 */
[C---:B------:R-:W-:Y:S01]  /*e520*/  SEL R81, R16.reuse, R81, !P1 ;  /* 0x0000005110517207 */ /* 0x040fe20004800000 */
[----:B------:R-:W-:Y:S02]  /*e530*/  IMAD R85, R85, UR5, RZ ;  /* 0x0000000555557c24 */ /* 0x000fe4000f8e02ff */
[----:B------:R1:W-:Y:S01]  /*e540*/  STL [R1+0x18c], R6 ;  /* 0x00018c0601007387 */ /* 0x0003e20000100800 */
[----:B------:R-:W-:Y:S02]  /*e550*/  SEL R77, R16, R77, !P1 ;  /* 0x0000004d104d7207 */ /* 0x000fe40004800000 */
[-C--:B0-----:R-:W-:Y:S02]  /*e560*/  LEA.HI.X.SX32 R10, R12, R8.reuse, 0x1, P3 ;  /* 0x000000080c0a7211 */ /* 0x081fe400018f0eff */
[----:B------:R-:W-:Y:S02]  /*e570*/  IADD3 R11, P3, PT, R17, R9, RZ ;  /* 0x00000009110b7210 */ /* 0x000fe40007f7e0ff */
[----:B-1----:R-:W-:Y:S01]  /*e580*/  LEA.HI.X.SX32 R6, R13, R8, 0x1, P6 ;  /* 0x000000080d067211 */ /* 0x002fe200030f0eff */
[----:B------:R0:W-:Y:S01]  /*e590*/  STL [R1+0x168], R10 ;  /* 0x0001680a01007387 */ /* 0x0001e20000100800 */
[----:B------:R-:W-:-:S03]  /*e5a0*/  IMAD R81, R81, UR16, RZ ;  /* 0x0000001051517c24 */ /* 0x000fc6000f8e02ff */
[----:B------:R-:W-:Y:S01]  /*e5b0*/  STL [R1+0x1ac], R11 ;  /* 0x0001ac0b01007387 */ /* 0x000fe20000100800 */
[----:B------:R-:W-:-:S03]  /*e5c0*/  IMAD R77, R77, UR20, RZ ;  /* 0x000000144d4d7c24 */ /* 0x000fc6000f8e02ff */
[----:B------:R1:W-:Y:S01]  /*e5d0*/  STL [R1+0x188], R6 ;  /* 0x0001880601007387 */ /* 0x0003e20000100800 */
[----:B0-----:R-:W-:Y:S02]  /*e5e0*/  IADD3 R10, P6, PT, R85, R9, RZ ;  /* 0x00000009550a7210 */ /* 0x001fe40007fde0ff */
[C---:B------:R-:W-:Y:S02]  /*e5f0*/  SEL R73, R16.reuse, R73, !P1 ;  /* 0x0000004910497207 */ /* 0x040fe40004800000 */
[----:B-1----:R-:W-:Y:S01]  /*e600*/  LEA.HI.X.SX32 R6, R17, R8, 0x1, P3 ;  /* 0x0000000811067211 */ /* 0x002fe200018f0eff */
[----:B------:R0:W-:Y:S01]  /*e610*/  STL [R1+0x1cc], R10 ;  /* 0x0001cc0a01007387 */ /* 0x0001e20000100800 */
[----:B------:R-:W-:Y:S01]  /*e620*/  IADD3 R11, P3, PT, R81, R9, RZ ;  /* 0x00000009510b7210 */ /* 0x000fe20007f7e0ff */
[----:B------:R-:W-:Y:S02]  /*e630*/  IMAD R73, R73, UR26, RZ ;  /* 0x0000001a49497c24 */ /* 0x000fe4000f8e02ff */
[----:B------:R1:W-:Y:S01]  /*e640*/  STL [R1+0x1a8], R6 ;  /* 0x0001a80601007387 */ /* 0x0003e20000100800 */
[----:B------:R-:W-:-:S02]  /*e650*/  SEL R66, R16, R66, !P1 ;  /* 0x0000004210427207 */ /* 0x000fc40004800000 */
[----:B0-----:R-:W-:Y:S01]  /*e660*/  LEA.HI.X.SX32 R10, R85, R8, 0x1, P6 ;  /* 0x00000008550a7211 */ /* 0x001fe200030f0eff */
[----:B------:R0:W-:Y:S01]  /*e670*/  STL [R1+0x1ec], R11 ;  /* 0x0001ec0b01007387 */ /* 0x0001e20000100800 */
[----:B-1----:R-:W-:-:S03]  /*e680*/  IADD3 R6, P6, PT, R77, R9, RZ ;  /* 0x000000094d067210 */ /* 0x002fc60007fde0ff */
[----:B------:R1:W-:Y:S01]  /*e690*/  STL [R1+0x1c8], R10 ;  /* 0x0001c80a01007387 */ /* 0x0003e20000100800 */
[----:B------:R-:W-:-:S03]  /*e6a0*/  IMAD R66, R66, UR30, RZ ;  /* 0x0000001e42427c24 */ /* 0x000fc6000f8e02ff */
[----:B------:R3:W-:Y:S01]  /*e6b0*/  STL [R1+0x20c], R6 ;  /* 0x00020c0601007387 */ /* 0x0007e20000100800 */
[----:B0-----:R-:W-:Y:S02]  /*e6c0*/  LEA.HI.X.SX32 R11, R81, R8, 0x1, P3 ;  /* 0x00000008510b7211 */ /* 0x001fe400018f0eff */
[----:B------:R-:W-:Y:S02]  /*e6d0*/  SEL R62, R16, R62, !P1 ;  /* 0x0000003e103e7207 */ /* 0x000fe40004800000 */
[----:B-1----:R-:W-:Y:S01]  /*e6e0*/  LEA.HI.X.SX32 R10, R77, R8, 0x1, P6 ;  /* 0x000000084d0a7211 */ /* 0x002fe200030f0eff */
[----:B------:R-:W-:Y:S01]  /*e6f0*/  STL [R1+0x1e8], R11 ;  /* 0x0001e80b01007387 */ /* 0x000fe20000100800 */
[----:B---3--:R-:W-:-:S03]  /*e700*/  IADD3 R6, P3, PT, R73, R9, RZ ;  /* 0x0000000949067210 */ /* 0x008fc60007f7e0ff */
[----:B------:R-:W-:Y:S01]  /*e710*/  STL [R1+0xe4c], R77 ;  /* 0x000e4c4d01007387 */ /* 0x000fe20000100800 */
[----:B------:R-:W-:-:S03]  /*e720*/  IMAD R62, R62, UR32, RZ ;  /* 0x000000203e3e7c24 */ /* 0x000fc6000f8e02ff */
[----:B------:R0:W-:Y:S01]  /*e730*/  STL [R1+0x46c], R6 ;  /* 0x00046c0601007387 */ /* 0x0001e20000100800 */
[----:B------:R-:W-:-:S03]  /*e740*/  SEL R58, R16, R58, !P1 ;  /* 0x0000003a103a7207 */ /* 0x000fc60004800000 */
[----:B------:R1:W-:Y:S01]  /*e750*/  STL [R1+0x208], R10 ;  /* 0x0002080a01007387 */ /* 0x0003e20000100800 */
[----:B0-----:R-:W-:Y:S01]  /*e760*/  IADD3 R6, P6, PT, R66, R9, RZ ;  /* 0x0000000942067210 */ /* 0x001fe20007fde0ff */
[----:B------:R-:W-:Y:S01]  /*e770*/  IMAD R58, R58, UR33, RZ ;  /* 0x000000213a3a7c24 */ /* 0x000fe2000f8e02ff */
[----:B-1----:R-:W-:-:S03]  /*e780*/  LEA.HI.X.SX32 R10, R73, R8, 0x1, P3 ;  /* 0x00000008490a7211 */ /* 0x002fc600018f0eff */
[----:B------:R0:W-:Y:S01]  /*e790*/  STL [R1+0x48c], R6 ;  /* 0x00048c0601007387 */ /* 0x0001e20000100800 */
[----:B------:R-:W-:-:S03]  /*e7a0*/  SEL R54, R16, R54, !P1 ;  /* 0x0000003610367207 */ /* 0x000fc60004800000 */
[----:B------:R-:W-:Y:S01]  /*e7b0*/  STL [R1+0xe50], R73 ;  /* 0x000e504901007387 */ /* 0x000fe20000100800 */
[----:B------:R-:W-:Y:S02]  /*e7c0*/  SEL R42, R16, R42, !P1 ;  /* 0x0000002a102a7207 */ /* 0x000fe40004800000 */
[----:B0-----:R-:W-:Y:S01]  /*e7d0*/  IADD3 R6, P3, PT, R62, R9, RZ ;  /* 0x000000093e067210 */ /* 0x001fe20007f7e0ff */
[----:B------:R0:W-:Y:S04]  /*e7e0*/  STL [R1+0x468], R10 ;  /* 0x0004680a01007387 */ /* 0x0001e80000100800 */
[----:B------:R-:W-:Y:S01]  /*e7f0*/  STL [R1+0xd48], R66 ;  /* 0x000d484201007387 */ /* 0x000fe20000100800 */
[----:B------:R-:W-:-:S03]  /*e800*/  SEL R50, R16, R50, !P1 ;  /* 0x0000003210327207 */ /* 0x000fc60004800000 */
[----:B------:R1:W-:Y:S01]  /*e810*/  STL [R1+0x4ac], R6 ;  /* 0x0004ac0601007387 */ /* 0x0003e20000100800 */
[----:B0-----:R-:W-:Y:S01]  /*e820*/  LEA.HI.X.SX32 R10, R66, R8, 0x1, P6 ;  /* 0x00000008420a7211 */ /* 0x001fe200030f0eff */
[----:B------:R-:W-:Y:S01]  /*e830*/  IMAD R54, R54, UR34, RZ ;  /* 0x0000002236367c24 */ /* 0x000fe2000f8e02ff */
[----:B------:R-:W-:-:S03]  /*e840*/  SEL R46, R16, R46, !P1 ;  /* 0x0000002e102e7207 */ /* 0x000fc60004800000 */
[----:B------:R-:W-:Y:S01]  /*e850*/  STL [R1+0x488], R10 ;  /* 0x0004880a01007387 */ /* 0x000fe20000100800 */
[----:B-1----:R-:W-:-:S03]  /*e860*/  IADD3 R6, P6, PT, R58, R9, RZ ;  /* 0x000000093a067210 */ /* 0x002fc60007fde0ff */
[----:B------:R-:W-:Y:S01]  /*e870*/  STL [R1+0xe58], R42 ;  /* 0x000e582a01007387 */ /* 0x000fe20000100800 */
[----:B------:R-:W-:Y:S01]  /*e880*/  SEL R38, R16, R38, !P1 ;  /* 0x0000002610267207 */ /* 0x000fe20004800000 */
[----:B------:R-:W-:Y:S02]  /*e890*/  IMAD R50, R50, UR35, RZ ;  /* 0x0000002332327c24 */ /* 0x000fe4000f8e02ff */
[----:B------:R0:W-:Y:S01]  /*e8a0*/  STL [R1+0x4cc], R6 ;  /* 0x0004cc0601007387 */ /* 0x0001e20000100800 */
[----:B------:R-:W-:Y:S02]  /*e8b0*/  IMAD R46, R46, UR36, RZ ;  /* 0x000000242e2e7c24 */ /* 0x000fe4000f8e02ff */
[----:B------:R-:W-:Y:S01]  /*e8c0*/  IMAD R11, R42, UR37, RZ ;  /* 0x000000252a0b7c24 */ /* 0x000fe2000f8e02ff */
[----:B------:R-:W-:Y:S02]  /*e8d0*/  SEL R19, R16, R70, !P1 ;  /* 0x0000004610137207 */ /* 0x000fe40004800000 */
[----:B0-----:R-:W-:-:S02]  /*e8e0*/  LEA.HI.X.SX32 R6, R62, R8, 0x1, P3 ;  /* 0x000000083e067211 */ /* 0x001fc400018f0eff */
[-C--:B------:R-:W-:Y:S01]  /*e8f0*/  IADD3 R77, P3, PT, R54, R9.reuse, RZ ;  /* 0x00000009364d7210 */ /* 0x080fe20007f7e0ff */
[----:B------:R-:W-:Y:S01]  /*e900*/  IMAD R12, R38, UR38, RZ ;  /* 0x00000026260c7c24 */ /* 0x000fe2000f8e02ff */
[-C--:B------:R-:W-:Y:S02]  /*e910*/  LEA.HI.X.SX32 R42, R58, R8.reuse, 0x1, P6 ;  /* 0x000000083a2a7211 */ /* 0x080fe400030f0eff */
[-C--:B------:R-:W-:Y:S02]  /*e920*/  LEA.HI.X.SX32 R73, R54, R8.reuse, 0x1, P3 ;  /* 0x0000000836497211 */ /* 0x080fe400018f0eff */
[-C--:B------:R-:W-:Y:S02]  /*e930*/  IADD3 R26, P6, PT, R50, R9.reuse, RZ ;  /* 0x00000009321a7210 */ /* 0x080fe40007fde0ff */
[----:B------:R-:W-:Y:S01]  /*e940*/  IADD3 R24, P3, PT, R46, R9, RZ ;  /* 0x000000092e187210 */ /* 0x000fe20007f7e0ff */
[----:B------:R0:W-:Y:S01]  /*e950*/  STL [R1+0x4a8], R6 ;  /* 0x0004a80601007387 */ /* 0x0001e20000100800 */
[----:B------:R-:W-:Y:S01]  /*e960*/  SEL R23, R16, R23, !P1 ;  /* 0x0000001710177207 */ /* 0x000fe20004800000 */
[----:B------:R-:W-:Y:S01]  /*e970*/  IMAD R19, R19, UR5, RZ ;  /* 0x0000000513137c24 */ /* 0x000fe2000f8e02ff */
[----:B------:R-:W-:Y:S01]  /*e980*/  LEA.HI.X.SX32 R25, R46, R8, 0x1, P3 ;  /* 0x000000082e197211 */ /* 0x000fe200018f0eff */
[----:B------:R-:W-:Y:S01]  /*e990*/  IMAD R18, R18, UR5, RZ ;  /* 0x0000000512127c24 */ /* 0x000fe2000f8e02ff */
[----:B------:R-:W-:-:S02]  /*e9a0*/  SEL R92, R16, R92, !P1 ;  /* 0x0000005c105c7207 */ /* 0x000fc40004800000 */
[-C--:B------:R-:W-:Y:S02]  /*e9b0*/  IADD3 R31, P3, PT, R12, R9.reuse, RZ ;  /* 0x000000090c1f7210 */ /* 0x080fe40007f7e0ff */
[-C--:B0-----:R-:W-:Y:S02]  /*e9c0*/  LEA.HI.X.SX32 R6, R50, R8.reuse, 0x1, P6 ;  /* 0x0000000832067211 */ /* 0x081fe400030f0eff */
[----:B------:R-:W-:Y:S01]  /*e9d0*/  IADD3 R34, P6, PT, R11, R9, RZ ;  /* 0x000000090b227210 */ /* 0x000fe20007fde0ff */
[----:B------:R-:W-:Y:S01]  /*e9e0*/  IMAD R23, R23, UR5, RZ ;  /* 0x0000000517177c24 */ /* 0x000fe2000f8e02ff */
[-C--:B------:R-:W-:Y:S01]  /*e9f0*/  LEA.HI.X.SX32 R32, R12, R8.reuse, 0x1, P3 ;  /* 0x000000080c207211 */ /* 0x080fe200018f0eff */
[----:B------:R-:W-:Y:S01]  /*ea00*/  IMAD R92, R92, UR5, RZ ;  /* 0x000000055c5c7c24 */ /* 0x000fe2000f8e02ff */
[----:B------:R-:W-:Y:S02]  /*ea10*/  LEA.HI.X.SX32 R33, R11, R8, 0x1, P6 ;  /* 0x000000080b217211 */ /* 0x000fe400030f0eff */
[----:B------:R-:W-:-:S02]  /*ea20*/  SEL R91, R16, R91, !P1 ;  /* 0x0000005b105b7207 */ /* 0x000fc40004800000 */
[----:B------:R-:W-:Y:S02]  /*ea30*/  SEL R90, R16, R90, !P1 ;  /* 0x0000005a105a7207 */ /* 0x000fe40004800000 */
[-C--:B------:R-:W-:Y:S02]  /*ea40*/  IADD3 R27, P6, PT, R19, R9.reuse, RZ ;  /* 0x00000009131b7210 */ /* 0x080fe40007fde0ff */
[----:B------:R-:W-:Y:S01]  /*ea50*/  IADD3 R29, P3, PT, R18, R9, RZ ;  /* 0x00000009121d7210 */ /* 0x000fe20007f7e0ff */
[----:B------:R-:W-:Y:S01]  /*ea60*/  IMAD R91, R91, UR5, RZ ;  /* 0x000000055b5b7c24 */ /* 0x000fe2000f8e02ff */
[-C--:B------:R-:W-:Y:S01]  /*ea70*/  LEA.HI.X.SX32 R30, R19, R8.reuse, 0x1, P6 ;  /* 0x00000008131e7211 */ /* 0x080fe200030f0eff */
[----:B------:R-:W-:Y:S01]  /*ea80*/  IMAD R90, R90, UR5, RZ ;  /* 0x000000055a5a7c24 */ /* 0x000fe2000f8e02ff */
[----:B------:R-:W-:Y:S02]  /*ea90*/  LEA.HI.X.SX32 R28, R18, R8, 0x1, P3 ;  /* 0x00000008121c7211 */ /* 0x000fe400018f0eff */
[----:B------:R-:W-:-:S02]  /*eaa0*/  SEL R88, R16, R88, !P1 ;  /* 0x0000005810587207 */ /* 0x000fc40004800000 */
[----:B------:R-:W-:Y:S02]  /*eab0*/  SEL R87, R16, R87, !P1 ;  /* 0x0000005710577207 */ /* 0x000fe40004800000 */
[CC--:B------:R-:W-:Y:S02]  /*eac0*/  IADD3 R37, P6, PT, R23.reuse, R9.reuse, RZ ;  /* 0x0000000917257210 */ /* 0x0c0fe40007fde0ff */
        /* <DEDUP_REMOVED lines=14> */
[C---:B------:R-:W-:Y:S02]  /*ebb0*/  SEL R83, R16.reuse, R83, !P1 ;  /* 0x0000005310537207 */ /* 0x040fe40004800000 */
[----:B------:R-:W-:Y:S01]  /*ebc0*/  SEL R79, R16, R79, !P1 ;  /* 0x0000004f104f7207 */ /* 0x000fe20004800000 */
[----:B------:R-:W-:Y:S01]  /*ebd0*/  STL [R1+0x4ec], R77 ;  /* 0x0004ec4d01007387 */ /* 0x000fe20000100800 */
[----:B------:R-:W-:Y:S02]  /*ebe0*/  IADD3 R45, P6, PT, R88, R9, RZ ;  /* 0x00000009582d7210 */ /* 0x000fe40007fde0ff */
[C---:B------:R-:W-:Y:S02]  /*ebf0*/  SEL R78, R16.reuse, R78, !P1 ;  /* 0x0000004e104e7207 */ /* 0x040fe40004800000 */
[C---:B------:R-:W-:Y:S02]  /*ec00*/  SEL R76, R16.reuse, R76, !P1 ;  /* 0x0000004c104c7207 */ /* 0x040fe40004800000 */
[----:B------:R-:W-:Y:S01]  /*ec10*/  SEL R75, R16, R75, !P1 ;  /* 0x0000004b104b7207 */ /* 0x000fe20004800000 */
[----:B------:R-:W-:Y:S01]  /*ec20*/  IMAD.MOV.U32 R89, RZ, RZ, R2 ;  /* 0x000000ffff597224 */ /* 0x000fe200078e0002 */
[CC--:B------:R-:W-:Y:S01]  /*ec30*/  IADD3 R48, P3, PT, R13.reuse, R9.reuse, RZ ;  /* 0x000000090d307210 */ /* 0x0c0fe20007f7e0ff */
[----:B------:R-:W-:Y:S01]  /*ec40*/  IMAD R18, R82, UR15, RZ ;  /* 0x0000000f52127c24 */ /* 0x000fe2000f8e02ff */
[-C--:B------:R-:W-:Y:S01]  /*ec50*/  LEA.HI.X.SX32 R44, R88, R8.reuse, 0x1, P6 ;  /* 0x00000008582c7211 */ /* 0x080fe200030f0eff */
[----:B------:R-:W-:Y:S01]  /*ec60*/  STL [R1+0x4c8], R42 ;  /* 0x0004c82a01007387 */ /* 0x000fe20000100800 */
[-C--:B------:R-:W-:Y:S01]  /*ec70*/  LEA.HI.X.SX32 R47, R13, R8.reuse, 0x1, P3 ;  /* 0x000000080d2f7211 */ /* 0x080fe200018f0eff */
[----:B------:R-:W-:Y:S01]  /*ec80*/  IMAD R17, R83, UR14, RZ ;  /* 0x0000000e53117c24 */ /* 0x000fe2000f8e02ff */
[CC--:B------:R-:W-:Y:S01]  /*ec90*/  IADD3 R51, P6, PT, R11.reuse, R9.reuse, RZ ;  /* 0x000000090b337210 */ /* 0x0c0fe20007fde0ff */
[----:B------:R-:W-:Y:S01]  /*eca0*/  STL [R1+0x50c], R26 ;  /* 0x00050c1a01007387 */ /* 0x000fe20000100800 */
[-C--:B------:R-:W-:Y:S01]  /*ecb0*/  IADD3 R53, P3, PT, R12, R9.reuse, RZ ;  /* 0x000000090c357210 */ /* 0x080fe20007f7e0ff */
[----:B------:R-:W-:Y:S01]  /*ecc0*/  IMAD R13, R78, UR19, RZ ;  /* 0x000000134e0d7c24 */ /* 0x000fe2000f8e02ff */
[-C--:B------:R-:W-:Y:S01]  /*ecd0*/  LEA.HI.X.SX32 R49, R11, R8.reuse, 0x1, P6 ;  /* 0x000000080b317211 */ /* 0x080fe200030f0eff */
[----:B------:R-:W-:Y:S01]  /*ece0*/  IMAD R11, R79, UR18, RZ ;  /* 0x000000124f0b7c24 */ /* 0x000fe2000f8e02ff */
[----:B------:R-:W-:Y:S01]  /*ecf0*/  LEA.HI.X.SX32 R52, R12, R8, 0x1, P3 ;  /* 0x000000080c347211 */ /* 0x000fe200018f0eff */
[----:B------:R-:W-:Y:S01]  /*ed00*/  STL [R1+0x4e8], R73 ;  /* 0x0004e84901007387 */ /* 0x000fe20000100800 */
[----:B------:R-:W-:Y:S01]  /*ed10*/  IADD3 R59, P3, PT, R18, R9, RZ ;  /* 0x00000009123b7210 */ /* 0x000fe20007f7e0ff */
[----:B------:R-:W-:Y:S01]  /*ed20*/  IMAD R75, R75, UR22, RZ ;  /* 0x000000164b4b7c24 */ /* 0x000fe2000f8e02ff */
[----:B------:R-:W-:Y:S01]  /*ed30*/  SEL R74, R16, R74, !P1 ;  /* 0x0000004a104a7207 */ /* 0x000fe20004800000 */
[----:B------:R-:W-:Y:S01]  /*ed40*/  STL [R1+0x52c], R24 ;  /* 0x00052c1801007387 */ /* 0x000fe20000100800 */
[----:B------:R-:W-:-:S02]  /*ed50*/  LEA.HI.X.SX32 R57, R18, R8, 0x1, P3 ;  /* 0x0000000812397211 */ /* 0x000fc400018f0eff */
[C---:B------:R-:W-:Y:S01]  /*ed60*/  SEL R80, R16.reuse, R80, !P1 ;  /* 0x0000005010507207 */ /* 0x040fe20004800000 */
[----:B------:R-:W-:Y:S01]  /*ed70*/  STL [R1+0x508], R6 ;  /* 0x0005080601007387 */ /* 0x000fe20000100800 */
[-C--:B------:R-:W-:Y:S01]  /*ed80*/  IADD3 R56, P6, PT, R17, R9.reuse, RZ ;  /* 0x0000000911387210 */ /* 0x080fe20007fde0ff */
[----:B------:R-:W-:Y:S01]  /*ed90*/  IMAD.MOV.U32 R93, RZ, RZ, R3 ;  /* 0x000000ffff5d7224 */ /* 0x000fe200078e0003 */
[-C--:B------:R-:W-:Y:S01]  /*eda0*/  IADD3 R64, P3, PT, R11, R9.reuse, RZ ;  /* 0x000000090b407210 */ /* 0x080fe20007f7e0ff */
[----:B------:R-:W-:Y:S01]  /*edb0*/  STL [R1+0x54c], R34 ;  /* 0x00054c2201007387 */ /* 0x000fe20000100800 */
[----:B------:R-:W-:Y:S01]  /*edc0*/  SEL R72, R16, R72, !P1 ;  /* 0x0000004810487207 */ /* 0x000fe20004800000 */
[----:B------:R-:W0:Y:S02]  /*edd0*/  LDCU UR5, c[0x0][0x3b0] ;  /* 0x00007600ff0577ac */ /* 0x000e240008000800 */
[----:B------:R-:W-:Y:S01]  /*ede0*/  STL [R1+0x528], R25 ;  /* 0x0005281901007387 */ /* 0x000fe20000100800 */
[-C--:B------:R-:W-:Y:S01]  /*edf0*/  LEA.HI.X.SX32 R55, R17, R8.reuse, 0x1, P6 ;  /* 0x0000000811377211 */ /* 0x080fe200030f0eff */
[----:B------:R-:W1:Y:S02]  /*ee00*/  LDCU UR6, c[0x0][0x3b0] ;  /* 0x00007600ff0677ac */ /* 0x000e640008000800 */
[----:B------:R-:W-:Y:S01]  /*ee10*/  STL [R1+0x55c], R31 ;  /* 0x00055c1f01007387 */ /* 0x000fe20000100800 */
[-C--:B------:R-:W-:Y:S01]  /*ee20*/  LEA.HI.X.SX32 R63, R11, R8.reuse, 0x1, P3 ;  /* 0x000000080b3f7211 */ /* 0x080fe200018f0eff */
[----:B------:R-:W3:Y:S02]  /*ee30*/  LDCU UR14, c[0x0][0x3b0] ;  /* 0x00007600ff0e77ac */ /* 0x000ee40008000800 */
[----:B------:R-:W-:Y:S01]  /*ee40*/  STL [R1+0x548], R33 ;  /* 0x0005482101007387 */ /* 0x000fe20000100800 */
[----:B------:R-:W-:Y:S01]  /*ee50*/  IMAD R17, R76, UR21, RZ ;  /* 0x000000154c117c24 */ /* 0x000fe2000f8e02ff */
[C---:B------:R-:W-:Y:S01]  /*ee60*/  IADD3 R10, P3, PT, R13.reuse, R9, RZ ;  /* 0x000000090d0a7210 */ /* 0x040fe20007f7e0ff */
[----:B------:R-:W0:Y:S01]  /*ee70*/  LDCU UR15, c[0x0][0x3b0] ;  /* 0x00007600ff0f77ac */ /* 0x000e220008000800 */
[----:B------:R-:W-:Y:S04]  /*ee80*/  STL [R1+0x174], R27 ;  /* 0x0001741b01007387 */ /* 0x000fe80000100800 */
[----:B------:R-:W-:Y:S04]  /*ee90*/  STL [R1+0x558], R32 ;  /* 0x0005582001007387 */ /* 0x000fe80000100800 */
[----:B------:R-:W-:Y:S01]  /*eea0*/  STL [R1+0x17c], R29 ;  /* 0x00017c1d01007387 */ /* 0x000fe20000100800 */
[----:B------:R-:W-:-:S03]  /*eeb0*/  LEA.HI.X.SX32 R70, R13, R8, 0x1, P3 ;  /* 0x000000080d467211 */ /* 0x000fc600018f0eff */
[----:B------:R-:W-:Y:S01]  /*eec0*/  STL [R1+0x170], R30 ;  /* 0x0001701e01007387 */ /* 0x000fe20000100800 */
[----:B------:R-:W-:-:S03]  /*eed0*/  IADD3 R2, P3, PT, R17, R9, RZ ;  /* 0x0000000911027210 */ /* 0x000fc60007f7e0ff */
[----:B------:R-:W-:Y:S04]  /*eee0*/  STL [R1+0x184], R37 ;  /* 0x0001842501007387 */ /* 0x000fe80000100800 */
[----:B------:R-:W-:Y:S04]  /*eef0*/  STL [R1+0x178], R28 ;  /* 0x0001781c01007387 */ /* 0x000fe80000100800 */
[----:B------:R-:W-:Y:S04]  /*ef00*/  STL [R1+0x194], R35 ;  /* 0x0001942301007387 */ /* 0x000fe80000100800 */
[----:B------:R-:W-:Y:S01]  /*ef10*/  STL [R1+0x180], R39 ;  /* 0x0001802701007387 */ /* 0x000fe20000100800 */
[----:B------:R-:W-:-:S03]  /*ef20*/  LEA.HI.X.SX32 R3, R17, R8, 0x1, P3 ;  /* 0x0000000811037211 */ /* 0x000fc600018f0eff */
[----:B------:R-:W-:Y:S01]  /*ef30*/  STL [R1+0x19c], R69 ;  /* 0x00019c4501007387 */ /* 0x000fe20000100800 */
[----:B------:R-:W-:-:S03]  /*ef40*/  IMAD R74, R74, UR23, RZ ;  /* 0x000000174a4a7c24 */ /* 0x000fc6000f8e02ff */
[----:B------:R-:W-:Y:S01]  /*ef50*/  STL [R1+0x190], R36 ;  /* 0x0001902401007387 */ /* 0x000fe20000100800 */
[----:B------:R-:W-:-:S03]  /*ef60*/  IADD3 R90, P3, PT, R75, R9, RZ ;  /* 0x000000094b5a7210 */ /* 0x000fc60007f7e0ff */
[----:B------:R-:W-:Y:S01]  /*ef70*/  STL [R1+0x1a4], R43 ;  /* 0x0001a42b01007387 */ /* 0x000fe20000100800 */
[----:B------:R-:W-:-:S03]  /*ef80*/  IMAD R19, R80, UR17, RZ ;  /* 0x0000001150137c24 */ /* 0x000fc6000f8e02ff */
[----:B------:R-:W-:Y:S04]  /*ef90*/  STL [R1+0x198], R40 ;  /* 0x0001982801007387 */ /* 0x000fe80000100800 */
[----:B------:R-:W-:Y:S01]  /*efa0*/  STL [R1+0x1b4], R45 ;  /* 0x0001b42d01007387 */ /* 0x000fe20000100800 */
[----:B------:R-:W-:-:S03]  /*efb0*/  LEA.HI.X.SX32 R88, R75, R8, 0x1, P3 ;  /* 0x000000084b587211 */ /* 0x000fc600018f0eff */
[----:B------:R-:W-:Y:S01]  /*efc0*/  STL [R1+0x1a0], R41 ;  /* 0x0001a02901007387 */ /* 0x000fe20000100800 */
[----:B------:R-:W-:-:S03]  /*efd0*/  SEL R71, R16, R71, !P1 ;  /* 0x0000004710477207 */ /* 0x000fc60004800000 */
[----:B------:R-:W-:Y:S01]  /*efe0*/  STL [R1+0x1bc], R48 ;  /* 0x0001bc3001007387 */ /* 0x000fe20000100800 */
[----:B------:R-:W-:Y:S01]  /*eff0*/  IMAD R72, R72, UR27, RZ ;  /* 0x0000001b48487c24 */ /* 0x000fe2000f8e02ff */
[-C--:B------:R-:W-:Y:S02]  /*f000*/  IADD3 R91, P3, PT, R74, R9.reuse, RZ ;  /* 0x000000094a5b7210 */ /* 0x080fe40007f7e0ff */
[----:B------:R-:W-:Y:S01]  /*f010*/  STL [R1+0x1b0], R44 ;  /* 0x0001b02c01007387 */ /* 0x000fe20000100800 */
[----:B------:R-:W-:-:S03]  /*f020*/  IADD3 R61, P6, PT, R19, R9, RZ ;  /* 0x00000009133d7210 */ /* 0x000fc60007fde0ff */
[----:B------:R-:W-:Y:S04]  /*f030*/  STL [R1+0x1c4], R51 ;  /* 0x0001c43301007387 */ /* 0x000fe80000100800 */
[----:B------:R-:W-:Y:S01]  /*f040*/  STL [R1+0x1b8], R47 ;  /* 0x0001b82f01007387 */ /* 0x000fe20000100800 */
[----:B------:R-:W-:-:S03]  /*f050*/  LEA.HI.X.SX32 R82, R74, R8, 0x1, P3 ;  /* 0x000000084a527211 */ /* 0x000fc600018f0eff */
[----:B------:R-:W-:Y:S01]  /*f060*/  STL [R1+0x1d4], R53 ;  /* 0x0001d43501007387 */ /* 0x000fe20000100800 */
[----:B------:R-:W-:-:S03]  /*f070*/  LEA.HI.X.SX32 R60, R19, R8, 0x1, P6 ;  /* 0x00000008133c7211 */ /* 0x000fc600030f0eff */
[----:B------:R-:W-:Y:S01]  /*f080*/  STL [R1+0x1c0], R49 ;  /* 0x0001c03101007387 */ /* 0x000fe20000100800 */
[----:B------:R-:W-:Y:S01]  /*f090*/  SEL R67, R16, R67, !P1 ;  /* 0x0000004310437207 */ /* 0x000fe20004800000 */
[----:B------:R-:W-:Y:S02]  /*f0a0*/  IMAD R71, R71, UR28, RZ ;  /* 0x0000001c47477c24 */ /* 0x000fe4000f8e02ff */
[----:B------:R-:W-:Y:S01]  /*f0b0*/  STL [R1+0x1dc], R56 ;  /* 0x0001dc3801007387 */ /* 0x000fe20000100800 */
[----:B------:R-:W-:-:S03]  /*f0c0*/  IADD3 R84, P3, PT, R72, R9, RZ ;  /* 0x0000000948547210 */ /* 0x000fc60007f7e0ff */
[----:B------:R-:W-:Y:S04]  /*f0d0*/  STL [R1+0x1d0], R52 ;  /* 0x0001d03401007387 */ /* 0x000fe80000100800 */
[----:B------:R-:W-:Y:S01]  /*f0e0*/  STL [R1+0x1e4], R59 ;  /* 0x0001e43b01007387 */ /* 0x000fe20000100800 */
[----:B------:R-:W-:-:S03]  /*f0f0*/  LEA.HI.X.SX32 R83, R72, R8, 0x1, P3 ;  /* 0x0000000848537211 */ /* 0x000fc600018f0eff */
[----:B------:R-:W-:Y:S01]  /*f100*/  STL [R1+0x1d8], R55 ;  /* 0x0001d83701007387 */ /* 0x000fe20000100800 */
[----:B------:R-:W-:-:S03]  /*f110*/  SEL R65, R16, R65, !P1 ;  /* 0x0000004110417207 */ /* 0x000fc60004800000 */
[----:B------:R-:W-:Y:S01]  /*f120*/  STL [R1+0x1f4], R61 ;  /* 0x0001f43d01007387 */ /* 0x000fe20000100800 */
[----:B------:R-:W-:Y:S01]  /*f130*/  IMAD R67, R67, UR29, RZ ;  /* 0x0000001d43437c24 */ /* 0x000fe2000f8e02ff */
[C---:B------:R-:W-:Y:S02]  /*f140*/  IADD3 R87, P3, PT, R71.reuse, R9, RZ ;  /* 0x0000000947577210 */ /* 0x040fe40007f7e0ff */
[----:B------:R-:W-:Y:S04]  /*f150*/  STL [R1+0x1e0], R57 ;  /* 0x0001e03901007387 */ /* 0x000fe80000100800 */
[----:B------:R-:W-:Y:S04]  /*f160*/  STL [R1+0x1fc], R64 ;  /* 0x0001fc4001007387 */ /* 0x000fe80000100800 */
[----:B------:R-:W-:Y:S01]  /*f170*/  STL [R1+0x1f0], R60 ;  /* 0x0001f03c01007387 */ /* 0x000fe20000100800 */
[----:B------:R-:W-:-:S03]  /*f180*/  LEA.HI.X.SX32 R86, R71, R8, 0x1, P3 ;  /* 0x0000000847567211 */ /* 0x000fc600018f0eff */
[----:B------:R-:W-:Y:S01]  /*f190*/  STL [R1+0x1f8], R63 ;  /* 0x0001f83f01007387 */ /* 0x000fe20000100800 */
[----:B------:R-:W-:-:S03]  /*f1a0*/  IABS R12, R14 ;  /* 0x0000000e000c7213 */ /* 0x000fc60000000000 */
[----:B------:R-:W-:Y:S01]  /*f1b0*/  STL [R1+0x204], R10 ;  /* 0x0002040a01007387 */ /* 0x000fe20000100800 */
[----:B------:R-:W-:Y:S01]  /*f1c0*/  IMAD.MOV.U32 R11, RZ, RZ, R20 ;  /* 0x000000ffff0b7224 */ /* 0x000fe200078e0014 */
[----:B------:R-:W-:Y:S02]  /*f1d0*/  IADD3 R66, P3, PT, R67, R9, RZ ;  /* 0x0000000943427210 */ /* 0x000fe40007f7e0ff */
[----:B------:R-:W-:Y:S01]  /*f1e0*/  STL [R1+0x200], R70 ;  /* 0x0002004601007387 */ /* 0x000fe20000100800 */
[----:B------:R-:W-:Y:S01]  /*f1f0*/  IMAD R65, R65, UR31, RZ ;  /* 0x0000001f41417c24 */ /* 0x000fe2000f8e02ff */
[----:B------:R-:W-:Y:S02]  /*f200*/  ISETP.GE.AND P6, PT, R14, RZ, PT ;  /* 0x000000ff0e00720c */ /* 0x000fe40003fc6270 */
[----:B------:R-:W-:Y:S01]  /*f210*/  STL [R1+0x214], R2 ;  /* 0x0002140201007387 */ /* 0x000fe20000100800 */
[----:B------:R-:W-:-:S03]  /*f220*/  IABS R14, R15 ;  /* 0x0000000f000e7213 */ /* 0x000fc60000000000 */
[----:B------:R-:W-:Y:S01]  /*f230*/  STL [R1+0x210], R3 ;  /* 0x0002100301007387 */ /* 0x000fe20000100800 */
[----:B------:R-:W-:-:S03]  /*f240*/  IMAD.HI.U32 R18, R7, R11, RZ ;  /* 0x0000000b07127227 */ /* 0x000fc600078e00ff */
[----:B------:R-:W-:Y:S01]  /*f250*/  STL [R1+0x21c], R90 ;  /* 0x00021c5a01007387 */ /* 0x000fe20000100800 */
[----:B------:R-:W-:-:S03]  /*f260*/  LEA.HI.X.SX32 R62, R67, R8, 0x1, P3 ;  /* 0x00000008433e7211 */ /* 0x000fc600018f0eff */
[----:B------:R-:W-:Y:S01]  /*f270*/  STL [R1+0x218], R88 ;  /* 0x0002185801007387 */ /* 0x000fe20000100800 */
[----:B------:R-:W-:Y:S01]  /*f280*/  IMAD.HI.U32 R17, R7, R12, RZ ;  /* 0x0000000c07117227 */ /* 0x000fe200078e00ff */
[----:B------:R-:W-:Y:S02]  /*f290*/  IADD3 R85, P3, PT, R65, R9, RZ ;  /* 0x0000000941557210 */ /* 0x000fe40007f7e0ff */
[----:B------:R-:W-:Y:S01]  /*f2a0*/  STL [R1+0x224], R91 ;  /* 0x0002245b01007387 */ /* 0x000fe20000100800 */
[----:B------:R-:W-:-:S03]  /*f2b0*/  IMAD.HI.U32 R19, R7, R14, RZ ;  /* 0x0000000e07137227 */ /* 0x000fc600078e00ff */
[----:B------:R-:W-:Y:S01]  /*f2c0*/  STL [R1+0x220], R82 ;  /* 0x0002205201007387 */ /* 0x000fe20000100800 */
[----:B------:R-:W-:-:S03]  /*f2d0*/  IMAD.MOV R20, RZ, RZ, -R18 ;  /* 0x000000ffff147224 */ /* 0x000fc600078e0a12 */
[----:B------:R-:W-:Y:S01]  /*f2e0*/  STL [R1+0x474], R84 ;  /* 0x0004745401007387 */ /* 0x000fe20000100800 */
[----:B------:R-:W-:-:S03]  /*f2f0*/  IMAD.MOV R18, RZ, RZ, -R17 ;  /* 0x000000ffff127224 */ /* 0x000fc600078e0a11 */
[----:B------:R-:W-:Y:S01]  /*f300*/  STL [R1+0x470], R83 ;  /* 0x0004705301007387 */ /* 0x000fe20000100800 */
[----:B------:R-:W-:-:S03]  /*f310*/  LEA.HI.X.SX32 R81, R65, R8, 0x1, P3 ;  /* 0x0000000841517211 */ /* 0x000fc600018f0eff */
[----:B------:R-:W-:Y:S01]  /*f320*/  STL [R1+0x47c], R87 ;  /* 0x00047c5701007387 */ /* 0x000fe20000100800 */
[----:B------:R-:W-:-:S03]  /*f330*/  ISETP.GE.AND P3, PT, R15, RZ, PT ;  /* 0x000000ff0f00720c */ /* 0x000fc60003f66270 */
[----:B------:R-:W-:Y:S01]  /*f340*/  STL [R1+0x478], R86 ;  /* 0x0004785601007387 */ /* 0x000fe20000100800 */
[----:B------:R-:W-:-:S03]  /*f350*/  IMAD.MOV R15, RZ, RZ, -R19 ;  /* 0x000000ffff0f7224 */ /* 0x000fc600078e0a13 */
[----:B------:R-:W-:Y:S04]  /*f360*/  STL [R1+0x484], R66 ;  /* 0x0004844201007387 */ /* 0x000fe80000100800 */
[----:B------:R-:W-:Y:S01]  /*f370*/  STL [R1+0xd4c], R67 ;  /* 0x000d4c4301007387 */ /* 0x000fe20000100800 */
[----:B------:R-:W-:-:S03]  /*f380*/  IMAD R12, R5, R18, R12 ;  /* 0x00000012050c7224 */ /* 0x000fc600078e020c */
[----:B------:R-:W-:Y:S04]  /*f390*/  STL [R1+0x480], R62 ;  /* 0x0004803e01007387 */ /* 0x000fe80000100800 */
[----:B------:R-:W-:Y:S04]  /*f3a0*/  STL [R1+0x494], R85 ;  /* 0x0004945501007387 */ /* 0x000fe80000100800 */
[----:B------:R-:W3:Y:S04]  /*f3b0*/  LDL R19, [R1+0x16c] ;  /* 0x00016c0001137983 */ /* 0x000ee80000100800 */
[----:B------:R-:W-:Y:S04]  /*f3c0*/  STL [R1+0x490], R81 ;  /* 0x0004905101007387 */ /* 0x000fe80000100800 */
[----:B------:R-:W3:Y:S01]  /*f3d0*/  LDL R18, [R1+0x168] ;  /* 0x0001680001127983 */ /* 0x000ee20000100800 */
[----:B--2---:R-:W-:-:S02]  /*f3e0*/  PRMT R0, RZ, 0x7610, R0 ;  /* 0x00007610ff007816 */ /* 0x004fc40000000000 */
[----:B---3--:R-:W-:-:S04]  /*f3f0*/  @P0 LOP3.LUT R19, R19, R18, RZ, 0x3c, !PT ;  /* 0x0000001213130212 */ /* 0x008fc800078e3cff */
[----:B------:R-:W-:-:S04]  /*f400*/  @P0 LOP3.LUT R18, R19, R18, RZ, 0x3c, !PT ;  /* 0x0000001213120212 */ /* 0x000fc800078e3cff */
[----:B------:R-:W-:-:S05]  /*f410*/  @P0 LOP3.LUT R19, R19, R18, RZ, 0x3c, !PT ;  /* 0x0000001213130212 */ /* 0x000fca00078e3cff */
[----:B------:R-:W2:Y:S04]  /*f420*/  @P0 LDG.E.U8 R0, desc[UR24][R18.64] ;  /* 0x0000001812000981 */ /* 0x000ea8000c1e1100 */
[----:B--2---:R2:W-:Y:S04]  /*f430*/  STL [R1+0x430], R0 ;  /* 0x0004300001007387 */ /* 0x0045e80000100800 */
[----:B--2---:R-:W2:Y:S04]  /*f440*/  LDL.LU R0, [R1+0xe7c] ;  /* 0x000e7c0001007983 */ /* 0x004ea80000300800 */
[----:B------:R-:W3:Y:S04]  /*f450*/  LDL R18, [R1+0x560] ;  /* 0x0005600001127983 */ /* 0x000ee80000100800 */
[----:B------:R-:W3:Y:S01]  /*f460*/  LDL R19, [R1+0x564] ;  /* 0x0005640001137983 */ /* 0x000ee20000100800 */
[----:B----4-:R-:W-:-:S02]  /*f470*/  PRMT R68, RZ, 0x7610, R68 ;  /* 0x00007610ff447816 */ /* 0x010fc40000000044 */
[----:B---3--:R-:W-:-:S04]  /*f480*/  @P0 LOP3.LUT R19, R19, R18, RZ, 0x3c, !PT ;  /* 0x0000001213130212 */ /* 0x008fc800078e3cff */
[----:B------:R-:W-:-:S04]  /*f490*/  @P0 LOP3.LUT R18, R19, R18, RZ, 0x3c, !PT ;  /* 0x0000001213120212 */ /* 0x000fc800078e3cff */
[----:B------:R-:W-:-:S05]  /*f4a0*/  @P0 LOP3.LUT R19, R19, R18, RZ, 0x3c, !PT ;  /* 0x0000001213130212 */ /* 0x000fca00078e3cff */
[----:B------:R3:W4:Y:S04]  /*f4b0*/  @P0 LDG.E.U8 R68, desc[UR24][R18.64] ;  /* 0x0000001812440981 */ /* 0x000728000c1e1100 */
[----:B------:R-:W3:Y:S04]  /*f4c0*/  LDL R18, [R1+0x188] ;  /* 0x0001880001127983 */ /* 0x000ee80000100800 */
[----:B------:R-:W3:Y:S01]  /*f4d0*/  LDL R19, [R1+0x18c] ;  /* 0x00018c0001137983 */ /* 0x000ee20000100800 */
[----:B------:R-:W-:Y:S02]  /*f4e0*/  PRMT R4, RZ, 0x7610, R4 ;  /* 0x00007610ff047816 */ /* 0x000fe40000000004 */
[----:B---3--:R-:W-:-:S04]  /*f4f0*/  @P0 LOP3.LUT R19, R19, R18, RZ, 0x3c, !PT ;  /* 0x0000001213130212 */ /* 0x008fc800078e3cff */
[----:B------:R-:W-:-:S04]  /*f500*/  @P0 LOP3.LUT R18, R19, R18, RZ, 0x3c, !PT ;  /* 0x0000001213120212 */ /* 0x000fc800078e3cff */
[----:B------:R-:W-:-:S05]  /*f510*/  @P0 LOP3.LUT R19, R19, R18, RZ, 0x3c, !PT ;  /* 0x0000001213130212 */ /* 0x000fca00078e3cff */
[----:B------:R-:W3:Y:S04]  /*f520*/  @P0 LDG.E.U8 R4, desc[UR24][R18.64] ;  /* 0x0000001812040981 */ /* 0x000ee8000c1e1100 */
[----:B----4-:R-:W-:Y:S04]  /*f530*/  STL [R1+0xd0c], R68 ;  /* 0x000d0c4401007387 */ /* 0x010fe80000100800 */
[----:B---3--:R3:W-:Y:S04]  /*f540*/  STL [R1+0x42c], R4 ;  /* 0x00042c0401007387 */ /* 0x0087e80000100800 */
[----:B---3--:R-:W3:Y:S04]  /*f550*/  LDL.LU R4, [R1+0xe78] ;  /* 0x000e780001047983 */ /* 0x008ee80000300800 */
[----:B------:R-:W4:Y:S04]  /*f560*/  LDL R18, [R1+0x1a8] ;  /* 0x0001a80001127983 */ /* 0x000f280000100800 */
[----:B------:R-:W4:Y:S01]  /*f570*/  LDL R19, [R1+0x1ac] ;  /* 0x0001ac0001137983 */ /* 0x000f220000100800 */
[----:B--2---:R-:W-:-:S02]  /*f580*/  PRMT R0, RZ, 0x7610, R0 ;  /* 0x00007610ff007816 */ /* 0x004fc40000000000 */
[----:B----4-:R-:W-:-:S04]  /*f590*/  @P0 LOP3.LUT R19, R19, R18, RZ, 0x3c, !PT ;  /* 0x0000001213130212 */ /* 0x010fc800078e3cff */
[----:B------:R-:W-:-:S04]  /*f5a0*/  @P0 LOP3.LUT R18, R19, R18, RZ, 0x3c, !PT ;  /* 0x0000001213120212 */ /* 0x000fc800078e3cff */
[----:B------:R-:W-:-:S05]  /*f5b0*/  @P0 LOP3.LUT R19, R19, R18, RZ, 0x3c, !PT ;  /* 0x0000001213130212 */ /* 0x000fca00078e3cff */
[----:B------:R-:W2:Y:S04]  /*f5c0*/  @P0 LDG.E.U8 R0, desc[UR24][R18.64] ;  /* 0x0000001812000981 */ /* 0x000ea8000c1e1100 */
[----:B--2---:R2:W-:Y:S04]  /*f5d0*/  STL [R1+0x438], R0 ;  /* 0x0004380001007387 */ /* 0x0045e80000100800 */
[----:B--2---:R-:W2:Y:S04]  /*f5e0*/  LDL.LU R0, [R1+0xe74] ;  /* 0x000e740001007983 */ /* 0x004ea80000300800 */
[----:B------:R-:W4:Y:S04]  /*f5f0*/  LDL R18, [R1+0x1c8] ;  /* 0x0001c80001127983 */ /* 0x000f280000100800 */
[----:B------:R-:W4:Y:S01]  /*f600*/  LDL R19, [R1+0x1cc] ;  /* 0x0001cc0001137983 */ /* 0x000f220000100800 */
[----:B---3--:R-:W-:-:S02]  /*f610*/  PRMT R4, RZ, 0x7610, R4 ;  /* 0x00007610ff047816 */ /* 0x008fc40000000004 */
[----:B----4-:R-:W-:-:S04]  /*f620*/  @P0 LOP3.LUT R19, R19, R18, RZ, 0x3c, !PT ;  /* 0x0000001213130212 */ /* 0x010fc800078e3cff */
[----:B------:R-:W-:-:S04]  /*f630*/  @P0 LOP3.LUT R18, R19, R18, RZ, 0x3c, !PT ;  /* 0x0000001213120212 */ /* 0x000fc800078e3cff */
[----:B------:R-:W-:-:S05]  /*f640*/  @P0 LOP3.LUT R19, R19, R18, RZ, 0x3c, !PT ;  /* 0x0000001213130212 */ /* 0x000fca00078e3cff */
[----:B------:R-:W3:Y:S04]  /*f650*/  @P0 LDG.E.U8 R4, desc[UR24][R18.64] ;  /* 0x0000001812040981 */ /* 0x000ee8000c1e1100 */
        /* <DEDUP_REMOVED lines=47> */
[----:B------:R-:W4:Y:S01]  /*f950*/  LDL R19, [R1+0x4cc] ;  /* 0x0004cc0001137983 */ /* 0x000f220000100800 */
[----:B---3--:R-:W-:Y:S01]  /*f960*/  PRMT R4, RZ, 0x7610, R4 ;  /* 0x00007610ff047816 */ /* 0x008fe20000000004 */
[----:B----4-:R-:W-:-:S02]  /*f970*/  @P0 IMAD.MOV.U32 R18, RZ, RZ, R19 ;  /* 0x000000ffff120224 */ /* 0x010fc400078e0013 */
[----:B------:R-:W-:Y:S01]  /*f980*/  @P0 IMAD.MOV.U32 R19, RZ, RZ, R42 ;  /* 0x000000ffff130224 */ /* 0x000fe200078e002a */
[----:B--2---:R-:W-:Y:S01]  /*f990*/  PRMT R0, RZ, 0x7610, R0 ;  /* 0x00007610ff007816 */ /* 0x004fe20000000000 */
[----:B------:R-:W2:Y:S04]  /*f9a0*/  LDL.LU R42, [R1+0xe58] ;  /* 0x000e5800012a7983 */ /* 0x000ea80000300800 */
[----:B------:R3:W4:Y:S02]  /*f9b0*/  @P0 LDG.E.U8 R4, desc[UR24][R18.64] ;  /* 0x0000001812040981 */ /* 0x000724000c1e1100 */
[----:B---3--:R-:W-:Y:S02]  /*f9c0*/  @P0 IMAD.MOV.U32 R18, RZ, RZ, R77 ;  /* 0x000000ffff120224 */ /* 0x008fe400078e004d */
[----:B------:R-:W-:-:S05]  /*f9d0*/  @P0 IMAD.MOV.U32 R19, RZ, RZ, R73 ;  /* 0x000000ffff130224 */ /* 0x000fca00078e0049 */
[----:B------:R-:W3:Y:S04]  /*f9e0*/  @P0 LDG.E.U8 R0, desc[UR24][R18.64] ;  /* 0x0000001812000981 */ /* 0x000ee8000c1e1100 */
[----:B----4-:R4:W-:Y:S04]  /*f9f0*/  STL [R1+0x44c], R4 ;  /* 0x00044c0401007387 */ /* 0x0109e80000100800 */
[----:B----4-:R-:W4:Y:S04]  /*fa00*/  LDL.LU R4, [R1+0xe54] ;  /* 0x000e540001047983 */ /* 0x010f280000300800 */
[----:B------:R-:W2:Y:S04]  /*fa10*/  LDL.LU R73, [R1+0xe50] ;  /* 0x000e500001497983 */ /* 0x000ea80000300800 */
[----:B------:R-:W2:Y:S04]  /*fa20*/  LDL.LU R77, [R1+0xe4c] ;  /* 0x000e4c00014d7983 */ /* 0x000ea80000300800 */
[----:B---3--:R3:W-:Y:S04]  /*fa30*/  STL [R1+0x458], R0 ;  /* 0x0004580001007387 */ /* 0x0087e80000100800 */
[----:B---3--:R-:W3:Y:S01]  /*fa40*/  LDL.LU R0, [R1+0xe48] ;  /* 0x000e480001007983 */ /* 0x008ee20000300800 */
[----:B------:R-:W-:-:S02]  /*fa50*/  @P0 IMAD.MOV.U32 R18, RZ, RZ, R26 ;  /* 0x000000ffff120224 */ /* 0x000fc400078e001a */
[----:B------:R-:W-:Y:S02]  /*fa60*/  @P0 IMAD.MOV.U32 R19, RZ, RZ, R6 ;  /* 0x000000ffff130224 */ /* 0x000fe400078e0006 */
[----:B------:R-:W2:Y:S04]  /*fa70*/  LDL.LU R6, [R1+0xe44] ;  /* 0x000e440001067983 */ /* 0x000ea80000300800 */
[----:B------:R-:W2:Y:S01]  /*fa80*/  LDL.LU R26, [R1+0xe40] ;  /* 0x000e4000011a7983 */ /* 0x000ea20000300800 */
[----:B----4-:R-:W-:-:S06]  /*fa90*/  PRMT R4, RZ, 0x7610, R4 ;  /* 0x00007610ff047816 */ /* 0x010fcc0000000004 */
[----:B------:R4:W2:Y:S02]  /*faa0*/  @P0 LDG.E.U8 R4, desc[UR24][R18.64] ;  /* 0x0000001812040981 */ /* 0x0008a4000c1e1100 */
[----:B----4-:R-:W-:Y:S02]  /*fab0*/  @P0 IMAD.MOV.U32 R18, RZ, RZ, R24 ;  /* 0x000000ffff120224 */ /* 0x010fe400078e0018 */
[----:B------:R-:W-:Y:S01]  /*fac0*/  @P0 IMAD.MOV.U32 R19, RZ, RZ, R25 ;  /* 0x000000ffff130224 */ /* 0x000fe200078e0019 */
[----:B---3--:R-:W-:-:S06]  /*fad0*/  PRMT R0, RZ, 0x7610, R0 ;  /* 0x00007610ff007816 */ /* 0x008fcc0000000000 */
[----:B------:R-:W3:Y:S04]  /*fae0*/  @P0 LDG.E.U8 R0, desc[UR24][R18.64] ;  /* 0x0000001812000981 */ /* 0x000ee8000c1e1100 */
[----:B--2---:R2:W-:Y:S04]  /*faf0*/  STL [R1+0x454], R4 ;  /* 0x0004540401007387 */ /* 0x0045e80000100800 */
[----:B--2---:R-:W2:Y:S04]  /*fb00*/  LDL.LU R4, [R1+0xe3c] ;  /* 0x000e3c0001047983 */ /* 0x004ea80000300800 */
[----:B------:R-:W4:Y:S04]  /*fb10*/  LDL.LU R25, [R1+0xe38] ;  /* 0x000e380001197983 */ /* 0x000f280000300800 */
[----:B------:R-:W4:Y:S04]  /*fb20*/  LDL.LU R24, [R1+0xe34] ;  /* 0x000e340001187983 */ /* 0x000f280000300800 */
[----:B---3--:R3:W-:Y:S04]  /*fb30*/  STL [R1+0x958], R0 ;  /* 0x0009580001007387 */ /* 0x0087e80000100800 */
[----:B---3--:R-:W3:Y:S01]  /*fb40*/  LDL.LU R0, [R1+0xe30] ;  /* 0x000e300001007983 */ /* 0x008ee20000300800 */
[----:B------:R-:W-:-:S02]  /*fb50*/  @P0 IMAD.MOV.U32 R18, RZ, RZ, R34 ;  /* 0x000000ffff120224 */ /* 0x000fc400078e0022 */
[----:B------:R-:W-:Y:S02]  /*fb60*/  @P0 IMAD.MOV.U32 R19, RZ, RZ, R33 ;  /* 0x000000ffff130224 */ /* 0x000fe400078e0021 */
[----:B------:R-:W4:Y:S04]  /*fb70*/  LDL.LU R33, [R1+0xe2c] ;  /* 0x000e2c0001217983 */ /* 0x000f280000300800 */
[----:B------:R-:W4:Y:S01]  /*fb80*/  LDL.LU R34, [R1+0xe28] ;  /* 0x000e280001227983 */ /* 0x000f220000300800 */
[----:B--2---:R-:W-:-:S06]  /*fb90*/  PRMT R4, RZ, 0x7610, R4 ;  /* 0x00007610ff047816 */ /* 0x004fcc0000000004 */
[----:B------:R2:W4:Y:S02]  /*fba0*/  @P0 LDG.E.U8 R4, desc[UR24][R18.64] ;  /* 0x0000001812040981 */ /* 0x000524000c1e1100 */
[----:B--2---:R-:W-:Y:S02]  /*fbb0*/  @P0 IMAD.MOV.U32 R18, RZ, RZ, R31 ;  /* 0x000000ffff120224 */ /* 0x004fe400078e001f */
[----:B------:R-:W-:Y:S01]  /*fbc0*/  @P0 IMAD.MOV.U32 R19, RZ, RZ, R32 ;  /* 0x000000ffff130224 */ /* 0x000fe200078e0020 */
[----:B---3--:R-:W-:-:S06]  /*fbd0*/  PRMT R0, RZ, 0x7610, R0 ;  /* 0x00007610ff007816 */ /* 0x008fcc0000000000 */
[----:B------:R-:W2:Y:S04]  /*fbe0*/  @P0 LDG.E.U8 R0, desc[UR24][R18.64] ;  /* 0x0000001812000981 */ /* 0x000ea8000c1e1100 */
[----:B----4-:R3:W-:Y:S04]  /*fbf0*/  STL [R1+0x954], R4 ;  /* 0x0009540401007387 */ /* 0x0107e80000100800 */
[----:B---3--:R-:W3:Y:S04]  /*fc00*/  LDL.LU R4, [R1+0xe24] ;  /* 0x000e240001047983 */ /* 0x008ee80000300800 */
[----:B------:R-:W4:Y:S04]  /*fc10*/  LDL.LU R32, [R1+0xe20] ;  /* 0x000e200001207983 */ /* 0x000f280000300800 */
[----:B------:R-:W4:Y:S04]  /*fc20*/  LDL.LU R31, [R1+0xe1c] ;  /* 0x000e1c00011f7983 */ /* 0x000f280000300800 */
[----:B--2---:R2:W-:Y:S04]  /*fc30*/  STL [R1+0x950], R0 ;  /* 0x0009500001007387 */ /* 0x0045e80000100800 */
[----:B--2---:R-:W2:Y:S01]  /*fc40*/  LDL.LU R0, [R1+0xe18] ;  /* 0x000e180001007983 */ /* 0x004ea20000300800 */
[----:B------:R-:W-:-:S02]  /*fc50*/  @P0 IMAD.MOV.U32 R18, RZ, RZ, R27 ;  /* 0x000000ffff120224 */ /* 0x000fc400078e001b */
[----:B------:R-:W-:Y:S02]  /*fc60*/  @P0 IMAD.MOV.U32 R19, RZ, RZ, R30 ;  /* 0x000000ffff130224 */ /* 0x000fe400078e001e */
[----:B------:R-:W4:Y:S04]  /*fc70*/  LDL.LU R30, [R1+0xe14] ;  /* 0x000e1400011e7983 */ /* 0x000f280000300800 */
[----:B------:R-:W4:Y:S01]  /*fc80*/  LDL.LU R27, [R1+0xe10] ;  /* 0x000e1000011b7983 */ /* 0x000f220000300800 */
[----:B---3--:R-:W-:-:S06]  /*fc90*/  PRMT R4, RZ, 0x7610, R4 ;  /* 0x00007610ff047816 */ /* 0x008fcc0000000004 */
[----:B------:R3:W4:Y:S02]  /*fca0*/  @P0 LDG.E.U8 R4, desc[UR24][R18.64] ;  /* 0x0000001812040981 */ /* 0x000724000c1e1100 */
[----:B---3--:R-:W-:Y:S02]  /*fcb0*/  @P0 IMAD.MOV.U32 R18, RZ, RZ, R29 ;  /* 0x000000ffff120224 */ /* 0x008fe400078e001d */
[----:B------:R-:W-:Y:S01]  /*fcc0*/  @P0 IMAD.MOV.U32 R19, RZ, RZ, R28 ;  /* 0x000000ffff130224 */ /* 0x000fe200078e001c */
[----:B--2---:R-:W-:-:S06]  /*fcd0*/  PRMT R0, RZ, 0x7610, R0 ;  /* 0x00007610ff007816 */ /* 0x004fcc0000000000 */
        /* <DEDUP_REMOVED lines=104> */
[----:B------:R-:W-:Y:S01]  /*10360*/  @P0 IMAD.MOV.U32 R19, RZ, RZ, R70 ;  /* 0x000000ffff130224 */ /* 0x000fe200078e0046 */
[----:B------:R-:W-:Y:S01]  /*10370*/  PRMT R80, RZ, 0x7610, R80 ;  /* 0x00007610ff507816 */ /* 0x000fe20000000050 */
[----:B------:R-:W4:Y:S01]  /*10380*/  LDL.LU R70, [R1+0xd6c] ;  /* 0x000d6c0001467983 */ /* 0x000f220000300800 */
[----:B------:R-:W-:Y:S02]  /*10390*/  PRMT R67, RZ, 0x7610, R67 ;  /* 0x00007610ff437816 */ /* 0x000fe40000000043 */
[----:B------:R-:W-:Y:S01]  /*103a0*/  PRMT R65, RZ, 0x7610, R65 ;  /* 0x00007610ff417816 */ /* 0x000fe20000000041 */
[----:B------:R-:W4:Y:S01]  /*103b0*/  LDL.LU R10, [R1+0xd68] ;  /* 0x000d6800010a7983 */ /* 0x000f220000300800 */
[----:B------:R-:W-:Y:S02]  /*103c0*/  PRMT R58, RZ, 0x7610, R58 ;  /* 0x00007610ff3a7816 */ /* 0x000fe4000000003a */
[----:B------:R-:W-:Y:S02]  /*103d0*/  PRMT R54, RZ, 0x7610, R54 ;  /* 0x00007610ff367816 */ /* 0x000fe40000000036 */
[----:B------:R-:W-:-:S02]  /*103e0*/  PRMT R38, RZ, 0x7610, R38 ;  /* 0x00007610ff267816 */ /* 0x000fc40000000026 */
[----:B---3--:R-:W-:-:S06]  /*103f0*/  PRMT R4, RZ, 0x7610, R4 ;  /* 0x00007610ff047816 */ /* 0x008fcc0000000004 */
[----:B------:R3:W4:Y:S02]  /*10400*/  @P0 LDG.E.U8 R4, desc[UR24][R18.64] ;  /* 0x0000001812040981 */ /* 0x000724000c1e1100 */
[----:B---3--:R-:W-:Y:S02]  /*10410*/  @P0 IMAD.MOV.U32 R18, RZ, RZ, R2 ;  /* 0x000000ffff120224 */ /* 0x008fe400078e0002 */
[----:B------:R-:W-:Y:S01]  /*10420*/  @P0 IMAD.MOV.U32 R19, RZ, RZ, R3 ;  /* 0x000000ffff130224 */ /* 0x000fe200078e0003 */
[----:B--2---:R-:W-:-:S06]  /*10430*/  PRMT R0, RZ, 0x7610, R0 ;  /* 0x00007610ff007816 */ /* 0x004fcc0000000000 */
[----:B------:R2:W3:Y:S02]  /*10440*/  @P0 LDG.E.U8 R0, desc[UR24][R18.64] ;  /* 0x0000001812000981 */ /* 0x0004e4000c1e1100 */
[----:B--2---:R-:W-:Y:S02]  /*10450*/  @P0 IMAD.MOV.U32 R18, RZ, RZ, R90 ;  /* 0x000000ffff120224 */ /* 0x004fe400078e005a */
[----:B------:R-:W-:-:S05]  /*10460*/  @P0 IMAD.MOV.U32 R19, RZ, RZ, R88 ;  /* 0x000000ffff130224 */ /* 0x000fca00078e0058 */
        /* <DEDUP_REMOVED lines=15> */
[----:B------:R2:W2:Y:S01]  /*10560*/  @P0 LDG.E.U8 R38, desc[UR24][R18.64] ;  /* 0x0000001812260981 */ /* 0x0004a2000c1e1100 */
[C---:B----4-:R-:W-:Y:S02]  /*10570*/  SEL R64, R16.reuse, R64, !P1 ;  /* 0x0000004010407207 */ /* 0x050fe40004800000 */
[----:B------:R-:W-:-:S03]  /*10580*/  SEL R63, R16, R63, !P1 ;  /* 0x0000003f103f7207 */ /* 0x000fc60004800000 */
[----:B0-----:R-:W-:Y:S01]  /*10590*/  IMAD R64, R64, UR5, RZ ;  /* 0x0000000540407c24 */ /* 0x001fe2000f8e02ff */
[C---:B------:R-:W-:Y:S01]  /*105a0*/  SEL R61, R16.reuse, R61, !P1 ;  /* 0x0000003d103d7207 */ /* 0x040fe20004800000 */
[----:B-1----:R-:W-:Y:S01]  /*105b0*/  IMAD R63, R63, UR6, RZ ;  /* 0x000000063f3f7c24 */ /* 0x002fe2000f8e02ff */
[----:B------:R-:W-:Y:S01]  /*105c0*/  PRMT R50, RZ, 0x7610, R50 ;  /* 0x00007610ff327816 */ /* 0x000fe20000000032 */
[----:B------:R-:W0:Y:S02]  /*105d0*/  LDCU UR5, c[0x0][0x3b0] ;  /* 0x00007600ff0577ac */ /* 0x000e240008000800 */
[----:B------:R-:W-:Y:S01]  /*105e0*/  IMAD R61, R61, UR14, RZ ;  /* 0x0000000e3d3d7c24 */ /* 0x000fe2000f8e02ff */
[----:B------:R-:W-:Y:S01]  /*105f0*/  PRMT R68, RZ, 0x7610, R68 ;  /* 0x00007610ff447816 */ /* 0x000fe20000000044 */
[----:B------:R-:W1:Y:S01]  /*10600*/  LDCU UR6, c[0x0][0x3b0] ;  /* 0x00007600ff0677ac */ /* 0x000e620008000800 */
[----:B------:R-:W-:Y:S02]  /*10610*/  PRMT R46, RZ, 0x7610, R46 ;  /* 0x00007610ff2e7816 */ /* 0x000fe4000000002e */
[C---:B------:R-:W-:Y:S01]  /*10620*/  SEL R60, R16.reuse, R60, !P1 ;  /* 0x0000003c103c7207 */ /* 0x040fe20004800000 */
[----:B------:R-:W-:Y:S01]  /*10630*/  IMAD R11, R5, R20, R11 ;  /* 0x00000014050b7224 */ /* 0x000fe200078e020b */
[----:B------:R-:W-:Y:S01]  /*10640*/  SEL R59, R16, R59, !P1 ;  /* 0x0000003b103b7207 */ /* 0x000fe20004800000 */
[----:B------:R-:W4:Y:S01]  /*10650*/  LDCU UR14, c[0x0][0x3b0] ;  /* 0x00007600ff0e77ac */ /* 0x000f220008000800 */
[----:B------:R0:W-:Y:S04]  /*10660*/  STL [R1+0x914], R4 ;  /* 0x0009140401007387 */ /* 0x0001e80000100800 */
[----:B0-----:R-:W4:Y:S04]  /*10670*/  LDL.LU R4, [R1+0xd64] ;  /* 0x000d640001047983 */ /* 0x001f280000300800 */
[----:B------:R-:W4:Y:S04]  /*10680*/  LDL.LU R3, [R1+0xd60] ;  /* 0x000d600001037983 */ /* 0x000f280000300800 */
[----:B------:R-:W4:Y:S04]  /*10690*/  LDL.LU R2, [R1+0xd5c] ;  /* 0x000d5c0001027983 */ /* 0x000f280000300800 */
[----:B---3--:R0:W-:Y:S04]  /*106a0*/  STL [R1+0x910], R0 ;  /* 0x0009100001007387 */ /* 0x0081e80000100800 */
[----:B0-----:R-:W3:Y:S04]  /*106b0*/  LDL.LU R0, [R1+0xd58] ;  /* 0x000d580001007983 */ /* 0x001ee80000300800 */
[----:B------:R0:W-:Y:S02]  /*106c0*/  STL [R1+0x8fc], R54 ;  /* 0x0008fc3601007387 */ /* 0x0001e40000100800 */
[----:B0-----:R-:W-:-:S02]  /*106d0*/  IMAD.MOV.U32 R54, RZ, RZ, R70 ;  /* 0x000000ffff367224 */ /* 0x001fc400078e0046 */
[----:B------:R-:W3:Y:S02]  /*106e0*/  LDL.LU R70, [R1+0xd54] ;  /* 0x000d540001467983 */ /* 0x000ee40000300800 */
[----:B------:R-:W-:Y:S01]  /*106f0*/  @!P4 IMAD.MOV R54, RZ, RZ, -R54 ;  /* 0x000000ffff36c224 */ /* 0x000fe200078e0a36 */
[C---:B--2---:R-:W-:Y:S01]  /*10700*/  IADD3 R18, P4, PT, R64.reuse, R9, RZ ;  /* 0x0000000940127210 */ /* 0x044fe20007f9e0ff */
[----:B------:R-:W-:Y:S04]  /*10710*/  STL [R1+0x90c], R80 ;  /* 0x00090c5001007387 */ /* 0x000fe80000100800 */
[----:B------:R-:W-:Y:S01]  /*10720*/  STL [R1+0x908], R67 ;  /* 0x0009084301007387 */ /* 0x000fe20000100800 */
[----:B------:R-:W-:-:S03]  /*10730*/  LEA.HI.X.SX32 R19, R64, R8, 0x1, P4 ;  /* 0x0000000840137211 */ /* 0x000fc600020f0eff */
[----:B------:R-:W-:Y:S04]  /*10740*/  STL [R1+0x49c], R18 ;  /* 0x00049c1201007387 */ /* 0x000fe80000100800 */
[----:B------:R0:W-:Y:S04]  /*10750*/  STL [R1+0x8f4], R38 ;  /* 0x0008f42601007387 */ /* 0x0001e80000100800 */
[----:B------:R-:W-:Y:S04]  /*10760*/  STL [R1+0x904], R65 ;  /* 0x0009044101007387 */ /* 0x000fe80000100800 */
[----:B------:R2:W3:Y:S01]  /*10770*/  @P0 LDG.E.U8 R50, desc[UR24][R18.64] ;  /* 0x0000001812320981 */ /* 0x0004e2000c1e1100 */
[----:B0-----:R-:W-:-:S03]  /*10780*/  IADD3 R38, P4, PT, R63, R9, RZ ;  /* 0x000000093f267210 */ /* 0x001fc60007f9e0ff */
[----:B------:R-:W-:Y:S04]  /*10790*/  STL [R1+0x498], R19 ;  /* 0x0004981301007387 */ /* 0x000fe80000100800 */
[----:B------:R-:W-:Y:S04]  /*107a0*/  STL [R1+0x4a4], R38 ;  /* 0x0004a42601007387 */ /* 0x000fe80000100800 */
[----:B------:R0:W-:Y:S01]  /*107b0*/  STL [R1+0x900], R58 ;  /* 0x0009003a01007387 */ /* 0x0001e20000100800 */
[----:B--2---:R-:W-:Y:S01]  /*107c0*/  @P0 IMAD.MOV.U32 R18, RZ, RZ, R38 ;  /* 0x000000ffff120224 */ /* 0x004fe200078e0026 */
[----:B0-----:R-:W-:-:S02]  /*107d0*/  LEA.HI.X.SX32 R58, R63, R8, 0x1, P4 ;  /* 0x000000083f3a7211 */ /* 0x001fc400020f0eff */
[----:B------:R-:W-:-:S03]  /*107e0*/  IADD3 R65, P4, PT, R61, R9, RZ ;  /* 0x000000093d417210 */ /* 0x000fc60007f9e0ff */
[----:B------:R-:W-:Y:S01]  /*107f0*/  @P0 IMAD.MOV.U32 R19, RZ, RZ, R58 ;  /* 0x000000ffff130224 */ /* 0x000fe200078e003a */
[----:B------:R-:W-:-:S04]  /*10800*/  LEA.HI.X.SX32 R61, R61, R8, 0x1, P4 ;  /* 0x000000083d3d7211 */ /* 0x000fc800020f0eff */
[----:B------:R0:W2:Y:S02]  /*10810*/  @P0 LDG.E.U8 R68, desc[UR24][R18.64] ;  /* 0x0000001812440981 */ /* 0x0000a4000c1e1100 */
[----:B0-----:R-:W-:Y:S02]  /*10820*/  @P0 IMAD.MOV.U32 R18, RZ, RZ, R65 ;  /* 0x000000ffff120224 */ /* 0x001fe400078e0041 */
[----:B------:R-:W-:-:S05]  /*10830*/  @P0 IMAD.MOV.U32 R19, RZ, RZ, R61 ;  /* 0x000000ffff130224 */ /* 0x000fca00078e003d */
[----:B------:R0:W2:Y:S01]  /*10840*/  @P0 LDG.E.U8 R46, desc[UR24][R18.64] ;  /* 0x00000018122e0981 */ /* 0x0000a2000c1e1100 */
[----:B------:R-:W-:Y:S01]  /*10850*/  IMAD R60, R60, UR15, RZ ;  /* 0x0000000f3c3c7c24 */ /* 0x000fe2000f8e02ff */
[----:B------:R-:W-:Y:S01]  /*10860*/  SEL R57, R16, R57, !P1 ;  /* 0x0000003910397207 */ /* 0x000fe20004800000 */
[----:B------:R-:W-:Y:S01]  /*10870*/  IMAD R59, R59, UR5, RZ ;  /* 0x000000053b3b7c24 */ /* 0x000fe2000f8e02ff */
[----:B------:R-:W-:Y:S01]  /*10880*/  STL [R1+0x4a0], R58 ;  /* 0x0004a03a01007387 */ /* 0x000fe20000100800 */
[----:B------:R-:W-:Y:S01]  /*10890*/  PRMT R20, RZ, 0x7610, R20 ;  /* 0x00007610ff147816 */ /* 0x000fe20000000014 */
[----:B------:R-:W2:Y:S01]  /*108a0*/  LDCU UR5, c[0x0][0x3b0] ;  /* 0x00007600ff0577ac */ /* 0x000ea20008000800 */
[----:B------:R-:W-:Y:S01]  /*108b0*/  IADD3 R62, P4, PT, R60, R9, RZ ;  /* 0x000000093c3e7210 */ /* 0x000fe20007f9e0ff */
[----:B------:R-:W-:Y:S01]  /*108c0*/  STL [R1+0x4b4], R65 ;  /* 0x0004b44101007387 */ /* 0x000fe20000100800 */
[----:B------:R-:W-:Y:S01]  /*108d0*/  SEL R56, R16, R56, !P1 ;  /* 0x0000003810387207 */ /* 0x000fe20004800000 */
[----:B------:R-:W2:Y:S02]  /*108e0*/  LDCU UR15, c[0x0][0x3b0] ;  /* 0x00007600ff0f77ac */ /* 0x000ea40008000800 */
[----:B------:R-:W-:Y:S01]  /*108f0*/  STL [R1+0x4b0], R61 ;  /* 0x0004b03d01007387 */ /* 0x000fe20000100800 */
[----:B------:R-:W-:-:S03]  /*10900*/  LEA.HI.X.SX32 R63, R60, R8, 0x1, P4 ;  /* 0x000000083c3f7211 */ /* 0x000fc600020f0eff */
[----:B------:R-:W-:Y:S01]  /*10910*/  STL [R1+0x4bc], R62 ;  /* 0x0004bc3e01007387 */ /* 0x000fe20000100800 */
[----:B-1----:R-:W-:Y:S01]  /*10920*/  IMAD R57, R57, UR6, RZ ;  /* 0x0000000639397c24 */ /* 0x002fe2000f8e02ff */
[----:B------:R-:W1:Y:S01]  /*10930*/  LDCU UR6, c[0x0][0x3b0] ;  /* 0x00007600ff0677ac */ /* 0x000e620008000800 */
[----:B0-----:R-:W-:Y:S02]  /*10940*/  @P0 IMAD.MOV.U32 R18, RZ, RZ, R62 ;  /* 0x000000ffff120224 */ /* 0x001fe400078e003e */
[----:B------:R-:W-:Y:S01]  /*10950*/  @P0 IMAD.MOV.U32 R19, RZ, RZ, R63 ;  /* 0x000000ffff130224 */ /* 0x000fe200078e003f */
[----:B----4-:R-:W-:Y:S01]  /*10960*/  PRMT R4, RZ, 0x7610, R4 ;  /* 0x00007610ff047816 */ /* 0x010fe20000000004 */
[----:B---3--:R0:W-:Y:S02]  /*10970*/  STL [R1+0x8e0], R50 ;  /* 0x0008e03201007387 */ /* 0x0081e40000100800 */
[C---:B0-----:R-:W-:Y:S02]  /*10980*/  IADD3 R50, P4, PT, R59.reuse, R9, RZ ;  /* 0x000000093b327210 */ /* 0x041fe40007f9e0ff */
[----:B------:R-:W-:Y:S02]  /*10990*/  STL [R1+0x4b8], R63 ;  /* 0x0004b83f01007387 */ /* 0x000fe40000100800 */
[----:B------:R-:W-:-:S02]  /*109a0*/  LEA.HI.X.SX32 R58, R59, R8, 0x1, P4 ;  /* 0x000000083b3a7211 */ /* 0x000fc400020f0eff */
[----:B------:R-:W-:Y:S02]  /*109b0*/  PRMT R59, RZ, 0x7610, R59 ;  /* 0x00007610ff3b7816 */ /* 0x000fe4000000003b */
[----:B------:R-:W-:-:S04]  /*109c0*/  IADD3 R38, P4, PT, R57, R9, RZ ;  /* 0x0000000939267210 */ /* 0x000fc80007f9e0ff */
[----:B------:R0:W3:Y:S04]  /*109d0*/  @P0 LDG.E.U8 R59, desc[UR24][R18.64] ;  /* 0x00000018123b0981 */ /* 0x0000e8000c1e1100 */
[----:B--2---:R-:W-:Y:S01]  /*109e0*/  STL [R1+0xd10], R68 ;  /* 0x000d104401007387 */ /* 0x004fe20000100800 */
[----:B0-----:R-:W-:-:S03]  /*109f0*/  @P0 IMAD.MOV.U32 R18, RZ, RZ, R50 ;  /* 0x000000ffff120224 */ /* 0x001fc600078e0032 */
[----:B------:R-:W-:Y:S01]  /*10a00*/  STL [R1+0x4c4], R50 ;  /* 0x0004c43201007387 */ /* 0x000fe20000100800 */
[----:B------:R-:W-:-:S03]  /*10a10*/  @P0 IMAD.MOV.U32 R19, RZ, RZ, R58 ;  /* 0x000000ffff130224 */ /* 0x000fc600078e003a */
[----:B------:R-:W-:Y:S04]  /*10a20*/  STL [R1+0x4c0], R58 ;  /* 0x0004c03a01007387 */ /* 0x000fe80000100800 */
[----:B------:R-:W-:Y:S04]  /*10a30*/  STL [R1+0x4d4], R38 ;  /* 0x0004d42601007387 */ /* 0x000fe80000100800 */
[----:B------:R0:W2:Y:S04]  /*10a40*/  @P0 LDG.E.U8 R4, desc[UR24][R18.64] ;  /* 0x0000001812040981 */ /* 0x0000a8000c1e1100 */
[----:B------:R4:W-:Y:S02]  /*10a50*/  STL [R1+0xe0], R46 ;  /* 0x0000e02e01007387 */ /* 0x0009e40000100800 */
[----:B----4-:R-:W-:Y:S01]  /*10a60*/  LEA.HI.X.SX32 R46, R57, R8, 0x1, P4 ;  /* 0x00000008392e7211 */ /* 0x010fe200020f0eff */
[----:B0-----:R-:W-:-:S04]  /*10a70*/  @P0 IMAD.MOV.U32 R18, RZ, RZ, R38 ;  /* 0x000000ffff120224 */ /* 0x001fc800078e0026 */
[----:B------:R-:W-:-:S05]  /*10a80*/  @P0 IMAD.MOV.U32 R19, RZ, RZ, R46 ;  /* 0x000000ffff130224 */ /* 0x000fca00078e002e */
[----:B------:R0:W4:Y:S01]  /*10a90*/  @P0 LDG.E.U8 R20, desc[UR24][R18.64] ;  /* 0x0000001812140981 */ /* 0x000122000c1e1100 */
[----:B------:R-:W-:Y:S01]  /*10aa0*/  ISETP.GT.U32.AND P4, PT, R5, R11, PT ;  /* 0x0000000b0500720c */ /* 0x000fe20003f84070 */
[----:B------:R-:W-:Y:S01]  /*10ab0*/  IMAD R56, R56, UR5, RZ ;  /* 0x0000000538387c24 */ /* 0x000fe2000f8e02ff */
[C---:B------:R-:W-:Y:S01]  /*10ac0*/  SEL R55, R16.reuse, R55, !P1 ;  /* 0x0000003710377207 */ /* 0x040fe20004800000 */
[----:B------:R0:W-:Y:S01]  /*10ad0*/  STL [R1+0x4d0], R46 ;  /* 0x0004d02e01007387 */ /* 0x0001e20000100800 */
[----:B------:R-:W-:Y:S01]  /*10ae0*/  SEL R53, R16, R53, !P1 ;  /* 0x0000003510357207 */ /* 0x000fe20004800000 */
[----:B------:R-:W2:Y:S02]  /*10af0*/  LDCU UR5, c[0x0][0x3b0] ;  /* 0x00007600ff0577ac */ /* 0x000ea40008000800 */
[----:B-1----:R-:W-:-:S06]  /*10b00*/  IMAD R55, R55, UR6, RZ ;  /* 0x0000000637377c24 */ /* 0x002fcc000f8e02ff */
[----:B------:R-:W-:Y:S01]  /*10b10*/  @!P4 IMAD.IADD R11, R11, 0x1, -R5 ;  /* 0x000000010b0bc824 */ /* 0x000fe200078e0a05 */
[C---:B0-----:R-:W-:Y:S01]  /*10b20*/  IADD3 R46, P4, PT, R56.reuse, R9, RZ ;  /* 0x00000009382e7210 */ /* 0x041fe20007f9e0ff */
[----:B------:R-:W-:Y:S01]  /*10b30*/  IMAD R53, R53, UR14, RZ ;  /* 0x0000000e35357c24 */ /* 0x000fe2000f8e02ff */
[----:B------:R-:W-:Y:S01]  /*10b40*/  PRMT R23, RZ, 0x7610, R23 ;  /* 0x00007610ff177816 */ /* 0x000fe20000000017 */
[----:B------:R-:W0:Y:S01]  /*10b50*/  LDCU UR6, c[0x0][0x3b0] ;  /* 0x00007600ff0677ac */ /* 0x000e220008000800 */
[----:B------:R-:W-:Y:S01]  /*10b60*/  LEA.HI.X.SX32 R50, R56, R8, 0x1, P4 ;  /* 0x0000000838327211 */ /* 0x000fe200020f0eff */
[----:B------:R-:W-:Y:S01]  /*10b70*/  @P0 IMAD.MOV.U32 R18, RZ, RZ, R46 ;  /* 0x000000ffff120224 */ /* 0x000fe200078e002e */
[----:B------:R-:W-:Y:S01]  /*10b80*/  IABS R13, R22 ;  /* 0x00000016000d7213 */ /* 0x000fe20000000000 */
[----:B------:R-:W1:Y:S02]  /*10b90*/  LDCU UR14, c[0x0][0x3b0] ;  /* 0x00007600ff0e77ac */ /* 0x000e640008000800 */
[----:B------:R-:W-:Y:S01]  /*10ba0*/  @P0 IMAD.MOV.U32 R19, RZ, RZ, R50 ;  /* 0x000000ffff130224 */ /* 0x000fe200078e0032 */
[----:B------:R-:W-:Y:S01]  /*10bb0*/  PRMT R3, RZ, 0x7610, R3 ;  /* 0x00007610ff037816 */ /* 0x000fe20000000003 */
[----:B------:R-:W-:-:S03]  /*10bc0*/  IMAD.HI.U32 R21, R7, R13, RZ ;  /* 0x0000000d07157227 */ /* 0x000fc600078e00ff */
[----:B------:R0:W3:Y:S01]  /*10bd0*/  @P0 LDG.E.U8 R23, desc[UR24][R18.64] ;  /* 0x0000001812170981 */ /* 0x0000e2000c1e1100 */
[--C-:B------:R-:W-:Y:S01]  /*10be0*/  IMAD.MOV R17, RZ, RZ, -R21.reuse ;  /* 0x000000ffff117224 */ /* 0x100fe200078e0a15 */
[----:B------:R-:W-:Y:S02]  /*10bf0*/  PRMT R21, RZ, 0x7610, R21 ;  /* 0x00007610ff157816 */ /* 0x000fe40000000015 */
[----:B--2---:R-:W-:Y:S04]  /*10c00*/  STL [R1+0xd14], R4 ;  /* 0x000d140401007387 */ /* 0x004fe80000100800 */
[----:B------:R-:W-:Y:S04]  /*10c10*/  STL [R1+0x4dc], R46 ;  /* 0x0004dc2e01007387 */ /* 0x000fe80000100800 */
[----:B----4-:R2:W-:Y:S02]  /*10c20*/  STL [R1+0xd0], R20 ;  /* 0x0000d01401007387 */ /* 0x0105e40000100800 */
[----:B--2---:R-:W-:-:S04]  /*10c30*/  IADD3 R20, P4, PT, R55, R9, RZ ;  /* 0x0000000937147210 */ /* 0x004fc80007f9e0ff */
[-C--:B------:R-:W-:Y:S02]  /*10c40*/  LEA.HI.X.SX32 R38, R55, R8.reuse, 0x1, P4 ;  /* 0x0000000837267211 */ /* 0x080fe400020f0eff */
[C---:B------:R-:W-:Y:S01]  /*10c50*/  IADD3 R57, P4, PT, R53.reuse, R9, RZ ;  /* 0x0000000935397210 */ /* 0x040fe20007f9e0ff */
[----:B0-----:R-:W-:Y:S02]  /*10c60*/  @P0 IMAD.MOV.U32 R18, RZ, RZ, R20 ;  /* 0x000000ffff120224 */ /* 0x001fe400078e0014 */
[----:B------:R-:W-:Y:S01]  /*10c70*/  @P0 IMAD.MOV.U32 R19, RZ, RZ, R38 ;  /* 0x000000ffff130224 */ /* 0x000fe200078e0026 */
[----:B------:R-:W-:-:S04]  /*10c80*/  LEA.HI.X.SX32 R53, R53, R8, 0x1, P4 ;  /* 0x0000000835357211 */ /* 0x000fc800020f0eff */
[----:B------:R0:W2:Y:S02]  /*10c90*/  @P0 LDG.E.U8 R3, desc[UR24][R18.64] ;  /* 0x0000001812030981 */ /* 0x0000a4000c1e1100 */
[----:B0-----:R-:W-:Y:S02]  /*10ca0*/  @P0 IMAD.MOV.U32 R18, RZ, RZ, R57 ;  /* 0x000000ffff120224 */ /* 0x001fe400078e0039 */
[----:B------:R-:W-:-:S05]  /*10cb0*/  @P0 IMAD.MOV.U32 R19, RZ, RZ, R53 ;  /* 0x000000ffff130224 */ /* 0x000fca00078e0035 */
[----:B------:R0:W4:Y:S01]  /*10cc0*/  @P0 LDG.E.U8 R21, desc[UR24][R18.64] ;  /* 0x0000001812150981 */ /* 0x000122000c1e1100 */
[C---:B------:R-:W-:Y:S02]  /*10cd0*/  SEL R52, R16.reuse, R52, !P1 ;  /* 0x0000003410347207 */ /* 0x040fe40004800000 */
[----:B------:R-:W-:-:S03]  /*10ce0*/  SEL R51, R16, R51, !P1 ;  /* 0x0000003310337207 */ /* 0x000fc60004800000 */
[----:B------:R-:W-:Y:S01]  /*10cf0*/  IMAD R52, R52, UR15, RZ ;  /* 0x0000000f34347c24 */ /* 0x000fe2000f8e02ff */
[----:B------:R0:W-:Y:S01]  /*10d00*/  STL [R1+0x4d8], R50 ;  /* 0x0004d83201007387 */ /* 0x0001e20000100800 */
[----:B------:R-:W-:Y:S01]  /*10d10*/  SEL R49, R16, R49, !P1 ;  /* 0x0000003110317207 */ /* 0x000fe20004800000 */
[----:B------:R-:W-:Y:S01]  /*10d20*/  IMAD R51, R51, UR5, RZ ;  /* 0x0000000533337c24 */ /* 0x000fe2000f8e02ff */
[----:B------:R-:W-:Y:S01]  /*10d30*/  PRMT R42, RZ, 0x7610, R42 ;  /* 0x00007610ff2a7816 */ /* 0x000fe2000000002a */
[----:B------:R-:W-:Y:S01]  /*10d40*/  STL [R1+0x4e4], R20 ;  /* 0x0004e41401007387 */ /* 0x000fe20000100800 */
[C---:B------:R-:W-:Y:S01]  /*10d50*/  IADD3 R46, P4, PT, R52.reuse, R9, RZ ;  /* 0x00000009342e7210 */ /* 0x040fe20007f9e0ff */
[----:B------:R-:W-:Y:S01]  /*10d60*/  IMAD R49, R49, UR6, RZ ;  /* 0x0000000631317c24 */ /* 0x000fe2000f8e02ff */
[----:B------:R-:W-:Y:S01]  /*10d70*/  PRMT R2, RZ, 0x7610, R2 ;  /* 0x00007610ff027816 */ /* 0x000fe20000000002 */
[----:B---3--:R-:W-:Y:S01]  /*10d80*/  STL [R1+0xdc], R59 ;  /* 0x0000dc3b01007387 */ /* 0x008fe20000100800 */
[----:B------:R-:W-:Y:S01]  /*10d90*/  IMAD R13, R5, R17, R13 ;  /* 0x00000011050d7224 */ /* 0x000fe200078e020d */
[----:B0-----:R-:W-:Y:S01]  /*10da0*/  LEA.HI.X.SX32 R50, R52, R8, 0x1, P4 ;  /* 0x0000000834327211 */ /* 0x001fe200020f0eff */
[----:B------:R-:W-:Y:S01]  /*10db0*/  @P0 IMAD.MOV.U32 R18, RZ, RZ, R46 ;  /* 0x000000ffff120224 */ /* 0x000fe200078e002e */
[----:B------:R-:W-:Y:S01]  /*10dc0*/  STL [R1+0x4e0], R38 ;  /* 0x0004e02601007387 */ /* 0x000fe20000100800 */
[----:B------:R-:W0:Y:S03]  /*10dd0*/  LDCU UR5, c[0x0][0x3b0] ;  /* 0x00007600ff0577ac */ /* 0x000e260008000800 */
[----:B------:R-:W-:Y:S01]  /*10de0*/  STL [R1+0x4f4], R57 ;  /* 0x0004f43901007387 */ /* 0x000fe20000100800 */
[----:B------:R-:W-:Y:S01]  /*10df0*/  SEL R48, R16, R48, !P1 ;  /* 0x0000003010307207 */ /* 0x000fe20004800000 */
[----:B------:R-:W3:Y:S02]  /*10e00*/  LDCU UR6, c[0x0][0x3b0] ;  /* 0x00007600ff0677ac */ /* 0x000ee40008000800 */
[----:B------:R-:W-:Y:S04]  /*10e10*/  STL [R1+0x4f0], R53 ;  /* 0x0004f03501007387 */ /* 0x000fe80000100800 */
[----:B------:R-:W-:Y:S04]  /*10e20*/  STL [R1+0x4fc], R46 ;  /* 0x0004fc2e01007387 */ /* 0x000fe80000100800 */
[----:B------:R0:W-:Y:S01]  /*10e30*/  STL [R1+0xc8], R23 ;  /* 0x0000c81701007387 */ /* 0x0001e20000100800 */
[----:B------:R-:W-:-:S03]  /*10e40*/  @P0 IMAD.MOV.U32 R19, RZ, RZ, R50 ;  /* 0x000000ffff130224 */ /* 0x000fc600078e0032 */
[----:B------:R-:W-:Y:S04]  /*10e50*/  STL [R1+0x4f8], R50 ;  /* 0x0004f83201007387 */ /* 0x000fe80000100800 */
[----:B------:R1:W3:Y:S01]  /*10e60*/  @P0 LDG.E.U8 R42, desc[UR24][R18.64] ;  /* 0x00000018122a0981 */ /* 0x0002e2000c1e1100 */
[----:B0-----:R-:W-:-:S04]  /*10e70*/  IADD3 R23, P4, PT, R51, R9, RZ ;  /* 0x0000000933177210 */ /* 0x001fc80007f9e0ff */
[----:B------:R-:W-:Y:S02]  /*10e80*/  LEA.HI.X.SX32 R38, R51, R8, 0x1, P4 ;  /* 0x0000000833267211 */ /* 0x000fe400020f0eff */
[----:B------:R-:W-:Y:S01]  /*10e90*/  IADD3 R20, P4, PT, R49, R9, RZ ;  /* 0x0000000931147210 */ /* 0x000fe20007f9e0ff */
[----:B------:R-:W-:Y:S01]  /*10ea0*/  STL [R1+0x504], R23 ;  /* 0x0005041701007387 */ /* 0x000fe20000100800 */
[----:B-1----:R-:W-:Y:S02]  /*10eb0*/  @P0 IMAD.MOV.U32 R18, RZ, RZ, R23 ;  /* 0x000000ffff120224 */ /* 0x002fe400078e0017 */
[----:B------:R-:W-:Y:S01]  /*10ec0*/  @P0 IMAD.MOV.U32 R19, RZ, RZ, R38 ;  /* 0x000000ffff130224 */ /* 0x000fe200078e0026 */
[----:B------:R-:W-:-:S04]  /*10ed0*/  PRMT R17, RZ, 0x7610, R17 ;  /* 0x00007610ff117816 */ /* 0x000fc80000000011 */
[----:B------:R0:W3:Y:S02]  /*10ee0*/  @P0 LDG.E.U8 R2, desc[UR24][R18.64] ;  /* 0x0000001812020981 */ /* 0x0000e4000c1e1100 */
[----:B0-----:R-:W-:Y:S02]  /*10ef0*/  @P0 IMAD.MOV.U32 R18, RZ, RZ, R20 ;  /* 0x000000ffff120224 */ /* 0x001fe400078e0014 */
[----:B--2---:R-:W-:Y:S04]  /*10f00*/  STL [R1+0xd18], R3 ;  /* 0x000d180301007387 */ /* 0x004fe80000100800 */
[----:B------:R-:W-:Y:S04]  /*10f10*/  STL [R1+0x500], R38 ;  /* 0x0005002601007387 */ /* 0x000fe80000100800 */
[----:B------:R-:W-:Y:S04]  /*10f20*/  STL [R1+0x514], R20 ;  /* 0x0005141401007387 */ /* 0x000fe80000100800 */
[----:B----4-:R0:W-:Y:S02]  /*10f30*/  STL [R1+0xc0], R21 ;  /* 0x0000c01501007387 */ /* 0x0101e40000100800 */
[----:B0-----:R-:W-:-:S05]  /*10f40*/  LEA.HI.X.SX32 R21, R49, R8, 0x1, P4 ;  /* 0x0000000831157211 */ /* 0x001fca00020f0eff */
[----:B------:R-:W-:-:S05]  /*10f50*/  @P0 IMAD.MOV.U32 R19, RZ, RZ, R21 ;  /* 0x000000ffff130224 */ /* 0x000fca00078e0015 */
[----:B------:R-:W2:Y:S01]  /*10f60*/  @P0 LDG.E.U8 R17, desc[UR24][R18.64] ;  /* 0x0000001812110981 */ /* 0x000ea2000c1e1100 */
[----:B------:R-:W-:Y:S01]  /*10f70*/  ISETP.GT.U32.AND P4, PT, R5, R11, PT ;  /* 0x0000000b0500720c */ /* 0x000fe20003f84070 */
[----:B------:R-:W-:Y:S01]  /*10f80*/  IMAD R48, R48, UR5, RZ ;  /* 0x0000000530307c24 */ /* 0x000fe2000f8e02ff */
[----:B------:R-:W-:Y:S01]  /*10f90*/  PRMT R3, RZ, 0x7610, R3 ;  /* 0x00007610ff037816 */ /* 0x000fe20000000003 */
[----:B------:R-:W-:Y:S01]  /*10fa0*/  STL [R1+0x510], R21 ;  /* 0x0005101501007387 */ /* 0x000fe20000100800 */
[----:B------:R-:W-:Y:S01]  /*10fb0*/  SEL R47, R16, R47, !P1 ;  /* 0x0000002f102f7207 */ /* 0x000fe20004800000 */
[----:B------:R-:W0:Y:S08]  /*10fc0*/  LDCU UR5, c[0x0][0x3b0] ;  /* 0x00007600ff0577ac */ /* 0x000e300008000800 */
[----:B------:R-:W-:Y:S01]  /*10fd0*/  @!P4 IMAD.IADD R11, R11, 0x1, -R5 ;  /* 0x000000010b0bc824 */ /* 0x000fe200078e0a05 */
[----:B---3--:R-:W-:Y:S04]  /*10fe0*/  STL [R1+0xd1c], R2 ;  /* 0x000d1c0201007387 */ /* 0x008fe80000100800 */
[----:B--2---:R1:W-:Y:S02]  /*10ff0*/  STL [R1+0xb0], R17 ;  /* 0x0000b01101007387 */ /* 0x0043e40000100800 */
[----:B-1----:R-:W-:-:S04]  /*11000*/  IADD3 R17, P4, PT, R48, R9, RZ ;  /* 0x0000000930117210 */ /* 0x002fc80007f9e0ff */
[----:B------:R-:W-:Y:S01]  /*11010*/  LEA.HI.X.SX32 R20, R48, R8, 0x1, P4 ;  /* 0x0000000830147211 */ /* 0x000fe200020f0eff */
[----:B------:R-:W-:-:S04]  /*11020*/  @P0 IMAD.MOV.U32 R18, RZ, RZ, R17 ;  /* 0x000000ffff120224 */ /* 0x000fc800078e0011 */
[----:B------:R-:W-:-:S05]  /*11030*/  @P0 IMAD.MOV.U32 R19, RZ, RZ, R20 ;  /* 0x000000ffff130224 */ /* 0x000fca00078e0014 */
[----:B------:R1:W2:Y:S01]  /*11040*/  @P0 LDG.E.U8 R3, desc[UR24][R18.64] ;  /* 0x0000001812030981 */ /* 0x0002a2000c1e1100 */
[----:B------:R-:W-:Y:S01]  /*11050*/  IMAD R47, R47, UR6, RZ ;  /* 0x000000062f2f7c24 */ /* 0x000fe2000f8e02ff */
[C---:B------:R-:W-:Y:S02]  /*11060*/  SEL R45, R16.reuse, R45, !P1 ;  /* 0x0000002d102d7207 */ /* 0x040fe40004800000 */
[----:B------:R-:W-:Y:S01]  /*11070*/  SEL R44, R16, R44, !P1 ;  /* 0x0000002c102c7207 */ /* 0x000fe20004800000 */
[----:B------:R3:W-:Y:S01]  /*11080*/  STL [R1+0x51c], R17 ;  /* 0x00051c1101007387 */ /* 0x0007e20000100800 */
[----:B------:R-:W-:Y:S01]  /*11090*/  IADD3 R21, P4, PT, R47, R9, RZ ;  /* 0x000000092f157210 */ /* 0x000fe20007f9e0ff */
[----:B------:R-:W-:Y:S01]  /*110a0*/  IMAD R45, R45, UR14, RZ ;  /* 0x0000000e2d2d7c24 */ /* 0x000fe2000f8e02ff */
[----:B------:R-:W-:Y:S01]  /*110b0*/  PRMT R0, RZ, 0x7610, R0 ;  /* 0x00007610ff007816 */ /* 0x000fe20000000000 */
[----:B------:R4:W-:Y:S01]  /*110c0*/  STL [R1+0x518], R20 ;  /* 0x0005181401007387 */ /* 0x0009e20000100800 */
[----:B------:R-:W-:Y:S01]  /*110d0*/  LEA.HI.X.SX32 R23, R47, R8, 0x1, P4 ;  /* 0x000000082f177211 */ /* 0x000fe200020f0eff */
[----:B-1----:R-:W-:-:S02]  /*110e0*/  @P0 IMAD.MOV.U32 R18, RZ, RZ, R21 ;  /* 0x000000ffff120224 */ /* 0x002fc400078e0015 */
[----:B------:R-:W-:Y:S01]  /*110f0*/  IMAD R14, R5, R15, R14 ;  /* 0x0000000f050e7224 */ /* 0x000fe200078e020e */
[----:B------:R-:W-:Y:S01]  /*11100*/  PRMT R4, RZ, 0x7610, R4 ;  /* 0x00007610ff047816 */ /* 0x000fe20000000004 */
[----:B------:R-:W-:Y:S01]  /*11110*/  IMAD.MOV.U32 R53, RZ, RZ, R11 ;  /* 0x000000ffff357224 */ /* 0x000fe200078e000b */
[C---:B---3--:R-:W-:Y:S01]  /*11120*/  IADD3 R17, P4, PT, R45.reuse, R9, RZ ;  /* 0x000000092d117210 */ /* 0x048fe20007f9e0ff */
[----:B------:R-:W-:Y:S01]  /*11130*/  @P0 IMAD.MOV.U32 R19, RZ, RZ, R23 ;  /* 0x000000ffff130224 */ /* 0x000fe200078e0017 */
[----:B------:R-:W-:Y:S01]  /*11140*/  STL [R1+0x524], R21 ;  /* 0x0005241501007387 */ /* 0x000fe20000100800 */
[----:B0-----:R-:W-:Y:S01]  /*11150*/  IMAD R44, R44, UR5, RZ ;  /* 0x000000052c2c7c24 */ /* 0x001fe2000f8e02ff */
[----:B----4-:R-:W-:Y:S01]  /*11160*/  LEA.HI.X.SX32 R20, R45, R8, 0x1, P4 ;  /* 0x000000082d147211 */ /* 0x010fe200020f0eff */
[----:B------:R-:W0:Y:S01]  /*11170*/  LDCU UR6, c[0x0][0x3b0] ;  /* 0x00007600ff0677ac */ /* 0x000e220008000800 */
[----:B------:R-:W-:Y:S01]  /*11180*/  PRMT R15, RZ, 0x7610, R15 ;  /* 0x00007610ff0f7816 */ /* 0x000fe2000000000f */
[----:B------:R1:W3:Y:S01]  /*11190*/  @P0 LDG.E.U8 R0, desc[UR24][R18.64] ;  /* 0x0000001812000981 */ /* 0x0002e2000c1e1100 */
[----:B------:R-:W-:Y:S01]  /*111a0*/  @!P2 IMAD.MOV R53, RZ, RZ, -R53 ;  /* 0x000000ffff35a224 */ /* 0x000fe200078e0a35 */
[----:B------:R-:W4:Y:S01]  /*111b0*/  LDCU UR14, c[0x0][0x3b0] ;  /* 0x00007600ff0e77ac */ /* 0x000f220008000800 */
[----:B------:R-:W-:-:S02]  /*111c0*/  SEL R43, R16, R43, !P1 ;  /* 0x0000002b102b7207 */ /* 0x000fc40004800000 */
[----:B------:R-:W-:Y:S02]  /*111d0*/  SEL R41, R16, R41, !P1 ;  /* 0x0000002910297207 */ /* 0x000fe40004800000 */
[----:B------:R-:W-:Y:S01]  /*111e0*/  PRMT R70, RZ, 0x7610, R70 ;  /* 0x00007610ff467816 */ /* 0x000fe20000000046 */
[----:B------:R-:W-:Y:S01]  /*111f0*/  IMAD.MOV.U32 R90, RZ, RZ, R40 ;  /* 0x000000ffff5a7224 */ /* 0x000fe200078e0028 */
[----:B------:R-:W0:Y:S01]  /*11200*/  LDCU UR5, c[0x0][0x3b0] ;  /* 0x00007600ff0577ac */ /* 0x000e220008000800 */
[----:B-1----:R-:W-:Y:S02]  /*11210*/  @P0 IMAD.MOV.U32 R18, RZ, RZ, R17 ;  /* 0x000000ffff120224 */ /* 0x002fe400078e0011 */
[----:B------:R-:W-:-:S05]  /*11220*/  @P0 IMAD.MOV.U32 R19, RZ, RZ, R20 ;  /* 0x000000ffff130224 */ /* 0x000fca00078e0014 */
[----:B------:R1:W3:Y:S04]  /*11230*/  @P0 LDG.E.U8 R15, desc[UR24][R18.64] ;  /* 0x00000018120f0981 */ /* 0x0002e8000c1e1100 */
[----:B--2---:R-:W-:Y:S04]  /*11240*/  STL [R1+0xd20], R3 ;  /* 0x000d200301007387 */ /* 0x004fe80000100800 */
[----:B------:R-:W-:Y:S04]  /*11250*/  STL [R1+0xbc], R42 ;  /* 0x0000bc2a01007387 */ /* 0x000fe80000100800 */
[----:B------:R-:W-:Y:S04]  /*11260*/  STL [R1+0x520], R23 ;  /* 0x0005201701007387 */ /* 0x000fe80000100800 */
[----:B------:R-:W-:Y:S04]  /*11270*/  STL [R1+0x534], R17 ;  /* 0x0005341101007387 */ /* 0x000fe80000100800 */
[----:B------:R2:W-:Y:S02]  /*11280*/  STL [R1+0x530], R20 ;  /* 0x0005301401007387 */ /* 0x0005e40000100800 */
[----:B--2---:R-:W-:-:S04]  /*11290*/  IADD3 R20, P2, PT, R44, R9, RZ ;  /* 0x000000092c147210 */ /* 0x004fc80007f5e0ff */
[----:B------:R-:W-:Y:S01]  /*112a0*/  LEA.HI.X.SX32 R21, R44, R8, 0x1, P2 ;  /* 0x000000082c157211 */ /* 0x000fe200010f0eff */
[----:B-1----:R-:W-:-:S04]  /*112b0*/  @P0 IMAD.MOV.U32 R18, RZ, RZ, R20 ;  /* 0x000000ffff120224 */ /* 0x002fc800078e0014 */
[----:B------:R-:W-:-:S05]  /*112c0*/  @P0 IMAD.MOV.U32 R19, RZ, RZ, R21 ;  /* 0x000000ffff130224 */ /* 0x000fca00078e0015 */
[----:B------:R1:W2:Y:S01]  /*112d0*/  @P0 LDG.E.U8 R4, desc[UR24][R18.64] ;  /* 0x0000001812040981 */ /* 0x0002a2000c1e1100 */
[----:B------:R-:W-:Y:S01]  /*112e0*/  ISETP.GT.U32.AND P4, PT, R5, R12, PT ;  /* 0x0000000c0500720c */ /* 0x000fe20003f84070 */
[----:B0-----:R-:W-:Y:S02]  /*112f0*/  IMAD R43, R43, UR6, RZ ;  /* 0x000000062b2b7c24 */ /* 0x001fe4000f8e02ff */
[----:B----4-:R-:W-:Y:S01]  /*11300*/  IMAD R41, R41, UR14, RZ ;  /* 0x0000000e29297c24 */ /* 0x010fe2000f8e02ff */
[----:B---3--:R-:W-:Y:S01]  /*11310*/  STL [R1+0xd24], R0 ;  /* 0x000d240001007387 */ /* 0x008fe20000100800 */
[----:B------:R-:W-:Y:S02]  /*11320*/  IMAD.MOV.U32 R88, RZ, RZ, R39 ;  /* 0x000000ffff587224 */ /* 0x000fe400078e0027 */
[----:B------:R-:W-:Y:S01]  /*11330*/  IMAD.MOV.U32 R80, RZ, RZ, R37 ;  /* 0x000000ffff507224 */ /* 0x000fe200078e0025 */
[----:B------:R0:W-:Y:S01]  /*11340*/  STL [R1+0xa0], R15 ;  /* 0x0000a00f01007387 */ /* 0x0001e20000100800 */
[----:B------:R-:W-:-:S02]  /*11350*/  IMAD.MOV.U32 R67, RZ, RZ, R36 ;  /* 0x000000ffff437224 */ /* 0x000fc400078e0024 */
[----:B------:R-:W-:Y:S02]  /*11360*/  IMAD.MOV.U32 R65, RZ, RZ, R35 ;  /* 0x000000ffff417224 */ /* 0x000fe400078e0023 */
[----:B------:R-:W-:Y:S02]  /*11370*/  @!P4 IMAD.IADD R12, R12, 0x1, -R5 ;  /* 0x000000010c0cc824 */ /* 0x000fe400078e0a05 */
[----:B------:R-:W-:Y:S01]  /*11380*/  IMAD.MOV.U32 R82, RZ, RZ, R34 ;  /* 0x000000ffff527224 */ /* 0x000fe200078e0022 */
[----:B------:R-:W-:Y:S01]  /*11390*/  PRMT R3, RZ, 0x7610, R3 ;  /* 0x00007610ff037816 */ /* 0x000fe20000000003 */
[----:B------:R-:W-:Y:S01]  /*113a0*/  IMAD.MOV.U32 R81, RZ, RZ, R33 ;  /* 0x000000ffff517224 */ /* 0x000fe200078e0021 */
[CC--:B0-----:R-:W-:Y:S01]  /*113b0*/  IADD3 R15, P4, PT, R43.reuse, R9.reuse, RZ ;  /* 0x000000092b0f7210 */ /* 0x0c1fe20007f9e0ff */
[----:B------:R-:W-:Y:S01]  /*113c0*/  STL [R1+0x53c], R20 ;  /* 0x00053c1401007387 */ /* 0x000fe20000100800 */
[----:B------:R-:W-:Y:S02]  /*113d0*/  IMAD.MOV.U32 R86, RZ, RZ, R93 ;  /* 0x000000ffff567224 */ /* 0x000fe400078e005d */
[----:B------:R-:W-:Y:S01]  /*113e0*/  IMAD.MOV.U32 R58, RZ, RZ, R89 ;  /* 0x000000ffff3a7224 */ /* 0x000fe200078e0059 */
[----:B------:R-:W-:Y:S01]  /*113f0*/  LEA.HI.X.SX32 R17, R43, R8, 0x1, P4 ;  /* 0x000000082b117211 */ /* 0x000fe200020f0eff */
[----:B------:R-:W-:Y:S01]  /*11400*/  STL [R1+0x544], R15 ;  /* 0x0005440f01007387 */ /* 0x000fe20000100800 */
[----:B------:R-:W-:Y:S01]  /*11410*/  IADD3 R0, P4, PT, R41, R9, RZ ;  /* 0x0000000929007210 */ /* 0x000fe20007f9e0ff */
[----:B------:R-:W-:Y:S01]  /*11420*/  IMAD.MOV.U32 R85, RZ, RZ, R30 ;  /* 0x000000ffff557224 */ /* 0x000fe200078e001e */
[----:B------:R-:W-:Y:S01]  /*11430*/  ISETP.GT.U32.AND P2, PT, R5, R12, PT ;  /* 0x0000000c0500720c */ /* 0x000fe20003f44070 */
[----:B------:R-:W-:Y:S01]  /*11440*/  STL [R1+0x538], R21 ;  /* 0x0005381501007387 */ /* 0x000fe20000100800 */
[----:B------:R-:W-:-:S02]  /*11450*/  IMAD.MOV.U32 R87, RZ, RZ, R29 ;  /* 0x000000ffff577224 */ /* 0x000fc400078e001d */
[----:B------:R-:W-:Y:S01]  /*11460*/  IMAD.MOV.U32 R62, RZ, RZ, R28 ;  /* 0x000000ffff3e7224 */ /* 0x000fe200078e001c */
[----:B------:R0:W-:Y:S01]  /*11470*/  STL [R1+0x540], R17 ;  /* 0x0005401101007387 */ /* 0x0001e20000100800 */
[----:B-1----:R-:W-:Y:S02]  /*11480*/  @P0 IMAD.MOV.U32 R18, RZ, RZ, R15 ;  /* 0x000000ffff120224 */ /* 0x002fe400078e000f */
[----:B------:R-:W-:Y:S02]  /*11490*/  IMAD.MOV.U32 R66, RZ, RZ, R27 ;  /* 0x000000ffff427224 */ /* 0x000fe400078e001b */
[----:B------:R-:W-:Y:S02]  /*114a0*/  IMAD.MOV.U32 R84, RZ, RZ, R26 ;  /* 0x000000ffff547224 */ /* 0x000fe400078e001a */
[----:B------:R-:W-:Y:S02]  /*114b0*/  IMAD.MOV.U32 R83, RZ, RZ, R25 ;  /* 0x000000ffff537224 */ /* 0x000fe400078e0019 */
[----:B------:R-:W-:-:S02]  /*114c0*/  IMAD.MOV.U32 R91, RZ, RZ, R24 ;  /* 0x000000ffff5b7224 */ /* 0x000fc400078e0018 */
[C---:B------:R-:W-:Y:S01]  /*114d0*/  VIADD R55, R10.reuse, 0xee ;  /* 0x000000ee0a377836 */ /* 0x040fe20000000000 */
[----:B------:R-:W-:Y:S01]  /*114e0*/  PRMT R68, RZ, 0x7610, R68 ;  /* 0x00007610ff447816 */ /* 0x000fe20000000044 */
[----:B------:R-:W-:Y:S01]  /*114f0*/  @P0 IMAD.MOV.U32 R19, RZ, RZ, R17 ;  /* 0x000000ffff130224 */ /* 0x000fe200078e0011 */
[----:B------:R-:W-:Y:S01]  /*11500*/  PRMT R2, RZ, 0x7610, R2 ;  /* 0x00007610ff027816 */ /* 0x000fe20000000002 */
[----:B0-----:R-:W-:Y:S01]  /*11510*/  VIADD R17, R10, 0xae ;  /* 0x000000ae0a117836 */ /* 0x001fe20000000000 */
[----:B------:R-:W-:Y:S01]  /*11520*/  PRMT R92, RZ, 0x7610, R92 ;  /* 0x00007610ff5c7816 */ /* 0x000fe2000000005c */
[----:B------:R-:W-:Y:S01]  /*11530*/  @!P2 IMAD.IADD R12, R12, 0x1, -R5 ;  /* 0x000000010c0ca824 */ /* 0x000fe200078e0a05 */
[----:B------:R0:W3:Y:S01]  /*11540*/  @P0 LDG.E.U8 R70, desc[UR24][R18.64] ;  /* 0x0000001812460981 */ /* 0x0000e2000c1e1100 */
[----:B------:R-:W1:Y:S01]  /*11550*/  LDCU UR6, c[0x0][0x3b0] ;  /* 0x00007600ff0677ac */ /* 0x000e620008000800 */
[----:B------:R-:W-:Y:S01]  /*11560*/  IABS R11, R17 ;  /* 0x00000011000b7213 */ /* 0x000fe20000000000 */
[----:B------:R-:W-:Y:S01]  /*11570*/  IMAD.MOV.U32 R52, RZ, RZ, R12 ;  /* 0x000000ffff347224 */ /* 0x000fe200078e000c */
[----:B------:R-:W-:Y:S01]  /*11580*/  ISETP.GT.U32.AND P2, PT, R5, R13, PT ;  /* 0x0000000d0500720c */ /* 0x000fe20003f44070 */
[----:B------:R-:W-:Y:S01]  /*11590*/  VOTEU.ALL UP2, P5 ;  /* 0x0000000000ff7886 */ /* 0x000fe20002840000 */
[----:B------:R-:W-:Y:S01]  /*115a0*/  PRMT R79, RZ, 0x7610, R79 ;  /* 0x00007610ff4f7816 */ /* 0x000fe2000000004f */
[----:B------:R-:W4:Y:S01]  /*115b0*/  LDCU UR14, c[0x0][0x3b0] ;  /* 0x00007600ff0e77ac */ /* 0x000f220008000800 */
[----:B0-----:R-:W-:Y:S01]  /*115c0*/  LOP3.LUT R18, R6, 0xb0, RZ, 0xfc, !PT ;  /* 0x000000b006127812 */ /* 0x001fe200078efcff */
[----:B------:R-:W-:-:S03]  /*115d0*/  IMAD.MOV.U32 R12, RZ, RZ, R11 ;  /* 0x000000ffff0c7224 */ /* 0x000fc600078e000b */
[----:B------:R-:W-:Y:S01]  /*115e0*/  IABS R15, R18 ;  /* 0x00000012000f7213 */ /* 0x000fe20000000000 */
[----:B------:R-:W-:-:S04]  /*115f0*/  @!P6 IMAD.MOV R52, RZ, RZ, -R52 ;  /* 0x000000ffff34e224 */ /* 0x000fc800078e0a34 */
[----:B------:R-:W-:Y:S02]  /*11600*/  IMAD.MOV.U32 R11, RZ, RZ, R15 ;  /* 0x000000ffff0b7224 */ /* 0x000fe400078e000f */
[----:B------:R-:W-:-:S04]  /*11610*/  IMAD.HI.U32 R15, R7, R12, RZ ;  /* 0x0000000c070f7227 */ /* 0x000fc800078e00ff */
[----:B------:R-:W-:Y:S02]  /*11620*/  IMAD.MOV R15, RZ, RZ, -R15 ;  /* 0x000000ffff0f7224 */ /* 0x000fe400078e0a0f */
[----:B------:R-:W-:Y:S02]  /*11630*/  @!P2 IMAD.IADD R13, R13, 0x1, -R5 ;  /* 0x000000010d0da824 */ /* 0x000fe400078e0a05 */
[----:B------:R-:W-:Y:S02]  /*11640*/  IMAD R12, R5, R15, R12 ;  /* 0x0000000f050c7224 */ /* 0x000fe400078e020c */
[----:B------:R-:W-:Y:S01]  /*11650*/  IMAD.HI.U32 R19, R7, R11, RZ ;  /* 0x0000000b07137227 */ /* 0x000fe200078e00ff */
[----:B------:R-:W-:Y:S02]  /*11660*/  ISETP.GT.U32.AND P2, PT, R5, R13, PT ;  /* 0x0000000d0500720c */ /* 0x000fe40003f44070 */
[----:B------:R-:W-:Y:S01]  /*11670*/  LOP3.LUT R15, R6, 0xb2, RZ, 0xfc, !PT ;  /* 0x000000b2060f7812 */ /* 0x000fe200078efcff */
[----:B------:R-:W-:-:S04]  /*11680*/  IMAD.MOV R19, RZ, RZ, -R19 ;  /* 0x000000ffff137224 */ /* 0x000fc800078e0a13 */
[----:B------:R-:W-:Y:S01]  /*11690*/  IMAD R11, R5, R19, R11 ;  /* 0x00000013050b7224 */ /* 0x000fe200078e020b */
[----:B------:R-:W-:-:S05]  /*116a0*/  IABS R19, R15 ;  /* 0x0000000f00137213 */ /* 0x000fca0000000000 */
[----:B------:R-:W-:Y:S01]  /*116b0*/  @!P2 IMAD.IADD R13, R13, 0x1, -R5 ;  /* 0x000000010d0da824 */ /* 0x000fe200078e0a05 */
[----:B------:R-:W-:-:S03]  /*116c0*/  ISETP.GT.U32.AND P2, PT, R5, R11, PT ;  /* 0x0000000b0500720c */ /* 0x000fc60003f44070 */
[----:B------:R-:W-:-:S10]  /*116d0*/  IMAD.MOV.U32 R50, RZ, RZ, R13 ;  /* 0x000000ffff327224 */ /* 0x000fd400078e000d */
[----:B------:R-:W-:-:S05]  /*116e0*/  @!P2 IMAD.IADD R11, R11, 0x1, -R5 ;  /* 0x000000010b0ba824 */ /* 0x000fca00078e0a05 */
[----:B------:R-:W-:-:S13]  /*116f0*/  ISETP.GT.U32.AND P2, PT, R5, R11, PT ;  /* 0x0000000b0500720c */ /* 0x000fda0003f44070 */
[----:B------:R-:W-:-:S04]  /*11700*/  @!P2 IMAD.IADD R11, R11, 0x1, -R5 ;  /* 0x000000010b0ba824 */ /* 0x000fc800078e0a05 */
[----:B------:R-:W-:Y:S01]  /*11710*/  IMAD.MOV.U32 R48, RZ, RZ, R11 ;  /* 0x000000ffff307224 */ /* 0x000fe200078e000b */
[C---:B------:R-:W-:Y:S02]  /*11720*/  LOP3.LUT R11, R6.reuse, 0xb6, RZ, 0xfc, !PT ;  /* 0x000000b6060b7812 */ /* 0x040fe400078efcff */
[----:B------:R-:W-:Y:S02]  /*11730*/  ISETP.GE.AND P2, PT, R15, RZ, PT ;  /* 0x000000ff0f00720c */ /* 0x000fe40003f46270 */
[----:B------:R-:W-:Y:S01]  /*11740*/  LOP3.LUT R15, R6, 0xb8, RZ, 0xfc, !PT ;  /* 0x000000b8060f7812 */ /* 0x000fe200078efcff */
[----:B--2---:R0:W-:Y:S02]  /*11750*/  STL [R1+0xd28], R4 ;  /* 0x000d280401007387 */ /* 0x0041e40000100800 */
[----:B0-----:R-:W-:Y:S02]  /*11760*/  LEA.HI.X.SX32 R4, R41, R8, 0x1, P4 ;  /* 0x0000000829047211 */ /* 0x001fe400020f0eff */
[----:B------:R-:W-:-:S13]  /*11770*/  ISETP.GT.U32.AND P4, PT, R5, R14, PT ;  /* 0x0000000e0500720c */ /* 0x000fda0003f84070 */
[----:B------:R-:W-:-:S05]  /*11780*/  @!P4 IMAD.IADD R14, R14, 0x1, -R5 ;  /* 0x000000010e0ec824 */ /* 0x000fca00078e0a05 */
[----:B------:R-:W-:-:S13]  /*11790*/  ISETP.GT.U32.AND P6, PT, R5, R14, PT ;  /* 0x0000000e0500720c */ /* 0x000fda0003fc4070 */
[----:B------:R-:W-:Y:S01]  /*117a0*/  @!P6 IMAD.IADD R14, R14, 0x1, -R5 ;  /* 0x000000010e0ee824 */ /* 0x000fe200078e0a05 */
[----:B------:R-:W-:-:S03]  /*117b0*/  ISETP.GT.U32.AND P6, PT, R5, R12, PT ;  /* 0x0000000c0500720c */ /* 0x000fc60003fc4070 */
[----:B------:R-:W-:Y:S02]  /*117c0*/  IMAD.MOV.U32 R51, RZ, RZ, R14 ;  /* 0x000000ffff337224 */ /* 0x000fe400078e000e */
[----:B------:R-:W-:-:S08]  /*117d0*/  IMAD.MOV.U32 R14, RZ, RZ, R19 ;  /* 0x000000ffff0e7224 */ /* 0x000fd000078e0013 */
[----:B------:R-:W-:Y:S02]  /*117e0*/  @!P6 IMAD.IADD R12, R12, 0x1, -R5 ;  /* 0x000000010c0ce824 */ /* 0x000fe400078e0a05 */
[----:B------:R-:W-:-:S03]  /*117f0*/  IMAD.HI.U32 R13, R7, R14, RZ ;  /* 0x0000000e070d7227 */ /* 0x000fc600078e00ff */
[----:B------:R-:W-:Y:S01]  /*11800*/  ISETP.GT.U32.AND P6, PT, R5, R12, PT ;  /* 0x0000000c0500720c */ /* 0x000fe20003fc4070 */
[----:B------:R-:W-:-:S04]  /*11810*/  IMAD.MOV R13, RZ, RZ, -R13 ;  /* 0x000000ffff0d7224 */ /* 0x000fc800078e0a0d */
[----:B------:R-:W-:Y:S01]  /*11820*/  IMAD R13, R5, R13, R14 ;  /* 0x0000000d050d7224 */ /* 0x000fe200078e020e */
[----:B------:R-:W-:-:S07]  /*11830*/  ISETP.GE.AND P4, PT, R22, RZ, PT ;  /* 0x000000ff1600720c */ /* 0x000fce0003f86270 */
[----:B------:R-:W-:Y:S01]  /*11840*/  @!P6 IMAD.IADD R12, R12, 0x1, -R5 ;  /* 0x000000010c0ce824 */ /* 0x000fe200078e0a05 */
[----:B------:R-:W-:Y:S01]  /*11850*/  ISETP.GT.U32.AND P6, PT, R5, R13, PT ;  /* 0x0000000d0500720c */ /* 0x000fe20003fc4070 */
[----:B------:R-:W-:Y:S01]  /*11860*/  @!P3 IMAD.MOV R51, RZ, RZ, -R51 ;  /* 0x000000ffff33b224 */ /* 0x000fe200078e0a33 */
[----:B------:R-:W-:Y:S02]  /*11870*/  ISETP.GE.AND P3, PT, R17, RZ, PT ;  /* 0x000000ff1100720c */ /* 0x000fe40003f66270 */
[----:B------:R-:W-:Y:S01]  /*11880*/  LOP3.LUT R17, R6, 0xb4, RZ, 0xfc, !PT ;  /* 0x000000b406117812 */ /* 0x000fe200078efcff */
[----:B------:R-:W-:-:S03]  /*11890*/  @!P4 IMAD.MOV R50, RZ, RZ, -R50 ;  /* 0x000000ffff32c224 */ /* 0x000fc600078e0a32 */
[----:B------:R-:W-:-:S05]  /*118a0*/  IABS R14, R17 ;  /* 0x00000011000e7213 */ /* 0x000fca0000000000 */
[----:B------:R-:W-:Y:S01]  /*118b0*/  @!P6 IMAD.IADD R13, R13, 0x1, -R5 ;  /* 0x000000010d0de824 */ /* 0x000fe200078e0a05 */
[----:B------:R-:W-:Y:S01]  /*118c0*/  ISETP.GE.AND P4, PT, R18, RZ, PT ;  /* 0x000000ff1200720c */ /* 0x000fe20003f86270 */
[----:B------:R-:W-:-:S03]  /*118d0*/  IMAD.HI.U32 R18, R7, R14, RZ ;  /* 0x0000000e07127227 */ /* 0x000fc600078e00ff */
[C---:B------:R-:W-:Y:S01]  /*118e0*/  ISETP.GT.U32.AND P6, PT, R5.reuse, R13, PT ;  /* 0x0000000d0500720c */ /* 0x040fe20003fc4070 */
[----:B------:R-:W-:Y:S02]  /*118f0*/  IMAD.MOV R18, RZ, RZ, -R18 ;  /* 0x000000ffff127224 */ /* 0x000fe400078e0a12 */
[----:B------:R-:W-:Y:S01]  /*11900*/  IMAD.MOV.U32 R49, RZ, RZ, R12 ;  /* 0x000000ffff317224 */ /* 0x000fe200078e000c */
[----:B------:R-:W-:Y:S01]  /*11910*/  IABS R12, R11 ;  /* 0x0000000b000c7213 */ /* 0x000fe20000000000 */
[----:B------:R-:W-:Y:S02]  /*11920*/  IMAD R14, R5, R18, R14 ;  /* 0x00000012050e7224 */ /* 0x000fe400078e020e */
[----:B------:R-:W-:-:S03]  /*11930*/  @!P3 IMAD.MOV R49, RZ, RZ, -R49 ;  /* 0x000000ffff31b224 */ /* 0x000fc600078e0a31 */
[----:B------:R-:W-:-:S03]  /*11940*/  ISETP.GT.U32.AND P3, PT, R5, R14, PT ;  /* 0x0000000e0500720c */ /* 0x000fc60003f64070 */
[----:B------:R-:W-:Y:S01]  /*11950*/  @!P6 IMAD.IADD R13, R13, 0x1, -R5 ;  /* 0x000000010d0de824 */ /* 0x000fe200078e0a05 */
[----:B------:R-:W-:Y:S01]  /*11960*/  ISETP.GE.AND P6, PT, R11, RZ, PT ;  /* 0x000000ff0b00720c */ /* 0x000fe20003fc6270 */
[----:B------:R-:W-:-:S04]  /*11970*/  IMAD.HI.U32 R11, R7, R12, RZ ;  /* 0x0000000c070b7227 */ /* 0x000fc800078e00ff */
[----:B------:R-:W-:Y:S02]  /*11980*/  IMAD.MOV R11, RZ, RZ, -R11 ;  /* 0x000000ffff0b7224 */ /* 0x000fe400078e0a0b */
[----:B------:R-:W-:Y:S02]  /*11990*/  IMAD.MOV.U32 R47, RZ, RZ, R13 ;  /* 0x000000ffff2f7224 */ /* 0x000fe400078e000d */
[C---:B------:R-:W-:Y:S02]  /*119a0*/  IMAD R11, R5.reuse, R11, R12 ;  /* 0x0000000b050b7224 */ /* 0x040fe400078e020c */
[----:B------:R-:W-:Y:S02]  /*119b0*/  @!P2 IMAD.MOV R47, RZ, RZ, -R47 ;  /* 0x000000ffff2fa224 */ /* 0x000fe400078e0a2f */
[----:B------:R-:W-:Y:S01]  /*119c0*/  @!P3 IMAD.IADD R14, R14, 0x1, -R5 ;  /* 0x000000010e0eb824 */ /* 0x000fe200078e0a05 */
[----:B------:R-:W-:Y:S01]  /*119d0*/  ISETP.GT.U32.AND P2, PT, R5, R11, PT ;  /* 0x0000000b0500720c */ /* 0x000fe20003f44070 */
[----:B------:R-:W-:-:S03]  /*119e0*/  @!P4 IMAD.MOV R48, RZ, RZ, -R48 ;  /* 0x000000ffff30c224 */ /* 0x000fc600078e0a30 */
[----:B------:R-:W-:Y:S02]  /*119f0*/  ISETP.GT.U32.AND P3, PT, R5, R14, PT ;  /* 0x0000000e0500720c */ /* 0x000fe40003f64070 */
[----:B------:R-:W-:Y:S02]  /*11a00*/  ISETP.GE.AND P4, PT, R17, RZ, PT ;  /* 0x000000ff1100720c */ /* 0x000fe40003f86270 */
[----:B------:R-:W-:-:S05]  /*11a10*/  IABS R17, R15 ;  /* 0x0000000f00117213 */ /* 0x000fca0000000000 */
[--C-:B------:R-:W-:Y:S02]  /*11a20*/  @!P2 IMAD.IADD R11, R11, 0x1, -R5.reuse ;  /* 0x000000010b0ba824 */ /* 0x100fe400078e0a05 */
[----:B------:R-:W-:Y:S01]  /*11a30*/  IMAD.HI.U32 R12, R7, R17, RZ ;  /* 0x00000011070c7227 */ /* 0x000fe200078e00ff */
[----:B------:R-:W-:Y:S02]  /*11a40*/  LOP3.LUT R13, R6, 0xba, RZ, 0xfc, !PT ;  /* 0x000000ba060d7812 */ /* 0x000fe400078efcff */
[----:B------:R-:W-:Y:S01]  /*11a50*/  ISETP.GT.U32.AND P2, PT, R5, R11, PT ;  /* 0x0000000b0500720c */ /* 0x000fe20003f44070 */
[----:B------:R-:W-:Y:S02]  /*11a60*/  IMAD.MOV R12, RZ, RZ, -R12 ;  /* 0x000000ffff0c7224 */ /* 0x000fe400078e0a0c */
[----:B------:R-:W-:Y:S01]  /*11a70*/  @!P3 IMAD.IADD R14, R14, 0x1, -R5 ;  /* 0x000000010e0eb824 */ /* 0x000fe200078e0a05 */
[----:B------:R-:W-:Y:S01]  /*11a80*/  ISETP.GE.AND P3, PT, R15, RZ, PT ;  /* 0x000000ff0f00720c */ /* 0x000fe20003f66270 */
[----:B------:R-:W-:Y:S01]  /*11a90*/  IMAD R12, R5, R12, R17 ;  /* 0x0000000c050c7224 */ /* 0x000fe200078e0211 */
[----:B------:R-:W-:Y:S01]  /*11aa0*/  IABS R15, R13 ;  /* 0x0000000d000f7213 */ /* 0x000fe20000000000 */
[----:B------:R-:W-:-:S04]  /*11ab0*/  IMAD.MOV.U32 R46, RZ, RZ, R14 ;  /* 0x000000ffff2e7224 */ /* 0x000fc800078e000e */
[----:B------:R-:W-:Y:S01]  /*11ac0*/  @!P4 IMAD.MOV R46, RZ, RZ, -R46 ;  /* 0x000000ffff2ec224 */ /* 0x000fe200078e0a2e */
[----:B------:R-:W-:Y:S01]  /*11ad0*/  ISETP.GT.U32.AND P4, PT, R5, R12, PT ;  /* 0x0000000c0500720c */ /* 0x000fe20003f84070 */
[----:B------:R-:W-:-:S04]  /*11ae0*/  IMAD.HI.U32 R14, R7, R15, RZ ;  /* 0x0000000f070e7227 */ /* 0x000fc800078e00ff */
[----:B------:R-:W-:Y:S02]  /*11af0*/  IMAD.MOV R14, RZ, RZ, -R14 ;  /* 0x000000ffff0e7224 */ /* 0x000fe400078e0a0e */
[----:B------:R-:W-:Y:S01]  /*11b00*/  @!P2 IMAD.IADD R11, R11, 0x1, -R5 ;  /* 0x000000010b0ba824 */ /* 0x000fe200078e0a05 */
[----:B------:R-:W-:Y:S01]  /*11b10*/  ISETP.GE.AND P2, PT, R13, RZ, PT ;  /* 0x000000ff0d00720c */ /* 0x000fe20003f46270 */
[C---:B------:R-:W-:Y:S02]  /*11b20*/  IMAD R13, R5.reuse, R14, R15 ;  /* 0x0000000e050d7224 */ /* 0x040fe400078e020f */
[----:B------:R-:W-:Y:S02]  /*11b30*/  IMAD.MOV.U32 R45, RZ, RZ, R11 ;  /* 0x000000ffff2d7224 */ /* 0x000fe400078e000b */
[----:B------:R-:W-:Y:S02]  /*11b40*/  @!P4 IMAD.IADD R12, R12, 0x1, -R5 ;  /* 0x000000010c0cc824 */ /* 0x000fe400078e0a05 */
[----:B------:R-:W-:Y:S01]  /*11b50*/  @!P6 IMAD.MOV R45, RZ, RZ, -R45 ;  /* 0x000000ffff2de224 */ /* 0x000fe200078e0a2d */
[----:B------:R-:W-:-:S02]  /*11b60*/  ISETP.GT.U32.AND P6, PT, R5, R13, PT ;  /* 0x0000000d0500720c */ /* 0x000fc40003fc4070 */
[----:B------:R-:W-:Y:S02]  /*11b70*/  ISETP.GT.U32.AND P4, PT, R5, R12, PT ;  /* 0x0000000c0500720c */ /* 0x000fe40003f84070 */
[----:B------:R-:W-:-:S04]  /*11b80*/  LOP3.LUT R14, R6, 0xbc, RZ, 0xfc, !PT ;  /* 0x000000bc060e7812 */ /* 0x000fc800078efcff */
[----:B------:R-:W-:-:S05]  /*11b90*/  IABS R15, R14 ;  /* 0x0000000e000f7213 */ /* 0x000fca0000000000 */
[----:B------:R-:W-:Y:S02]  /*11ba0*/  @!P6 IMAD.IADD R13, R13, 0x1, -R5 ;  /* 0x000000010d0de824 */ /* 0x000fe400078e0a05 */
[----:B------:R-:W-:Y:S02]  /*11bb0*/  IMAD.MOV.U32 R11, RZ, RZ, R15 ;  /* 0x000000ffff0b7224 */ /* 0x000fe400078e000f */
[----:B------:R-:W-:Y:S01]  /*11bc0*/  @!P4 IMAD.IADD R12, R12, 0x1, -R5 ;  /* 0x000000010c0cc824 */ /* 0x000fe200078e0a05 */
[----:B------:R-:W-:Y:S01]  /*11bd0*/  ISETP.GT.U32.AND P6, PT, R5, R13, PT ;  /* 0x0000000d0500720c */ /* 0x000fe20003fc4070 */
[----:B------:R-:W-:-:S04]  /*11be0*/  IMAD.HI.U32 R15, R7, R11, RZ ;  /* 0x0000000b070f7227 */ /* 0x000fc800078e00ff */
[----:B------:R-:W-:Y:S02]  /*11bf0*/  IMAD.MOV.U32 R44, RZ, RZ, R12 ;  /* 0x000000ffff2c7224 */ /* 0x000fe400078e000c */
[----:B------:R-:W-:Y:S01]  /*11c00*/  VIADD R12, R10, 0xbe ;  /* 0x000000be0a0c7836 */ /* 0x000fe20000000000 */
[----:B------:R-:W-:Y:S01]  /*11c10*/  ISETP.GE.AND P4, PT, R14, RZ, PT ;  /* 0x000000ff0e00720c */ /* 0x000fe20003f86270 */
[----:B------:R-:W-:-:S03]  /*11c20*/  IMAD.MOV R15, RZ, RZ, -R15 ;  /* 0x000000ffff0f7224 */ /* 0x000fc600078e0a0f */
[----:B------:R-:W-:Y:S01]  /*11c30*/  IABS R14, R12 ;  /* 0x0000000c000e7213 */ /* 0x000fe20000000000 */
[----:B------:R-:W-:Y:S02]  /*11c40*/  IMAD R11, R5, R15, R11 ;  /* 0x0000000f050b7224 */ /* 0x000fe400078e020b */
[----:B------:R-:W-:Y:S01]  /*11c50*/  @!P6 IMAD.IADD R13, R13, 0x1, -R5 ;  /* 0x000000010d0de824 */ /* 0x000fe200078e0a05 */
[----:B------:R-:W-:Y:S01]  /*11c60*/  ISETP.GE.AND P6, PT, R12, RZ, PT ;  /* 0x000000ff0c00720c */ /* 0x000fe20003fc6270 */
[----:B------:R-:W-:Y:S02]  /*11c70*/  IMAD.MOV.U32 R12, RZ, RZ, R14 ;  /* 0x000000ffff0c7224 */ /* 0x000fe400078e000e */
[----:B------:R-:W-:Y:S01]  /*11c80*/  @!P3 IMAD.MOV R44, RZ, RZ, -R44 ;  /* 0x000000ffff2cb224 */ /* 0x000fe200078e0a2c */
[----:B------:R-:W-:Y:S01]  /*11c90*/  ISETP.GT.U32.AND P3, PT, R5, R11, PT ;  /* 0x0000000b0500720c */ /* 0x000fe20003f64070 */
[----:B------:R-:W-:-:S04]  /*11ca0*/  IMAD.HI.U32 R17, R7, R12, RZ ;  /* 0x0000000c07117227 */ /* 0x000fc800078e00ff */
[----:B------:R-:W-:Y:S02]  /*11cb0*/  IMAD.MOV R17, RZ, RZ, -R17 ;  /* 0x000000ffff117224 */ /* 0x000fe400078e0a11 */
[----:B------:R-:W-:Y:S02]  /*11cc0*/  IMAD.MOV.U32 R43, RZ, RZ, R13 ;  /* 0x000000ffff2b7224 */ /* 0x000fe400078e000d */
[----:B------:R-:W-:Y:S02]  /*11cd0*/  IMAD R12, R5, R17, R12 ;  /* 0x00000011050c7224 */ /* 0x000fe400078e020c */
[----:B------:R-:W-:Y:S02]  /*11ce0*/  @!P2 IMAD.MOV R43, RZ, RZ, -R43 ;  /* 0x000000ffff2ba224 */ /* 0x000fe400078e0a2b */
[----:B------:R-:W-:Y:S01]  /*11cf0*/  @!P3 IMAD.IADD R11, R11, 0x1, -R5 ;  /* 0x000000010b0bb824 */ /* 0x000fe200078e0a05 */
[----:B------:R-:W-:Y:S02]  /*11d00*/  ISETP.GT.U32.AND P2, PT, R5, R12, PT ;  /* 0x0000000c0500720c */ /* 0x000fe40003f44070 */
[----:B------:R-:W-:-:S02]  /*11d10*/  LOP3.LUT R14, R6, 0xc0, RZ, 0xfc, !PT ;  /* 0x000000c0060e7812 */ /* 0x000fc400078efcff */
[----:B------:R-:W-:Y:S02]  /*11d20*/  ISETP.GT.U32.AND P3, PT, R5, R11, PT ;  /* 0x0000000b0500720c */ /* 0x000fe40003f64070 */
[----:B------:R-:W-:-:S05]  /*11d30*/  IABS R15, R14 ;  /* 0x0000000e000f7213 */ /* 0x000fca0000000000 */
[----:B------:R-:W-:-:S04]  /*11d40*/  IMAD.HI.U32 R13, R7, R15, RZ ;  /* 0x0000000f070d7227 */ /* 0x000fc800078e00ff */
[--C-:B------:R-:W-:Y:S02]  /*11d50*/  @!P2 IMAD.IADD R12, R12, 0x1, -R5.reuse ;  /* 0x000000010c0ca824 */ /* 0x100fe400078e0a05 */
[----:B------:R-:W-:Y:S01]  /*11d60*/  @!P3 IMAD.IADD R11, R11, 0x1, -R5 ;  /* 0x000000010b0bb824 */ /* 0x000fe200078e0a05 */
[----:B------:R-:W-:Y:S01]  /*11d70*/  ISETP.GE.AND P3, PT, R14, RZ, PT ;  /* 0x000000ff0e00720c */ /* 0x000fe20003f66270 */
[----:B------:R-:W-:Y:S01]  /*11d80*/  IMAD.MOV R13, RZ, RZ, -R13 ;  /* 0x000000ffff0d7224 */ /* 0x000fe200078e0a0d */
[----:B------:R-:W-:Y:S02]  /*11d90*/  LOP3.LUT R14, R6, 0xc2, RZ, 0xfc, !PT ;  /* 0x000000c2060e7812 */ /* 0x000fe400078efcff */
[C---:B------:R-:W-:Y:S01]  /*11da0*/  ISETP.GT.U32.AND P2, PT, R5.reuse, R12, PT ;  /* 0x0000000c0500720c */ /* 0x040fe20003f44070 */
[----:B------:R-:W-:Y:S01]  /*11db0*/  IMAD R13, R5, R13, R15 ;  /* 0x0000000d050d7224 */ /* 0x000fe200078e020f */
[----:B------:R-:W-:Y:S01]  /*11dc0*/  IABS R15, R14 ;  /* 0x0000000e000f7213 */ /* 0x000fe20000000000 */
[----:B------:R-:W-:-:S04]  /*11dd0*/  IMAD.MOV.U32 R42, RZ, RZ, R11 ;  /* 0x000000ffff2a7224 */ /* 0x000fc800078e000b */
[----:B------:R-:W-:Y:S01]  /*11de0*/  @!P4 IMAD.MOV R42, RZ, RZ, -R42 ;  /* 0x000000ffff2ac224 */ /* 0x000fe200078e0a2a */
[----:B------:R-:W-:Y:S01]  /*11df0*/  ISETP.GT.U32.AND P4, PT, R5, R13, PT ;  /* 0x0000000d0500720c */ /* 0x000fe20003f84070 */
[----:B------:R-:W-:-:S04]  /*11e00*/  IMAD.HI.U32 R11, R7, R15, RZ ;  /* 0x0000000f070b7227 */ /* 0x000fc800078e00ff */
[----:B------:R-:W-:Y:S02]  /*11e10*/  IMAD.MOV R11, RZ, RZ, -R11 ;  /* 0x000000ffff0b7224 */ /* 0x000fe400078e0a0b */
[----:B------:R-:W-:Y:S02]  /*11e20*/  @!P2 IMAD.IADD R12, R12, 0x1, -R5 ;  /* 0x000000010c0ca824 */ /* 0x000fe400078e0a05 */
[----:B------:R-:W-:Y:S02]  /*11e30*/  IMAD R11, R5, R11, R15 ;  /* 0x0000000b050b7224 */ /* 0x000fe400078e020f */
[----:B------:R-:W-:Y:S02]  /*11e40*/  IMAD.MOV.U32 R41, RZ, RZ, R12 ;  /* 0x000000ffff297224 */ /* 0x000fe400078e000c */
[----:B------:R-:W-:Y:S02]  /*11e50*/  @!P4 IMAD.IADD R13, R13, 0x1, -R5 ;  /* 0x000000010d0dc824 */ /* 0x000fe400078e0a05 */
[----:B------:R-:W-:Y:S01]  /*11e60*/  @!P6 IMAD.MOV R41, RZ, RZ, -R41 ;  /* 0x000000ffff29e224 */ /* 0x000fe200078e0a29 */
[----:B------:R-:W-:-:S02]  /*11e70*/  ISETP.GT.U32.AND P6, PT, R5, R11, PT ;  /* 0x0000000b0500720c */ /* 0x000fc40003fc4070 */
[----:B------:R-:W-:Y:S02]  /*11e80*/  ISETP.GT.U32.AND P4, PT, R5, R13, PT ;  /* 0x0000000d0500720c */ /* 0x000fe40003f84070 */
[----:B------:R-:W-:Y:S02]  /*11e90*/  ISETP.GE.AND P2, PT, R14, RZ, PT ;  /* 0x000000ff0e00720c */ /* 0x000fe40003f46270 */
[----:B------:R-:W-:-:S04]  /*11ea0*/  LOP3.LUT R14, R6, 0xc4, RZ, 0xfc, !PT ;  /* 0x000000c4060e7812 */ /* 0x000fc800078efcff */
[----:B------:R-:W-:-:S03]  /*11eb0*/  IABS R15, R14 ;  /* 0x0000000e000f7213 */ /* 0x000fc60000000000 */
[----:B------:R-:W-:Y:S02]  /*11ec0*/  @!P6 IMAD.IADD R11, R11, 0x1, -R5 ;  /* 0x000000010b0be824 */ /* 0x000fe400078e0a05 */
[----:B------:R-:W-:Y:S02]  /*11ed0*/  IMAD.MOV.U32 R12, RZ, RZ, R15 ;  /* 0x000000ffff0c7224 */ /* 0x000fe400078e000f */
[----:B------:R-:W-:Y:S01]  /*11ee0*/  @!P4 IMAD.IADD R13, R13, 0x1, -R5 ;  /* 0x000000010d0dc824 */ /* 0x000fe200078e0a05 */
[----:B------:R-:W-:Y:S01]  /*11ef0*/  ISETP.GT.U32.AND P6, PT, R5, R11, PT ;  /* 0x0000000b0500720c */ /* 0x000fe20003fc4070 */
[----:B------:R-:W-:-:S04]  /*11f00*/  IMAD.HI.U32 R15, R7, R12, RZ ;  /* 0x0000000c070f7227 */ /* 0x000fc800078e00ff */
[----:B------:R-:W-:Y:S01]  /*11f10*/  IMAD.MOV.U32 R40, RZ, RZ, R13 ;  /* 0x000000ffff287224 */ /* 0x000fe200078e000d */
[----:B------:R-:W-:Y:S01]  /*11f20*/  LOP3.LUT R13, R6, 0xc6, RZ, 0xfc, !PT ;  /* 0x000000c6060d7812 */ /* 0x000fe200078efcff */
[----:B------:R-:W-:Y:S01]  /*11f30*/  IMAD.MOV R15, RZ, RZ, -R15 ;  /* 0x000000ffff0f7224 */ /* 0x000fe200078e0a0f */
[----:B------:R-:W-:Y:S02]  /*11f40*/  ISETP.GE.AND P4, PT, R14, RZ, PT ;  /* 0x000000ff0e00720c */ /* 0x000fe40003f86270 */
[----:B------:R-:W-:Y:S01]  /*11f50*/  IABS R14, R13 ;  /* 0x0000000d000e7213 */ /* 0x000fe20000000000 */
[----:B------:R-:W-:Y:S02]  /*11f60*/  IMAD R12, R5, R15, R12 ;  /* 0x0000000f050c7224 */ /* 0x000fe400078e020c */
[----:B------:R-:W-:Y:S01]  /*11f70*/  @!P6 IMAD.IADD R11, R11, 0x1, -R5 ;  /* 0x000000010b0be824 */ /* 0x000fe200078e0a05 */
[----:B------:R-:W-:Y:S01]  /*11f80*/  ISETP.GE.AND P6, PT, R13, RZ, PT ;  /* 0x000000ff0d00720c */ /* 0x000fe20003fc6270 */
[----:B------:R-:W-:-:S02]  /*11f90*/  IMAD.MOV.U32 R13, RZ, RZ, R14 ;  /* 0x000000ffff0d7224 */ /* 0x000fc400078e000e */
[----:B------:R-:W-:Y:S01]  /*11fa0*/  @!P3 IMAD.MOV R40, RZ, RZ, -R40 ;  /* 0x000000ffff28b224 */ /* 0x000fe200078e0a28 */
[----:B------:R-:W-:Y:S01]  /*11fb0*/  ISETP.GT.U32.AND P3, PT, R5, R12, PT ;  /* 0x0000000c0500720c */ /* 0x000fe20003f64070 */
[----:B------:R-:W-:-:S04]  /*11fc0*/  IMAD.HI.U32 R17, R7, R13, RZ ;  /* 0x0000000d07117227 */ /* 0x000fc800078e00ff */
[----:B------:R-:W-:Y:S02]  /*11fd0*/  IMAD.MOV R17, RZ, RZ, -R17 ;  /* 0x000000ffff117224 */ /* 0x000fe400078e0a11 */
[----:B------:R-:W-:Y:S02]  /*11fe0*/  IMAD.MOV.U32 R39, RZ, RZ, R11 ;  /* 0x000000ffff277224 */ /* 0x000fe400078e000b */
[C---:B------:R-:W-:Y:S02]  /*11ff0*/  IMAD R13, R5.reuse, R17, R13 ;  /* 0x00000011050d7224 */ /* 0x040fe400078e020d */
        /* <DEDUP_REMOVED lines=65> */
[----:B------:R-:W-:Y:S01]  /*12410*/  IMAD.MOV.U32 R34, RZ, RZ, R13 ;  /* 0x000000ffff227224 */ /* 0x000fe200078e000d */
[----:B------:R0:W-:Y:S03]  /*12420*/  STL [R1+0x554], R0 ;  /* 0x0005540001007387 */ /* 0x0001e60000100800 */
[----:B------:R-:W-:Y:S01]  /*12430*/  @!P4 IMAD.MOV R34, RZ, RZ, -R34 ;  /* 0x000000ffff22c224 */ /* 0x000fe200078e0a22 */
[----:B---3--:R-:W-:Y:S01]  /*12440*/  STL [R1+0xd2c], R70 ;  /* 0x000d2c4601007387 */ /* 0x008fe20000100800 */
[----:B------:R-:W-:Y:S01]  /*12450*/  IMAD.HI.U32 R13, R7, R15, RZ ;  /* 0x0000000f070d7227 */ /* 0x000fe200078e00ff */
[----:B------:R-:W-:-:S02]  /*12460*/  ISETP.GT.U32.AND P4, PT, R5, R12, PT ;  /* 0x0000000c0500720c */ /* 0x000fc40003f84070 */
[----:B------:R-:W-:Y:S01]  /*12470*/  STL [R1+0x550], R4 ;  /* 0x0005500401007387 */ /* 0x000fe20000100800 */
[----:B------:R-:W-:-:S03]  /*12480*/  IMAD.MOV R13, RZ, RZ, -R13 ;  /* 0x000000ffff0d7224 */ /* 0x000fc600078e0a0d */
[----:B------:R-:W2:Y:S01]  /*12490*/  LDL.LU R64, [R1] ;  /* 0x0000000001407983 */ /* 0x000ea20000300800 */
[----:B------:R-:W-:Y:S02]  /*124a0*/  @!P2 IMAD.IADD R11, R11, 0x1, -R5 ;  /* 0x000000010b0ba824 */ /* 0x000fe400078e0a05 */
[C---:B------:R-:W-:Y:S02]  /*124b0*/  IMAD R13, R5.reuse, R13, R15 ;  /* 0x0000000d050d7224 */ /* 0x040fe400078e020f */
[----:B------:R-:W-:Y:S02]  /*124c0*/  IMAD.MOV.U32 R33, RZ, RZ, R11 ;  /* 0x000000ffff217224 */ /* 0x000fe400078e000b */
[----:B------:R-:W-:Y:S02]  /*124d0*/  @P0 IMAD.MOV.U32 R20, RZ, RZ, R0 ;  /* 0x000000ffff140224 */ /* 0x000fe400078e0000 */
[----:B------:R-:W-:Y:S02]  /*124e0*/  @P0 IMAD.MOV.U32 R21, RZ, RZ, R4 ;  /* 0x000000ffff150224 */ /* 0x000fe400078e0004 */
[----:B------:R-:W-:Y:S01]  /*124f0*/  @!P6 IMAD.MOV R33, RZ, RZ, -R33 ;  /* 0x000000ffff21e224 */ /* 0x000fe200078e0a21 */
[----:B------:R-:W-:Y:S01]  /*12500*/  ISETP.GT.U32.AND P6, PT, R5, R13, PT ;  /* 0x0000000d0500720c */ /* 0x000fe20003fc4070 */
[----:B------:R-:W-:Y:S01]  /*12510*/  @!P4 IMAD.IADD R12, R12, 0x1, -R5 ;  /* 0x000000010c0cc824 */ /* 0x000fe200078e0a05 */
[----:B------:R3:W2:Y:S01]  /*12520*/  @P0 LDG.E.U8 R3, desc[UR24][R20.64] ;  /* 0x0000001814030981 */ /* 0x0006a2000c1e1100 */
[----:B------:R-:W-:-:S03]  /*12530*/  ISETP.GE.AND P2, PT, R14, RZ, PT ;  /* 0x000000ff0e00720c */ /* 0x000fc60003f46270 */
[----:B------:R-:W-:Y:S02]  /*12540*/  ISETP.GT.U32.AND P4, PT, R5, R12, PT ;  /* 0x0000000c0500720c */ /* 0x000fe40003f84070 */
[----:B------:R-:W-:-:S04]  /*12550*/  LOP3.LUT R14, R6, 0xd4, RZ, 0xfc, !PT ;  /* 0x000000d4060e7812 */ /* 0x000fc800078efcff */
[----:B------:R-:W-:Y:S01]  /*12560*/  IABS R15, R14 ;  /* 0x0000000e000f7213 */ /* 0x000fe20000000000 */
[----:B------:R-:W-:-:S04]  /*12570*/  @!P6 IMAD.IADD R13, R13, 0x1, -R5 ;  /* 0x000000010d0de824 */ /* 0x000fc800078e0a05 */
[----:B------:R-:W-:Y:S01]  /*12580*/  IMAD.MOV.U32 R11, RZ, RZ, R15 ;  /* 0x000000ffff0b7224 */ /* 0x000fe200078e000f */
[----:B------:R-:W-:Y:S01]  /*12590*/  ISETP.GT.U32.AND P6, PT, R5, R13, PT ;  /* 0x0000000d0500720c */ /* 0x000fe20003fc4070 */
[----:B------:R-:W-:Y:S02]  /*125a0*/  @!P4 IMAD.IADD R12, R12, 0x1, -R5 ;  /* 0x000000010c0cc824 */ /* 0x000fe400078e0a05 */
[----:B------:R-:W-:-:S04]  /*125b0*/  IMAD.HI.U32 R15, R7, R11, RZ ;  /* 0x0000000b070f7227 */ /* 0x000fc800078e00ff */
[----:B------:R-:W-:Y:S02]  /*125c0*/  IMAD.MOV.U32 R93, RZ, RZ, R32 ;  /* 0x000000ffff5d7224 */ /* 0x000fe400078e0020 */
        /* <DEDUP_REMOVED lines=8> */
[----:B------:R-:W-:Y:S01]  /*12650*/  @!P3 IMAD.MOV R32, RZ, RZ, -R32 ;  /* 0x000000ffff20b224 */ /* 0x000fe200078e0a20 */
[----:B------:R-:W-:Y:S01]  /*12660*/  ISETP.GT.U32.AND P3, PT, R5, R11, PT ;  /* 0x0000000b0500720c */ /* 0x000fe20003f64070 */
[----:B------:R-:W-:-:S04]  /*12670*/  IMAD.MOV.U32 R12, RZ, RZ, R14 ;  /* 0x000000ffff0c7224 */ /* 0x000fc800078e000e */
[----:B------:R-:W-:-:S04]  /*12680*/  IMAD.HI.U32 R17, R7, R12, RZ ;  /* 0x0000000c07117227 */ /* 0x000fc800078e00ff */
[----:B------:R-:W-:Y:S02]  /*12690*/  IMAD.MOV R17, RZ, RZ, -R17 ;  /* 0x000000ffff117224 */ /* 0x000fe400078e0a11 */
[----:B------:R-:W-:Y:S02]  /*126a0*/  IMAD.MOV.U32 R89, RZ, RZ, R31 ;  /* 0x000000ffff597224 */ /* 0x000fe400078e001f */
[----:B------:R-:W-:Y:S02]  /*126b0*/  IMAD R12, R5, R17, R12 ;  /* 0x00000011050c7224 */ /* 0x000fe400078e020c */
[----:B------:R-:W-:Y:S02]  /*126c0*/  IMAD.MOV.U32 R31, RZ, RZ, R13 ;  /* 0x000000ffff1f7224 */ /* 0x000fe400078e000d */
[----:B------:R-:W-:Y:S01]  /*126d0*/  @!P3 IMAD.IADD R11, R11, 0x1, -R5 ;  /* 0x000000010b0bb824 */ /* 0x000fe200078e0a05 */
[----:B------:R-:W-:Y:S01]  /*126e0*/  LOP3.LUT R14, R6, 0xd8, RZ, 0xfc, !PT ;  /* 0x000000d8060e7812 */ /* 0x000fe200078efcff */
[----:B------:R-:W-:Y:S01]  /*126f0*/  @!P2 IMAD.MOV R31, RZ, RZ, -R31 ;  /* 0x000000ffff1fa224 */ /* 0x000fe200078e0a1f */
[----:B------:R-:W-:-:S02]  /*12700*/  ISETP.GT.U32.AND P2, PT, R5, R12, PT ;  /* 0x0000000c0500720c */ /* 0x000fc40003f44070 */
[----:B------:R-:W-:Y:S02]  /*12710*/  ISETP.GT.U32.AND P3, PT, R5, R11, PT ;  /* 0x0000000b0500720c */ /* 0x000fe40003f64070 */
[----:B------:R-:W-:-:S05]  /*12720*/  IABS R15, R14 ;  /* 0x0000000e000f7213 */ /* 0x000fca0000000000 */
[----:B------:R-:W-:-:S04]  /*12730*/  IMAD.HI.U32 R13, R7, R15, RZ ;  /* 0x0000000f070d7227 */ /* 0x000fc800078e00ff */
[----:B------:R-:W-:Y:S02]  /*12740*/  IMAD.MOV R13, RZ, RZ, -R13 ;  /* 0x000000ffff0d7224 */ /* 0x000fe400078e0a0d */
[--C-:B------:R-:W-:Y:S02]  /*12750*/  @!P2 IMAD.IADD R12, R12, 0x1, -R5.reuse ;  /* 0x000000010c0ca824 */ /* 0x100fe400078e0a05 */
[----:B------:R-:W-:Y:S01]  /*12760*/  @!P3 IMAD.IADD R11, R11, 0x1, -R5 ;  /* 0x000000010b0bb824 */ /* 0x000fe200078e0a05 */
[----:B------:R-:W-:Y:S01]  /*12770*/  ISETP.GE.AND P3, PT, R14, RZ, PT ;  /* 0x000000ff0e00720c */ /* 0x000fe20003f66270 */
[C---:B------:R-:W-:Y:S01]  /*12780*/  IMAD R14, R5.reuse, R13, R15 ;  /* 0x0000000d050e7224 */ /* 0x040fe200078e020f */
[----:B------:R-:W-:Y:S01]  /*12790*/  LOP3.LUT R13, R6, 0xda, RZ, 0xfc, !PT ;  /* 0x000000da060d7812 */ /* 0x000fe200078efcff */
[----:B------:R-:W-:Y:S01]  /*127a0*/  IMAD.MOV.U32 R30, RZ, RZ, R11 ;  /* 0x000000ffff1e7224 */ /* 0x000fe200078e000b */
[C---:B------:R-:W-:Y:S02]  /*127b0*/  ISETP.GT.U32.AND P2, PT, R5.reuse, R12, PT ;  /* 0x0000000c0500720c */ /* 0x040fe40003f44070 */
[----:B------:R-:W-:Y:S01]  /*127c0*/  IABS R15, R13 ;  /* 0x0000000d000f7213 */ /* 0x000fe20000000000 */
[----:B------:R-:W-:Y:S01]  /*127d0*/  @!P4 IMAD.MOV R30, RZ, RZ, -R30 ;  /* 0x000000ffff1ec224 */ /* 0x000fe200078e0a1e */
[----:B------:R-:W-:-:S03]  /*127e0*/  ISETP.GT.U32.AND P4, PT, R5, R14, PT ;  /* 0x0000000e0500720c */ /* 0x000fc60003f84070 */
[----:B------:R-:W-:-:S04]  /*127f0*/  IMAD.HI.U32 R11, R7, R15, RZ ;  /* 0x0000000f070b7227 */ /* 0x000fc800078e00ff */
[----:B------:R-:W-:Y:S02]  /*12800*/  IMAD.MOV R11, RZ, RZ, -R11 ;  /* 0x000000ffff0b7224 */ /* 0x000fe400078e0a0b */
[----:B------:R-:W-:Y:S02]  /*12810*/  @!P2 IMAD.IADD R12, R12, 0x1, -R5 ;  /* 0x000000010c0ca824 */ /* 0x000fe400078e0a05 */
[C---:B------:R-:W-:Y:S02]  /*12820*/  IMAD R11, R5.reuse, R11, R15 ;  /* 0x0000000b050b7224 */ /* 0x040fe400078e020f */
[----:B------:R-:W-:Y:S02]  /*12830*/  IMAD.MOV.U32 R29, RZ, RZ, R12 ;  /* 0x000000ffff1d7224 */ /* 0x000fe400078e000c */
[----:B------:R-:W-:Y:S01]  /*12840*/  @!P4 IMAD.IADD R14, R14, 0x1, -R5 ;  /* 0x000000010e0ec824 */ /* 0x000fe200078e0a05 */
[----:B------:R-:W-:Y:S01]  /*12850*/  LOP3.LUT R15, R6, 0xdc, RZ, 0xfc, !PT ;  /* 0x000000dc060f7812 */ /* 0x000fe200078efcff */
[----:B------:R-:W-:Y:S01]  /*12860*/  @!P6 IMAD.MOV R29, RZ, RZ, -R29 ;  /* 0x000000ffff1de224 */ /* 0x000fe200078e0a1d */
[----:B------:R-:W-:-:S02]  /*12870*/  ISETP.GT.U32.AND P6, PT, R5, R11, PT ;  /* 0x0000000b0500720c */ /* 0x000fc40003fc4070 */
[----:B------:R-:W-:Y:S02]  /*12880*/  ISETP.GE.AND P2, PT, R13, RZ, PT ;  /* 0x000000ff0d00720c */ /* 0x000fe40003f46270 */
[----:B------:R-:W-:Y:S02]  /*12890*/  ISETP.GT.U32.AND P4, PT, R5, R14, PT ;  /* 0x0000000e0500720c */ /* 0x000fe40003f84070 */
[----:B------:R-:W-:-:S05]  /*128a0*/  IABS R13, R15 ;  /* 0x0000000f000d7213 */ /* 0x000fca0000000000 */
[----:B------:R-:W-:-:S04]  /*128b0*/  IMAD.HI.U32 R12, R7, R13, RZ ;  /* 0x0000000d070c7227 */ /* 0x000fc800078e00ff */
[----:B------:R-:W-:Y:S02]  /*128c0*/  IMAD.MOV R12, RZ, RZ, -R12 ;  /* 0x000000ffff0c7224 */ /* 0x000fe400078e0a0c */
[--C-:B------:R-:W-:Y:S02]  /*128d0*/  @!P6 IMAD.IADD R11, R11, 0x1, -R5.reuse ;  /* 0x000000010b0be824 */ /* 0x100fe400078e0a05 */
[----:B------:R-:W-:Y:S02]  /*128e0*/  @!P4 IMAD.IADD R14, R14, 0x1, -R5 ;  /* 0x000000010e0ec824 */ /* 0x000fe400078e0a05 */
[C---:B------:R-:W-:Y:S01]  /*128f0*/  IMAD R13, R5.reuse, R12, R13 ;  /* 0x0000000c050d7224 */ /* 0x040fe200078e020d */
[----:B------:R-:W-:Y:S01]  /*12900*/  ISETP.GT.U32.AND P6, PT, R5, R11, PT ;  /* 0x0000000b0500720c */ /* 0x000fe20003fc4070 */
[----:B------:R-:W-:Y:S02]  /*12910*/  VIADD R12, R10, 0xde ;  /* 0x000000de0a0c7836 */ /* 0x000fe40000000000 */
[----:B------:R-:W-:-:S03]  /*12920*/  IMAD.MOV.U32 R28, RZ, RZ, R14 ;  /* 0x000000ffff1c7224 */ /* 0x000fc600078e000e */
[----:B------:R-:W-:Y:S01]  /*12930*/  IABS R14, R12 ;  /* 0x0000000c000e7213 */ /* 0x000fe20000000000 */
[----:B------:R-:W-:Y:S01]  /*12940*/  @!P3 IMAD.MOV R28, RZ, RZ, -R28 ;  /* 0x000000ffff1cb224 */ /* 0x000fe200078e0a1c */
[----:B------:R-:W-:-:S03]  /*12950*/  ISETP.GT.U32.AND P3, PT, R5, R13, PT ;  /* 0x0000000d0500720c */ /* 0x000fc60003f64070 */
[----:B------:R-:W-:-:S04]  /*12960*/  IMAD.HI.U32 R17, R7, R14, RZ ;  /* 0x0000000e07117227 */ /* 0x000fc800078e00ff */
[----:B------:R-:W-:Y:S02]  /*12970*/  @!P6 IMAD.IADD R11, R11, 0x1, -R5 ;  /* 0x000000010b0be824 */ /* 0x000fe400078e0a05 */
[----:B------:R-:W-:Y:S02]  /*12980*/  IMAD.MOV R17, RZ, RZ, -R17 ;  /* 0x000000ffff117224 */ /* 0x000fe400078e0a11 */
[----:B------:R-:W-:Y:S02]  /*12990*/  IMAD.MOV.U32 R27, RZ, RZ, R11 ;  /* 0x000000ffff1b7224 */ /* 0x000fe400078e000b */
[----:B------:R-:W-:Y:S02]  /*129a0*/  IMAD R14, R5, R17, R14 ;  /* 0x00000011050e7224 */ /* 0x000fe400078e020e */
[----:B------:R-:W-:Y:S01]  /*129b0*/  @!P3 IMAD.IADD R13, R13, 0x1, -R5 ;  /* 0x000000010d0db824 */ /* 0x000fe200078e0a05 */
[----:B------:R-:W-:Y:S01]  /*129c0*/  ISETP.GE.AND P6, PT, R12, RZ, PT ;  /* 0x000000ff0c00720c */ /* 0x000fe20003fc6270 */
[----:B------:R-:W-:Y:S01]  /*129d0*/  @!P2 IMAD.MOV R27, RZ, RZ, -R27 ;  /* 0x000000ffff1ba224 */ /* 0x000fe200078e0a1b */
[----:B------:R-:W-:-:S02]  /*129e0*/  LOP3.LUT R12, R6, 0xe0, RZ, 0xfc, !PT ;  /* 0x000000e0060c7812 */ /* 0x000fc400078efcff */
[C---:B------:R-:W-:Y:S02]  /*129f0*/  ISETP.GT.U32.AND P2, PT, R5.reuse, R14, PT ;  /* 0x0000000e0500720c */ /* 0x040fe40003f44070 */
[----:B------:R-:W-:Y:S02]  /*12a00*/  ISETP.GT.U32.AND P3, PT, R5, R13, PT ;  /* 0x0000000d0500720c */ /* 0x000fe40003f64070 */
[----:B------:R-:W-:Y:S02]  /*12a10*/  ISETP.GE.AND P4, PT, R15, RZ, PT ;  /* 0x000000ff0f00720c */ /* 0x000fe40003f86270 */
[----:B------:R-:W-:-:S05]  /*12a20*/  IABS R15, R12 ;  /* 0x0000000c000f7213 */ /* 0x000fca0000000000 */
[----:B------:R-:W-:-:S04]  /*12a30*/  IMAD.HI.U32 R11, R7, R15, RZ ;  /* 0x0000000f070b7227 */ /* 0x000fc800078e00ff */
[----:B------:R-:W-:Y:S02]  /*12a40*/  IMAD.MOV R11, RZ, RZ, -R11 ;  /* 0x000000ffff0b7224 */ /* 0x000fe400078e0a0b */
[--C-:B------:R-:W-:Y:S02]  /*12a50*/  @!P2 IMAD.IADD R14, R14, 0x1, -R5.reuse ;  /* 0x000000010e0ea824 */ /* 0x100fe400078e0a05 */
[----:B------:R-:W-:Y:S01]  /*12a60*/  @!P3 IMAD.IADD R13, R13, 0x1, -R5 ;  /* 0x000000010d0db824 */ /* 0x000fe200078e0a05 */
[----:B------:R-:W-:Y:S01]  /*12a70*/  ISETP.GE.AND P3, PT, R12, RZ, PT ;  /* 0x000000ff0c00720c */ /* 0x000fe20003f66270 */
[C---:B------:R-:W-:Y:S01]  /*12a80*/  IMAD R12, R5.reuse, R11, R15 ;  /* 0x0000000b050c7224 */ /* 0x040fe200078e020f */
[----:B------:R-:W-:Y:S02]  /*12a90*/  LOP3.LUT R11, R6, 0xe2, RZ, 0xfc, !PT ;  /* 0x000000e2060b7812 */ /* 0x000fe400078efcff */
[----:B------:R-:W-:Y:S02]  /*12aa0*/  ISETP.GT.U32.AND P2, PT, R5, R14, PT ;  /* 0x0000000e0500720c */ /* 0x000fe40003f44070 */
[----:B------:R-:W-:Y:S01]  /*12ab0*/  IABS R15, R11 ;  /* 0x0000000b000f7213 */ /* 0x000fe20000000000 */
[----:B------:R-:W-:-:S04]  /*12ac0*/  IMAD.MOV.U32 R26, RZ, RZ, R13 ;  /* 0x000000ffff1a7224 */ /* 0x000fc800078e000d */
[----:B------:R-:W-:-:S04]  /*12ad0*/  IMAD.HI.U32 R13, R7, R15, RZ ;  /* 0x0000000f070d7227 */ /* 0x000fc800078e00ff */
[----:B------:R-:W-:Y:S02]  /*12ae0*/  IMAD.MOV R13, RZ, RZ, -R13 ;  /* 0x000000ffff0d7224 */ /* 0x000fe400078e0a0d */
[----:B------:R-:W-:Y:S01]  /*12af0*/  @!P2 IMAD.IADD R14, R14, 0x1, -R5 ;  /* 0x000000010e0ea824 */ /* 0x000fe200078e0a05 */
[----:B------:R-:W-:Y:S01]  /*12b00*/  ISETP.GE.AND P2, PT, R11, RZ, PT ;  /* 0x000000ff0b00720c */ /* 0x000fe20003f46270 */
[----:B------:R-:W-:Y:S02]  /*12b10*/  IMAD R11, R5, R13, R15 ;  /* 0x0000000d050b7224 */ /* 0x000fe400078e020f */
[----:B------:R-:W-:-:S04]  /*12b20*/  IMAD.MOV.U32 R25, RZ, RZ, R14 ;  /* 0x000000ffff197224 */ /* 0x000fc800078e000e */
[----:B------:R-:W-:Y:S01]  /*12b30*/  @!P6 IMAD.MOV R25, RZ, RZ, -R25 ;  /* 0x000000ffff19e224 */ /* 0x000fe200078e0a19 */
[C---:B------:R-:W-:Y:S01]  /*12b40*/  ISETP.GT.U32.AND P6, PT, R5.reuse, R11, PT ;  /* 0x0000000b0500720c */ /* 0x040fe20003fc4070 */
[----:B------:R-:W-:Y:S01]  /*12b50*/  @!P4 IMAD.MOV R26, RZ, RZ, -R26 ;  /* 0x000000ffff1ac224 */ /* 0x000fe200078e0a1a */
[----:B------:R-:W-:Y:S02]  /*12b60*/  ISETP.GT.U32.AND P4, PT, R5, R12, PT ;  /* 0x0000000c0500720c */ /* 0x000fe40003f84070 */
[----:B------:R-:W-:-:S04]  /*12b70*/  LOP3.LUT R15, R6, 0xe4, RZ, 0xfc, !PT ;  /* 0x000000e4060f7812 */ /* 0x000fc800078efcff */
[----:B------:R-:W-:-:S05]  /*12b80*/  IABS R13, R15 ;  /* 0x0000000f000d7213 */ /* 0x000fca0000000000 */
[--C-:B------:R-:W-:Y:S02]  /*12b90*/  @!P6 IMAD.IADD R11, R11, 0x1, -R5.reuse ;  /* 0x000000010b0be824 */ /* 0x100fe400078e0a05 */
[----:B------:R-:W-:Y:S02]  /*12ba0*/  @!P4 IMAD.IADD R12, R12, 0x1, -R5 ;  /* 0x000000010c0cc824 */ /* 0x000fe400078e0a05 */
[----:B------:R-:W-:Y:S01]  /*12bb0*/  IMAD.HI.U32 R14, R7, R13, RZ ;  /* 0x0000000d070e7227 */ /* 0x000fe200078e00ff */
[C---:B------:R-:W-:Y:S02]  /*12bc0*/  ISETP.GT.U32.AND P6, PT, R5.reuse, R11, PT ;  /* 0x0000000b0500720c */ /* 0x040fe40003fc4070 */
[----:B------:R-:W-:Y:S01]  /*12bd0*/  ISETP.GT.U32.AND P4, PT, R5, R12, PT ;  /* 0x0000000c0500720c */ /* 0x000fe20003f84070 */
[----:B------:R-:W-:-:S04]  /*12be0*/  IMAD.MOV R14, RZ, RZ, -R14 ;  /* 0x000000ffff0e7224 */ /* 0x000fc800078e0a0e */
[----:B------:R-:W-:-:S06]  /*12bf0*/  IMAD R13, R5, R14, R13 ;  /* 0x0000000e050d7224 */ /* 0x000fcc00078e020d */
[--C-:B------:R-:W-:Y:S01]  /*12c00*/  @!P6 IMAD.IADD R11, R11, 0x1, -R5.reuse ;  /* 0x000000010b0be824 */ /* 0x100fe200078e0a05 */
[----:B------:R-:W-:Y:S01]  /*12c10*/  ISETP.GT.U32.AND P6, PT, R5, R13, PT ;  /* 0x0000000d0500720c */ /* 0x000fe20003fc4070 */
[----:B------:R-:W-:-:S04]  /*12c20*/  @!P4 IMAD.IADD R12, R12, 0x1, -R5 ;  /* 0x000000010c0cc824 */ /* 0x000fc800078e0a05 */
[----:B------:R-:W-:Y:S01]  /*12c30*/  IMAD.MOV.U32 R24, RZ, RZ, R12 ;  /* 0x000000ffff187224 */ /* 0x000fe200078e000c */
[----:B------:R-:W-:-:S03]  /*12c40*/  LOP3.LUT R12, R6, 0xe6, RZ, 0xfc, !PT ;  /* 0x000000e6060c7812 */ /* 0x000fc600078efcff */
[----:B------:R-:W-:Y:S01]  /*12c50*/  @!P3 IMAD.MOV R24, RZ, RZ, -R24 ;  /* 0x000000ffff18b224 */ /* 0x000fe200078e0a18 */
[----:B------:R-:W-:Y:S02]  /*12c60*/  ISETP.GE.AND P3, PT, R12, RZ, PT ;  /* 0x000000ff0c00720c */ /* 0x000fe40003f66270 */
[----:B------:R-:W-:Y:S01]  /*12c70*/  IABS R12, R12 ;  /* 0x0000000c000c7213 */ /* 0x000fe20000000000 */
[----:B------:R-:W-:-:S04]  /*12c80*/  @!P6 IMAD.IADD R13, R13, 0x1, -R5 ;  /* 0x000000010d0de824 */ /* 0x000fc800078e0a05 */
[----:B------:R-:W-:Y:S01]  /*12c90*/  IMAD.HI.U32 R17, R7, R12, RZ ;  /* 0x0000000c07117227 */ /* 0x000fe200078e00ff */
[----:B------:R-:W-:-:S03]  /*12ca0*/  ISETP.GT.U32.AND P6, PT, R5, R13, PT ;  /* 0x0000000d0500720c */ /* 0x000fc60003fc4070 */
[----:B------:R-:W-:Y:S02]  /*12cb0*/  IMAD.MOV.U32 R23, RZ, RZ, R11 ;  /* 0x000000ffff177224 */ /* 0x000fe400078e000b */
[----:B------:R-:W-:Y:S01]  /*12cc0*/  IMAD.MOV R11, RZ, RZ, -R17 ;  /* 0x000000ffff0b7224 */ /* 0x000fe200078e0a11 */
[----:B------:R-:W-:-:S03]  /*12cd0*/  LOP3.LUT R14, R6, 0xe8, RZ, 0xfc, !PT ;  /* 0x000000e8060e7812 */ /* 0x000fc600078efcff */
[----:B------:R-:W-:Y:S01]  /*12ce0*/  IMAD R11, R5, R11, R12 ;  /* 0x0000000b050b7224 */ /* 0x000fe200078e020c */
[----:B------:R-:W-:Y:S02]  /*12cf0*/  ISETP.GE.AND P4, PT, R15, RZ, PT ;  /* 0x000000ff0f00720c */ /* 0x000fe40003f86270 */
[----:B------:R-:W-:Y:S01]  /*12d00*/  IABS R15, R14 ;  /* 0x0000000e000f7213 */ /* 0x000fe20000000000 */
[----:B------:R-:W-:Y:S01]  /*12d10*/  @!P6 IMAD.IADD R13, R13, 0x1, -R5 ;  /* 0x000000010d0de824 */ /* 0x000fe200078e0a05 */
[----:B------:R-:W-:-:S03]  /*12d20*/  ISETP.GT.U32.AND P6, PT, R5, R11, PT ;  /* 0x0000000b0500720c */ /* 0x000fc60003fc4070 */
[----:B------:R-:W-:Y:S01]  /*12d30*/  IMAD.HI.U32 R18, R7, R15, RZ ;  /* 0x0000000f07127227 */ /* 0x000fe200078e00ff */
[----:B------:R-:W-:-:S03]  /*12d40*/  LOP3.LUT R19, R6, 0xea, RZ, 0xfc, !PT ;  /* 0x000000ea06137812 */ /* 0x000fc600078efcff */
[----:B------:R-:W-:Y:S01]  /*12d50*/  IMAD.MOV R17, RZ, RZ, -R18 ;  /* 0x000000ffff117224 */ /* 0x000fe200078e0a12 */
[----:B------:R-:W-:Y:S01]  /*12d60*/  LOP3.LUT R18, R6, 0xec, RZ, 0xfc, !PT ;  /* 0x000000ec06127812 */ /* 0x000fe200078efcff */
[----:B------:R-:W-:Y:S01]  /*12d70*/  @!P2 IMAD.MOV R23, RZ, RZ, -R23 ;  /* 0x000000ffff17a224 */ /* 0x000fe200078e0a17 */
[----:B------:R-:W-:Y:S02]  /*12d80*/  ISETP.GE.AND P2, PT, R14, RZ, PT ;  /* 0x000000ff0e00720c */ /* 0x000fe40003f46270 */
[----:B------:R-:W-:Y:S01]  /*12d90*/  IABS R12, R19 ;  /* 0x00000013000c7213 */ /* 0x000fe20000000000 */
[----:B------:R-:W-:Y:S01]  /*12da0*/  @!P6 IMAD.IADD R11, R11, 0x1, -R5 ;  /* 0x000000010b0be824 */ /* 0x000fe200078e0a05 */
[----:B------:R-:W-:Y:S01]  /*12db0*/  IABS R14, R18 ;  /* 0x00000012000e7213 */ /* 0x000fe20000000000 */
[----:B------:R-:W-:Y:S02]  /*12dc0*/  IMAD R15, R5, R17, R15 ;  /* 0x00000011050f7224 */ /* 0x000fe400078e020f */
[----:B------:R-:W-:Y:S01]  /*12dd0*/  IMAD.HI.U32 R17, R7, R12, RZ ;  /* 0x0000000c07117227 */ /* 0x000fe200078e00ff */
[----:B------:R-:W-:-:S03]  /*12de0*/  ISETP.GT.U32.AND P6, PT, R5, R11, PT ;  /* 0x0000000b0500720c */ /* 0x000fc60003fc4070 */
[----:B------:R-:W-:Y:S02]  /*12df0*/  IMAD.MOV.U32 R10, RZ, RZ, R14 ;  /* 0x000000ffff0a7224 */ /* 0x000fe400078e000e */
[----:B------:R-:W-:Y:S02]  /*12e00*/  IMAD.MOV R14, RZ, RZ, -R17 ;  /* 0x000000ffff0e7224 */ /* 0x000fe400078e0a11 */
[----:B------:R-:W-:-:S04]  /*12e10*/  IMAD.HI.U32 R17, R7, R10, RZ ;  /* 0x0000000a07117227 */ /* 0x000fc800078e00ff */
[----:B------:R-:W-:Y:S01]  /*12e20*/  IMAD R12, R5, R14, R12 ;  /* 0x0000000e050c7224 */ /* 0x000fe200078e020c */
[----:B------:R-:W-:Y:S01]  /*12e30*/  IABS R14, R55 ;  /* 0x00000037000e7213 */ /* 0x000fe20000000000 */
[----:B------:R-:W-:Y:S02]  /*12e40*/  IMAD.MOV.U32 R22, RZ, RZ, R13 ;  /* 0x000000ffff167224 */ /* 0x000fe400078e000d */
[----:B------:R-:W-:Y:S02]  /*12e50*/  IMAD.MOV R13, RZ, RZ, -R17 ;  /* 0x000000ffff0d7224 */ /* 0x000fe400078e0a11 */
[----:B------:R-:W-:Y:S02]  /*12e60*/  @!P6 IMAD.IADD R11, R11, 0x1, -R5 ;  /* 0x000000010b0be824 */ /* 0x000fe400078e0a05 */
[C---:B------:R-:W-:Y:S01]  /*12e70*/  IMAD R10, R5.reuse, R13, R10 ;  /* 0x0000000d050a7224 */ /* 0x040fe200078e020a */
[----:B------:R-:W-:Y:S01]  /*12e80*/  ISETP.GT.U32.AND P6, PT, R5, R12, PT ;  /* 0x0000000c0500720c */ /* 0x000fe20003fc4070 */
[----:B------:R-:W-:Y:S01]  /*12e90*/  IMAD.HI.U32 R13, R7, R14, RZ ;  /* 0x0000000e070d7227 */ /* 0x000fe200078e00ff */
[----:B------:R-:W-:-:S03]  /*12ea0*/  LOP3.LUT R17, R6, 0xf0, RZ, 0xfc, !PT ;  /* 0x000000f006117812 */ /* 0x000fc600078efcff */
[----:B------:R-:W-:-:S04]  /*12eb0*/  IMAD.MOV R13, RZ, RZ, -R13 ;  /* 0x000000ffff0d7224 */ /* 0x000fc800078e0a0d */
[----:B------:R-:W-:Y:S01]  /*12ec0*/  IMAD R14, R5, R13, R14 ;  /* 0x0000000d050e7224 */ /* 0x000fe200078e020e */
[----:B------:R-:W-:-:S03]  /*12ed0*/  IABS R13, R17 ;  /* 0x00000011000d7213 */ /* 0x000fc60000000000 */
[----:B------:R-:W-:Y:S02]  /*12ee0*/  @!P6 IMAD.IADD R12, R12, 0x1, -R5 ;  /* 0x000000010c0ce824 */ /* 0x000fe400078e0a05 */
[----:B---3--:R-:W-:-:S03]  /*12ef0*/  IMAD.HI.U32 R20, R7, R13, RZ ;  /* 0x0000000d07147227 */ /* 0x008fc600078e00ff */
[----:B------:R-:W-:Y:S01]  /*12f00*/  ISETP.GT.U32.AND P6, PT, R5, R12, PT ;  /* 0x0000000c0500720c */ /* 0x000fe20003fc4070 */
[----:B------:R-:W-:-:S04]  /*12f10*/  IMAD.MOV R20, RZ, RZ, -R20 ;  /* 0x000000ffff147224 */ /* 0x000fc800078e0a14 */
[----:B------:R-:W-:Y:S01]  /*12f20*/  IMAD R13, R5, R20, R13 ;  /* 0x00000014050d7224 */ /* 0x000fe200078e020d */
[----:B--2---:R-:W-:-:S05]  /*12f30*/  SEL R20, R16, R64, !P1 ;  /* 0x0000004010147207 */ /* 0x004fca0004800000 */
[----:B------:R-:W-:Y:S01]  /*12f40*/  IMAD R20, R20, UR5, RZ ;  /* 0x0000000514147c24 */ /* 0x000fe2000f8e02ff */
[----:B------:R2:W-:Y:S01]  /*12f50*/  STL [R1+0xd30], R3 ;  /* 0x000d300301007387 */ /* 0x0005e20000100800 */
[----:B------:R-:W-:Y:S01]  /*12f60*/  @!P6 IMAD.IADD R12, R12, 0x1, -R5 ;  /* 0x000000010c0ce824 */ /* 0x000fe200078e0a05 */
[----:B------:R-:W3:Y:S02]  /*12f70*/  LDCU UR5, c[0x0][0x3b0] ;  /* 0x00007600ff0577ac */ /* 0x000ee40008000800 */
[----:B0-----:R-:W-:-:S04]  /*12f80*/  IADD3 R0, P6, PT, R20, R9, RZ ;  /* 0x0000000914007210 */ /* 0x001fc80007fde0ff */
[----:B--2---:R-:W-:Y:S01]  /*12f90*/  LEA.HI.X.SX32 R3, R20, R8, 0x1, P6 ;  /* 0x0000000814037211 */ /* 0x004fe200030f0eff */
[----:B------:R-:W-:-:S04]  /*12fa0*/  @P0 IMAD.MOV.U32 R56, RZ, RZ, R0 ;  /* 0x000000ffff380224 */ /* 0x000fc800078e0000 */
[----:B------:R-:W-:-:S05]  /*12fb0*/  @P0 IMAD.MOV.U32 R57, RZ, RZ, R3 ;  /* 0x000000ffff390224 */ /* 0x000fca00078e0003 */
[----:B------:R0:W2:Y:S01]  /*12fc0*/  @P0 LDG.E.U8 R68, desc[UR24][R56.64] ;  /* 0x0000001838440981 */ /* 0x0000a2000c1e1100 */
[----:B------:R-:W-:Y:S01]  /*12fd0*/  @!P4 IMAD.MOV R22, RZ, RZ, -R22 ;  /* 0x000000ffff16c224 */ /* 0x000fe200078e0a16 */
[----:B------:R-:W-:-:S13]  /*12fe0*/  ISETP.GT.U32.AND P4, PT, R5, R15, PT ;  /* 0x0000000f0500720c */ /* 0x000fda0003f84070 */
[----:B------:R-:W-:-:S05]  /*12ff0*/  @!P4 IMAD.IADD R15, R15, 0x1, -R5 ;  /* 0x000000010f0fc824 */ /* 0x000fca00078e0a05 */
[----:B------:R-:W-:Y:S01]  /*13000*/  ISETP.GT.U32.AND P4, PT, R5, R15, PT ;  /* 0x0000000f0500720c */ /* 0x000fe20003f84070 */
[----:B------:R-:W-:-:S04]  /*13010*/  IMAD.MOV.U32 R21, RZ, RZ, R11 ;  /* 0x000000ffff157224 */ /* 0x000fc800078e000b */
[----:B------:R-:W-:-:S08]  /*13020*/  @!P3 IMAD.MOV R21, RZ, RZ, -R21 ;  /* 0x000000ffff15b224 */ /* 0x000fd000078e0a15 */
[----:B------:R-:W-:Y:S01]  /*13030*/  @!P4 IMAD.IADD R15, R15, 0x1, -R5 ;  /* 0x000000010f0fc824 */ /* 0x000fe200078e0a05 */
[C---:B------:R-:W-:Y:S02]  /*13040*/  ISETP.GT.U32.AND P4, PT, R5.reuse, R10, PT ;  /* 0x0000000a0500720c */ /* 0x040fe40003f84070 */
[C---:B------:R-:W-:Y:S02]  /*13050*/  ISETP.GT.U32.AND P3, PT, R5.reuse, R14, PT ;  /* 0x0000000e0500720c */ /* 0x040fe40003f64070 */
[----:B------:R-:W-:Y:S01]  /*13060*/  ISETP.GT.U32.AND P6, PT, R5, R13, PT ;  /* 0x0000000d0500720c */ /* 0x000fe20003fc4070 */
[----:B------:R-:W-:-:S08]  /*13070*/  IMAD.MOV.U32 R20, RZ, RZ, R15 ;  /* 0x000000ffff147224 */ /* 0x000fd000078e000f */
[--C-:B------:R-:W-:Y:S02]  /*13080*/  @!P4 IMAD.IADD R10, R10, 0x1, -R5.reuse ;  /* 0x000000010a0ac824 */ /* 0x100fe400078e0a05 */
[----:B------:R-:W-:-:S03]  /*13090*/  @!P3 IMAD.IADD R14, R14, 0x1, -R5 ;  /* 0x000000010e0eb824 */ /* 0x000fc600078e0a05 */
[C---:B------:R-:W-:Y:S01]  /*130a0*/  ISETP.GT.U32.AND P4, PT, R5.reuse, R10, PT ;  /* 0x0000000a0500720c */ /* 0x040fe20003f84070 */
[----:B------:R-:W-:Y:S01]  /*130b0*/  @!P2 IMAD.MOV R20, RZ, RZ, -R20 ;  /* 0x000000ffff14a224 */ /* 0x000fe200078e0a14 */
[----:B------:R-:W-:Y:S01]  /*130c0*/  ISETP.GT.U32.AND P2, PT, R5, R14, PT ;  /* 0x0000000e0500720c */ /* 0x000fe20003f44070 */
[----:B------:R-:W-:Y:S01]  /*130d0*/  @!P6 IMAD.IADD R13, R13, 0x1, -R5 ;  /* 0x000000010d0de824 */ /* 0x000fe200078e0a05 */
[----:B------:R-:W-:-:S04]  /*130e0*/  ISETP.GE.AND P3, PT, R18, RZ, PT ;  /* 0x000000ff1200720c */ /* 0x000fc80003f66270 */
[----:B------:R-:W-:-:S05]  /*130f0*/  ISETP.GT.U32.AND P6, PT, R5, R13, PT ;  /* 0x0000000d0500720c */ /* 0x000fca0003fc4070 */
[----:B------:R-:W-:-:S04]  /*13100*/  @!P4 IMAD.IADD R10, R10, 0x1, -R5 ;  /* 0x000000010a0ac824 */ /* 0x000fc800078e0a05 */
[----:B------:R-:W-:Y:S01]  /*13110*/  IMAD.MOV.U32 R18, RZ, RZ, R10 ;  /* 0x000000ffff127224 */ /* 0x000fe200078e000a */
[----:B------:R-:W-:Y:S01]  /*13120*/  LOP3.LUT R10, R6, 0xf2, RZ, 0xfc, !PT ;  /* 0x000000f2060a7812 */ /* 0x000fe200078efcff */
[----:B------:R-:W-:-:S03]  /*13130*/  @!P2 IMAD.IADD R14, R14, 0x1, -R5 ;  /* 0x000000010e0ea824 */ /* 0x000fc600078e0a05 */
[----:B------:R-:W-:Y:S02]  /*13140*/  ISETP.GE.AND P2, PT, R10, RZ, PT ;  /* 0x000000ff0a00720c */ /* 0x000fe40003f46270 */
[----:B------:R-:W-:Y:S02]  /*13150*/  IABS R11, R10 ;  /* 0x0000000a000b7213 */ /* 0x000fe40000000000 */
[----:B------:R-:W-:Y:S01]  /*13160*/  LOP3.LUT R10, R6, 0xf4, RZ, 0xfc, !PT ;  /* 0x000000f4060a7812 */ /* 0x000fe200078efcff */
[----:B------:R-:W-:Y:S01]  /*13170*/  @!P6 IMAD.IADD R13, R13, 0x1, -R5 ;  /* 0x000000010d0de824 */ /* 0x000fe200078e0a05 */
[----:B------:R-:W-:Y:S02]  /*13180*/  ISETP.GE.AND P4, PT, R19, RZ, PT ;  /* 0x000000ff1300720c */ /* 0x000fe40003f86270 */
[----:B------:R-:W-:Y:S02]  /*13190*/  ISETP.GE.AND P6, PT, R10, RZ, PT ;  /* 0x000000ff0a00720c */ /* 0x000fe40003fc6270 */
[----:B------:R-:W-:Y:S01]  /*131a0*/  IABS R10, R10 ;  /* 0x0000000a000a7213 */ /* 0x000fe20000000000 */
[----:B------:R-:W-:Y:S01]  /*131b0*/  @!P3 IMAD.MOV R18, RZ, RZ, -R18 ;  /* 0x000000ffff12b224 */ /* 0x000fe200078e0a12 */
[----:B0-----:R-:W-:-:S02]  /*131c0*/  LOP3.LUT R57, R6, 0xf6, RZ, 0xfc, !PT ;  /* 0x000000f606397812 */ /* 0x001fc400078efcff */
[----:B------:R-:W-:Y:S01]  /*131d0*/  ISETP.GE.AND P3, PT, R17, RZ, PT ;  /* 0x000000ff1100720c */ /* 0x000fe20003f66270 */
[----:B------:R-:W-:Y:S01]  /*131e0*/  IMAD.HI.U32 R17, R7, R10, RZ ;  /* 0x0000000a07117227 */ /* 0x000fe200078e00ff */
[----:B------:R-:W-:-:S03]  /*131f0*/  IABS R15, R57 ;  /* 0x00000039000f7213 */ /* 0x000fc60000000000 */
[----:B------:R-:W-:Y:S02]  /*13200*/  IMAD.MOV.U32 R19, RZ, RZ, R12 ;  /* 0x000000ffff137224 */ /* 0x000fe400078e000c */
[----:B------:R-:W-:Y:S02]  /*13210*/  IMAD.MOV.U32 R64, RZ, RZ, R90 ;  /* 0x000000ffff407224 */ /* 0x000fe400078e005a */
[----:B------:R-:W-:Y:S02]  /*13220*/  IMAD.MOV R17, RZ, RZ, -R17 ;  /* 0x000000ffff117224 */ /* 0x000fe400078e0a11 */
[----:B------:R-:W-:Y:S02]  /*13230*/  IMAD.MOV.U32 R90, RZ, RZ, R86 ;  /* 0x000000ffff5a7224 */ /* 0x000fe400078e0056 */
[----:B------:R-:W-:Y:S01]  /*13240*/  @!P4 IMAD.MOV R19, RZ, RZ, -R19 ;  /* 0x000000ffff13c224 */ /* 0x000fe200078e0a13 */
[----:B------:R-:W-:Y:S01]  /*13250*/  ISETP.GE.AND P4, PT, R55, RZ, PT ;  /* 0x000000ff3700720c */ /* 0x000fe20003f86270 */
[----:B------:R-:W-:Y:S01]  /*13260*/  IMAD.MOV.U32 R86, RZ, RZ, R58 ;  /* 0x000000ffff567224 */ /* 0x000fe200078e003a */
[----:B------:R-:W-:Y:S01]  /*13270*/  LOP3.LUT R58, R6, 0xf8, RZ, 0xfc, !PT ;  /* 0x000000f8063a7812 */ /* 0x000fe200078efcff */
[----:B------:R-:W-:-:S04]  /*13280*/  IMAD.HI.U32 R55, R7, R15, RZ ;  /* 0x0000000f07377227 */ /* 0x000fc800078e00ff */
[----:B------:R-:W-:Y:S02]  /*13290*/  IMAD R10, R5, R17, R10 ;  /* 0x00000011050a7224 */ /* 0x000fe400078e020a */
[----:B------:R-:W-:Y:S02]  /*132a0*/  IMAD.MOV.U32 R17, RZ, RZ, R14 ;  /* 0x000000ffff117224 */ /* 0x000fe400078e000e */
[----:B------:R-:W-:Y:S01]  /*132b0*/  IMAD.MOV.U32 R14, RZ, RZ, R13 ;  /* 0x000000ffff0e7224 */ /* 0x000fe200078e000d */
[----:B------:R-:W-:Y:S01]  /*132c0*/  IABS R13, R58 ;  /* 0x0000003a000d7213 */ /* 0x000fe20000000000 */
[----:B------:R-:W-:-:S04]  /*132d0*/  IMAD.HI.U32 R12, R7, R11, RZ ;  /* 0x0000000b070c7227 */ /* 0x000fc800078e00ff */
[----:B------:R-:W-:Y:S02]  /*132e0*/  IMAD.MOV R55, RZ, RZ, -R55 ;  /* 0x000000ffff377224 */ /* 0x000fe400078e0a37 */
[----:B------:R-:W-:Y:S02]  /*132f0*/  IMAD.MOV R12, RZ, RZ, -R12 ;  /* 0x000000ffff0c7224 */ /* 0x000fe400078e0a0c */
[----:B------:R-:W-:Y:S01]  /*13300*/  IMAD R15, R5, R55, R15 ;  /* 0x00000037050f7224 */ /* 0x000fe200078e020f */
[----:B------:R-:W-:Y:S01]  /*13310*/  LOP3.LUT R55, R6, 0xfa, RZ, 0xfc, !PT ;  /* 0x000000fa06377812 */ /* 0x000fe200078efcff */
[----:B------:R-:W-:-:S04]  /*13320*/  IMAD.HI.U32 R56, R7, R13, RZ ;  /* 0x0000000d07387227 */ /* 0x000fc800078e00ff */
[----:B------:R-:W-:Y:S01]  /*13330*/  IMAD R11, R5, R12, R11 ;  /* 0x0000000c050b7224 */ /* 0x000fe200078e020b */
[----:B------:R-:W-:Y:S01]  /*13340*/  IABS R12, R55 ;  /* 0x00000037000c7213 */ /* 0x000fe20000000000 */
[----:B------:R-:W-:-:S04]  /*13350*/  IMAD.MOV R56, RZ, RZ, -R56 ;  /* 0x000000ffff387224 */ /* 0x000fc800078e0a38 */
[----:B------:R-:W-:Y:S02]  /*13360*/  IMAD R13, R5, R56, R13 ;  /* 0x00000038050d7224 */ /* 0x000fe400078e020d */
[----:B------:R-:W-:-:S04]  /*13370*/  IMAD.HI.U32 R56, R7, R12, RZ ;  /* 0x0000000c07387227 */ /* 0x000fc800078e00ff */
[----:B------:R-:W-:-:S04]  /*13380*/  IMAD.MOV R56, RZ, RZ, -R56 ;  /* 0x000000ffff387224 */ /* 0x000fc800078e0a38 */
[----:B------:R-:W-:Y:S01]  /*13390*/  IMAD R12, R5, R56, R12 ;  /* 0x00000038050c7224 */ /* 0x000fe200078e020c */
[----:B------:R-:W-:-:S04]  /*133a0*/  LOP3.LUT R56, R6, 0xfc, RZ, 0xfc, !PT ;  /* 0x000000fc06387812 */ /* 0x000fc800078efcff */
[----:B------:R-:W-:-:S05]  /*133b0*/  IABS R6, R56 ;  /* 0x0000003800067213 */ /* 0x000fca0000000000 */
[----:B------:R-:W-:Y:S01]  /*133c0*/  IMAD.HI.U32 R7, R7, R6, RZ ;  /* 0x0000000607077227 */ /* 0x000fe200078e00ff */
[----:B------:R0:W-:Y:S03]  /*133d0*/  STL [R1+0x464], R0 ;  /* 0x0004640001007387 */ /* 0x0001e60000100800 */
[----:B------:R-:W-:Y:S01]  /*133e0*/  IMAD.MOV R7, RZ, RZ, -R7 ;  /* 0x000000ffff077224 */ /* 0x000fe200078e0a07 */
[----:B------:R0:W-:Y:S03]  /*133f0*/  STL [R1+0x228], R3 ;  /* 0x0002280301007387 */ /* 0x0001e60000100800 */
[C---:B------:R-:W-:Y:S01]  /*13400*/  IMAD R6, R5.reuse, R7, R6 ;  /* 0x0000000705067224 */ /* 0x040fe200078e0206 */
[----:B------:R-:W-:Y:S01]  /*13410*/  SEL R7, R16, R69, !P1 ;  /* 0x0000004510077207 */ /* 0x000fe20004800000 */
[----:B--2---:R-:W-:Y:S04]  /*13420*/  STL [R1+0xd34], R68 ;  /* 0x000d344401007387 */ /* 0x004fe80000100800 */
[----:B------:R-:W2:Y:S01]  /*13430*/  LDL.LU R69, [R1+0xd50] ;  /* 0x000d500001457983 */ /* 0x000ea20000300800 */
[----:B------:R-:W-:Y:S01]  /*13440*/  @!P4 IMAD.MOV R17, RZ, RZ, -R17 ;  /* 0x000000ffff11c224 */ /* 0x000fe200078e0a11 */
[----:B------:R-:W-:-:S02]  /*13450*/  ISETP.GT.U32.AND P4, PT, R5, R11, PT ;  /* 0x0000000b0500720c */ /* 0x000fc40003f84070 */
[----:B------:R-:W4:Y:S11]  /*13460*/  LDL.LU R63, [R1+0x4c] ;  /* 0x00004c00013f7983 */ /* 0x000f360000300800 */
[----:B------:R-:W-:-:S05]  /*13470*/  @!P4 IMAD.IADD R11, R11, 0x1, -R5 ;  /* 0x000000010b0bc824 */ /* 0x000fca00078e0a05 */
[----:B------:R-:W-:-:S13]  /*13480*/  ISETP.GT.U32.AND P4, PT, R5, R11, PT ;  /* 0x0000000b0500720c */ /* 0x000fda0003f84070 */
[--C-:B------:R-:W-:Y:S01]  /*13490*/  @!P4 IMAD.IADD R11, R11, 0x1, -R5.reuse ;  /* 0x000000010b0bc824 */ /* 0x100fe200078e0a05 */
[----:B------:R-:W-:Y:S01]  /*134a0*/  ISETP.GT.U32.AND P4, PT, R5, R15, PT ;  /* 0x0000000f0500720c */ /* 0x000fe20003f84070 */
[----:B---3--:R-:W-:Y:S01]  /*134b0*/  IMAD R7, R7, UR5, RZ ;  /* 0x0000000507077c24 */ /* 0x008fe2000f8e02ff */
[----:B------:R-:W3:Y:S11]  /*134c0*/  LDCU UR5, c[0x0][0x3b0] ;  /* 0x00007600ff0577ac */ /* 0x000ef60008000800 */
[----:B------:R-:W-:Y:S01]  /*134d0*/  @!P4 IMAD.IADD R15, R15, 0x1, -R5 ;  /* 0x000000010f0fc824 */ /* 0x000fe200078e0a05 */
[----:B------:R-:W-:-:S13]  /*134e0*/  ISETP.GT.U32.AND P4, PT, R5, R12, PT ;  /* 0x0000000c0500720c */ /* 0x000fda0003f84070 */
[----:B------:R-:W-:Y:S01]  /*134f0*/  @!P4 IMAD.IADD R12, R12, 0x1, -R5 ;  /* 0x000000010c0cc824 */ /* 0x000fe200078e0a05 */
[----:B0-----:R-:W-:-:S04]  /*13500*/  IADD3 R0, P4, PT, R7, R9, RZ ;  /* 0x0000000907007210 */ /* 0x001fc80007f9e0ff */
[----:B------:R-:W-:Y:S01]  /*13510*/  LEA.HI.X.SX32 R3, R7, R8, 0x1, P4 ;  /* 0x0000000807037211 */ /* 0x000fe200020f0eff */
[----:B------:R-:W-:-:S04]  /*13520*/  @P0 IMAD.MOV.U32 R60, RZ, RZ, R0 ;  /* 0x000000ffff3c0224 */ /* 0x000fc800078e0000 */
[----:B------:R-:W-:Y:S01]  /*13530*/  @P0 IMAD.MOV.U32 R61, RZ, RZ, R3 ;  /* 0x000000ffff3d0224 */ /* 0x000fe200078e0003 */
[----:B--2---:R-:W-:-:S06]  /*13540*/  PRMT R69, RZ, 0x7610, R69 ;  /* 0x00007610ff457816 */ /* 0x004fcc0000000045 */
[----:B------:R-:W2:Y:S01]  /*13550*/  @P0 LDG.E.U8 R69, desc[UR24][R60.64] ;  /* 0x000000183c450981 */ /* 0x000ea2000c1e1100 */
[----:B------:R-:W-:Y:S01]  /*13560*/  @!P3 IMAD.MOV R14, RZ, RZ, -R14 ;  /* 0x000000ffff0eb224 */ /* 0x000fe200078e0a0e */
[C---:B------:R-:W-:Y:S01]  /*13570*/  ISETP.GT.U32.AND P3, PT, R5.reuse, R10, PT ;  /* 0x0000000a0500720c */ /* 0x040fe20003f64070 */
[----:B------:R-:W-:Y:S01]  /*13580*/  @!P2 IMAD.MOV R11, RZ, RZ, -R11 ;  /* 0x000000ffff0ba224 */ /* 0x000fe200078e0a0b */
[----:B------:R-:W-:-:S11]  /*13590*/  ISETP.GT.U32.AND P2, PT, R5, R15, PT ;  /* 0x0000000f0500720c */ /* 0x000fd60003f44070 */
[----:B------:R-:W-:-:S05]  /*135a0*/  @!P3 IMAD.IADD R10, R10, 0x1, -R5 ;  /* 0x000000010a0ab824 */ /* 0x000fca00078e0a05 */
[----:B------:R-:W-:Y:S01]  /*135b0*/  ISETP.GT.U32.AND P3, PT, R5, R10, PT ;  /* 0x0000000a0500720c */ /* 0x000fe20003f64070 */
[----:B------:R-:W-:Y:S01]  /*135c0*/  @!P2 IMAD.IADD R15, R15, 0x1, -R5 ;  /* 0x000000010f0fa824 */ /* 0x000fe200078e0a05 */
[----:B------:R-:W-:Y:S02]  /*135d0*/  ISETP.GT.U32.AND P2, PT, R5, R6, PT ;  /* 0x000000060500720c */ /* 0x000fe40003f44070 */
[----:B----4-:R-:W-:-:S09]  /*135e0*/  SEL R7, R16, R63, !P1 ;  /* 0x0000003f10077207 */ /* 0x010fd20004800000 */
[--C-:B------:R-:W-:Y:S01]  /*135f0*/  @!P3 IMAD.IADD R10, R10, 0x1, -R5.reuse ;  /* 0x000000010a0ab824 */ /* 0x100fe200078e0a05 */
[----:B------:R-:W-:Y:S01]  /*13600*/  ISETP.GT.U32.AND P3, PT, R5, R13, PT ;  /* 0x0000000d0500720c */ /* 0x000fe20003f64070 */
[----:B---3--:R-:W-:Y:S01]  /*13610*/  IMAD R7, R7, UR5, RZ ;  /* 0x0000000507077c24 */ /* 0x008fe2000f8e02ff */
[----:B------:R-:W0:Y:S01]  /*13620*/  LDCU UR5, c[0x0][0x3b0] ;  /* 0x00007600ff0577ac */ /* 0x000e220008000800 */
[----:B------:R3:W-:Y:S01]  /*13630*/  STL [R1+0x238], R0 ;  /* 0x0002380001007387 */ /* 0x0007e20000100800 */
[----:B------:R-:W-:Y:S02]  /*13640*/  @!P2 IMAD.IADD R6, R6, 0x1, -R5 ;  /* 0x000000010606a824 */ /* 0x000fe400078e0a05 */
[----:B------:R-:W-:-:S07]  /*13650*/  @!P6 IMAD.MOV R10, RZ, RZ, -R10 ;  /* 0x000000ffff0ae224 */ /* 0x000fce00078e0a0a */
[----:B------:R-:W-:Y:S01]  /*13660*/  @!P3 IMAD.IADD R13, R13, 0x1, -R5 ;  /* 0x000000010d0db824 */ /* 0x000fe200078e0a05 */
[----:B---3--:R-:W-:Y:S01]  /*13670*/  IADD3 R0, P2, PT, R7, R9, RZ ;  /* 0x0000000907007210 */ /* 0x008fe20007f5e0ff */
[----:B------:R3:W-:Y:S03]  /*13680*/  STL [R1+0x234], R3 ;  /* 0x0002340301007387 */ /* 0x0007e60000100800 */
[----:B------:R-:W-:Y:S02]  /*13690*/  ISETP.GT.U32.AND P6, PT, R5, R13, PT ;  /* 0x0000000d0500720c */ /* 0x000fe40003fc4070 */
[----:B---3--:R-:W-:Y:S02]  /*136a0*/  LEA.HI.X.SX32 R3, R7, R8, 0x1, P2 ;  /* 0x0000000807037211 */ /* 0x008fe400010f0eff */
[----:B------:R-:W-:Y:S02]  /*136b0*/  ISETP.GT.U32.AND P2, PT, R5, R6, PT ;  /* 0x000000060500720c */ /* 0x000fe40003f44070 */
[----:B------:R-:W-:-:S07]  /*136c0*/  SEL R7, R16, R64, !P1 ;  /* 0x0000004010077207 */ /* 0x000fce0004800000 */
[----:B------:R-:W-:Y:S01]  /*136d0*/  @!P6 IMAD.IADD R13, R13, 0x1, -R5 ;  /* 0x000000010d0de824 */ /* 0x000fe200078e0a05 */
[----:B------:R-:W-:Y:S01]  /*136e0*/  ISETP.GE.AND P6, PT, R58, RZ, PT ;  /* 0x000000ff3a00720c */ /* 0x000fe20003fc6270 */
[----:B0-----:R-:W-:Y:S02]  /*136f0*/  IMAD R7, R7, UR5, RZ ;  /* 0x0000000507077c24 */ /* 0x001fe4000f8e02ff */
[----:B------:R-:W-:Y:S02]  /*13700*/  @P0 IMAD.MOV.U32 R58, RZ, RZ, R0 ;  /* 0x000000ffff3a0224 */ /* 0x000fe400078e0000 */
[----:B------:R-:W-:Y:S02]  /*13710*/  @P0 IMAD.MOV.U32 R59, RZ, RZ, R3 ;  /* 0x000000ffff3b0224 */ /* 0x000fe400078e0003 */
[----:B------:R-:W-:-:S03]  /*13720*/  @!P2 IMAD.IADD R6, R6, 0x1, -R5 ;  /* 0x000000010606a824 */ /* 0x000fc600078e0a05 */
[----:B------:R0:W3:Y:S01]  /*13730*/  @P0 LDG.E.U8 R2, desc[UR24][R58.64] ;  /* 0x000000183a020981 */ /* 0x0000e2000c1e1100 */
[----:B------:R-:W-:-:S03]  /*13740*/  ISETP.GE.AND P3, PT, R57, RZ, PT ;  /* 0x000000ff3900720c */ /* 0x000fc60003f66270 */
[----:B--2---:R-:W-:Y:S04]  /*13750*/  STL [R1+0xd38], R69 ;  /* 0x000d384501007387 */ /* 0x004fe80000100800 */
[----:B------:R2:W-:Y:S04]  /*13760*/  STL [R1+0x460], R0 ;  /* 0x0004600001007387 */ /* 0x0005e80000100800 */
[----:B------:R4:W-:Y:S01]  /*13770*/  STL [R1+0x45c], R3 ;  /* 0x00045c0301007387 */ /* 0x0009e20000100800 */
[----:B--2---:R-:W-:-:S04]  /*13780*/  IADD3 R0, P2, PT, R7, R9, RZ ;  /* 0x0000000907007210 */ /* 0x004fc80007f5e0ff */
[----:B----4-:R-:W-:Y:S02]  /*13790*/  LEA.HI.X.SX32 R3, R7, R8, 0x1, P2 ;  /* 0x0000000807037211 */ /* 0x010fe400010f0eff */
[----:B------:R-:W-:Y:S01]  /*137a0*/  ISETP.GE.AND P2, PT, R56, RZ, PT ;  /* 0x000000ff3800720c */ /* 0x000fe20003f46270 */
[----:B------:R-:W-:Y:S02]  /*137b0*/  @P0 IMAD.MOV.U32 R56, RZ, RZ, R0 ;  /* 0x000000ffff380224 */ /* 0x000fe400078e0000 */
[----:B------:R-:W-:-:S05]  /*137c0*/  @P0 IMAD.MOV.U32 R57, RZ, RZ, R3 ;  /* 0x000000ffff390224 */ /* 0x000fca00078e0003 */
[----:B------:R2:W4:Y:S01]  /*137d0*/  @P0 LDG.E.U8 R92, desc[UR24][R56.64] ;  /* 0x00000018385c0981 */ /* 0x000522000c1e1100 */
[----:B------:R-:W-:Y:S01]  /*137e0*/  ISETP.GT.U32.AND P4, PT, R5, R12, PT ;  /* 0x0000000c0500720c */ /* 0x000fe20003f84070 */
[----:B------:R-:W-:Y:S02]  /*137f0*/  IMAD.MOV.U32 R4, RZ, RZ, R80 ;  /* 0x000000ffff047224 */ /* 0x000fe400078e0050 */
[----:B------:R-:W-:Y:S02]  /*13800*/  IMAD.MOV.U32 R63, RZ, RZ, R90 ;  /* 0x000000ffff3f7224 */ /* 0x000fe400078e005a */
[----:B------:R-:W-:Y:S02]  /*13810*/  IMAD.MOV.U32 R80, RZ, RZ, R85 ;  /* 0x000000ffff507224 */ /* 0x000fe400078e0055 */
[----:B------:R-:W-:Y:S01]  /*13820*/  IMAD.MOV.U32 R70, RZ, RZ, R67 ;  /* 0x000000ffff467224 */ /* 0x000fe200078e0043 */
[C---:B0-----:R-:W-:Y:S01]  /*13830*/  SEL R58, R16.reuse, R63, !P1 ;  /* 0x0000003f103a7207 */ /* 0x041fe20004800000 */
[----:B------:R-:W-:Y:S01]  /*13840*/  IMAD.MOV.U32 R64, RZ, RZ, R86 ;  /* 0x000000ffff407224 */ /* 0x000fe200078e0056 */
[C---:B------:R-:W-:Y:S01]  /*13850*/  SEL R63, R16.reuse, R80, !P1 ;  /* 0x00000050103f7207 */ /* 0x040fe20004800000 */
[----:B------:R-:W-:Y:S01]  /*13860*/  IMAD.MOV.U32 R67, RZ, RZ, R62 ;  /* 0x000000ffff437224 */ /* 0x000fe200078e003e */
[----:B------:R-:W-:Y:S01]  /*13870*/  SEL R80, R16, R82, !P1 ;  /* 0x0000005210507207 */ /* 0x000fe20004800000 */
[----:B------:R-:W-:-:S02]  /*13880*/  @!P4 IMAD.IADD R12, R12, 0x1, -R5 ;  /* 0x000000010c0cc824 */ /* 0x000fc400078e0a05 */
[----:B------:R-:W-:Y:S02]  /*13890*/  IMAD.MOV.U32 R62, RZ, RZ, R66 ;  /* 0x000000ffff3e7224 */ /* 0x000fe400078e0042 */
[----:B------:R-:W-:Y:S01]  /*138a0*/  IMAD.MOV.U32 R90, RZ, RZ, R93 ;  /* 0x000000ffff5a7224 */ /* 0x000fe200078e005d */
[----:B---3--:R-:W-:Y:S04]  /*138b0*/  STL [R1+0xd3c], R2 ;  /* 0x000d3c0201007387 */ /* 0x008fe80000100800 */
[----:B------:R0:W-:Y:S04]  /*138c0*/  STL [R1+0x240], R0 ;  /* 0x0002400001007387 */ /* 0x0001e80000100800 */
[----:B------:R3:W-:Y:S04]  /*138d0*/  STL [R1+0x23c], R3 ;  /* 0x00023c0301007387 */ /* 0x0007e80000100800 */
[----:B------:R-:W4:Y:S01]  /*138e0*/  LDL.LU R85, [R1+0x2c] ;  /* 0x00002c0001557983 */ /* 0x000f220000300800 */
[----:B0-----:R-:W-:-:S03]  /*138f0*/  IMAD.MOV.U32 R0, RZ, RZ, R88 ;  /* 0x000000ffff007224 */ /* 0x001fc600078e0058 */
[----:B------:R-:W4:Y:S01]  /*13900*/  LDL.LU R86, [R1+0x28] ;  /* 0x0000280001567983 */ /* 0x000f220000300800 */
[----:B---3--:R-:W-:Y:S02]  /*13910*/  IMAD.MOV.U32 R3, RZ, RZ, R65 ;  /* 0x000000ffff037224 */ /* 0x008fe400078e0041 */
[----:B------:R-:W-:Y:S02]  /*13920*/  IMAD.MOV.U32 R65, RZ, RZ, R87 ;  /* 0x000000ffff417224 */ /* 0x000fe400078e0057 */
[----:B------:R-:W3:Y:S01]  /*13930*/  LDL.LU R87, [R1+0x24] ;  /* 0x0000240001577983 */ /* 0x000ee20000300800 */
[C---:B------:R-:W-:Y:S01]  /*13940*/  SEL R5, R16.reuse, R3, !P1 ;  /* 0x0000000310057207 */ /* 0x040fe20004800000 */
[----:B------:R-:W-:Y:S01]  /*13950*/  IMAD.MOV.U32 R88, RZ, RZ, R89 ;  /* 0x000000ffff587224 */ /* 0x000fe200078e0059 */
[C---:B------:R-:W-:Y:S01]  /*13960*/  SEL R3, R16.reuse, R52, !P1 ;  /* 0x0000003410037207 */ /* 0x040fe20004800000 */
[----:B------:R-:W3:Y:S01]  /*13970*/  LDL.LU R66, [R1+0x20] ;  /* 0x0000200001427983 */ /* 0x000ee20000300800 */
[----:B--2---:R-:W-:-:S03]  /*13980*/  SEL R57, R16, R0, !P1 ;  /* 0x0000000010397207 */ /* 0x004fc60004800000 */
[----:B------:R-:W2:Y:S01]  /*13990*/  LDL.LU R89, [R1+0x1c] ;  /* 0x00001c0001597983 */ /* 0x000ea20000300800 */
[----:B------:R-:W-:-:S03]  /*139a0*/  SEL R2, R16, R51, !P1 ;  /* 0x0000003310027207 */ /* 0x000fc60004800000 */
[----:B------:R-:W2:Y:S01]  /*139b0*/  LDL.LU R93, [R1+0x18] ;  /* 0x00001800015d7983 */ /* 0x000ea20000300800 */
[----:B------:R-:W-:-:S03]  /*139c0*/  SEL R0, R16, R50, !P1 ;  /* 0x0000003210007207 */ /* 0x000fc60004800000 */
[----:B----4-:R-:W-:Y:S04]  /*139d0*/  STL [R1+0xd40], R92 ;  /* 0x000d405c01007387 */ /* 0x010fe80000100800 */
[----:B------:R-:W-:Y:S04]  /*139e0*/  STL [R1+0xd44], R80 ;  /* 0x000d445001007387 */ /* 0x000fe80000100800 */
[----:B------:R0:W-:Y:S04]  /*139f0*/  STL [R1+0x4], R3 ;  /* 0x0000040301007387 */ /* 0x0001e80000100800 */
[----:B------:R4:W-:Y:S01]  /*13a00*/  STL [R1+0xc], R2 ;  /* 0x00000c0201007387 */ /* 0x0009e20000100800 */
[----:B0-----:R-:W-:-:S03]  /*13a10*/  SEL R3, R16, R49, !P1 ;  /* 0x0000003110037207 */ /* 0x001fc60004800000 */
[----:B------:R0:W-:Y:S01]  /*13a20*/  STL [R1+0x10], R0 ;  /* 0x0000100001007387 */ /* 0x0001e20000100800 */
[----:B----4-:R-:W-:-:S03]  /*13a30*/  SEL R2, R16, R48, !P1 ;  /* 0x0000003010027207 */ /* 0x010fc60004800000 */
[----:B------:R4:W-:Y:S01]  /*13a40*/  STL [R1+0x14], R3 ;  /* 0x0000140301007387 */ /* 0x0009e20000100800 */
[----:B0-----:R-:W-:-:S03]  /*13a50*/  SEL R0, R16, R47, !P1 ;  /* 0x0000002f10007207 */ /* 0x001fc60004800000 */
[----:B------:R0:W-:Y:S01]  /*13a60*/  STL [R1+0x18], R2 ;  /* 0x0000180201007387 */ /* 0x0001e20000100800 */
[----:B----4-:R-:W-:-:S03]  /*13a70*/  SEL R3, R16, R46, !P1 ;  /* 0x0000002e10037207 */ /* 0x010fc60004800000 */
[----:B------:R4:W-:Y:S04]  /*13a80*/  STL [R1+0x1c], R0 ;  /* 0x00001c0001007387 */ /* 0x0009e80000100800 */
[----:B------:R1:W-:Y:S01]  /*13a90*/  STL [R1+0x20], R3 ;  /* 0x0000200301007387 */ /* 0x0003e20000100800 */
[C---:B0-----:R-:W-:Y:S02]  /*13aa0*/  SEL R2, R16.reuse, R45, !P1 ;  /* 0x0000002d10027207 */ /* 0x041fe40004800000 */
[----:B----4-:R-:W-:-:S03]  /*13ab0*/  SEL R0, R16, R44, !P1 ;  /* 0x0000002c10007207 */ /* 0x010fc60004800000 */
[----:B------:R0:W-:Y:S01]  /*13ac0*/  STL [R1+0x24], R2 ;  /* 0x0000240201007387 */ /* 0x0001e20000100800 */
[----:B-1----:R-:W-:-:S03]  /*13ad0*/  SEL R3, R16, R43, !P1 ;  /* 0x0000002b10037207 */ /* 0x002fc60004800000 */
[----:B------:R1:W-:Y:S04]  /*13ae0*/  STL [R1+0x28], R0 ;  /* 0x0000280001007387 */ /* 0x0003e80000100800 */
[----:B------:R4:W-:Y:S01]  /*13af0*/  STL [R1+0x2c], R3 ;  /* 0x00002c0301007387 */ /* 0x0009e20000100800 */
[C---:B0-----:R-:W-:Y:S02]  /*13b00*/  SEL R2, R16.reuse, R42, !P1 ;  /* 0x0000002a10027207 */ /* 0x041fe40004800000 */
[----:B-1----:R-:W-:-:S03]  /*13b10*/  SEL R0, R16, R41, !P1 ;  /* 0x0000002910007207 */ /* 0x002fc60004800000 */
[----:B------:R0:W-:Y:S01]  /*13b20*/  STL [R1+0x30], R2 ;  /* 0x0000300201007387 */ /* 0x0001e20000100800 */
[----:B----4-:R-:W-:-:S03]  /*13b30*/  SEL R3, R16, R40, !P1 ;  /* 0x0000002810037207 */ /* 0x010fc60004800000 */
        /* <DEDUP_REMOVED lines=13> */
[----:B------:R-:W-:Y:S04]  /*13c10*/  STL [R1+0x50], R3 ;  /* 0x0000500301007387 */ /* 0x000fe80000100800 */
[----:B------:R-:W4:Y:S01]  /*13c20*/  LDL.LU R7, [R1+0x244] ;  /* 0x0002440001077983 */ /* 0x000f220000300800 */
[C---:B0-----:R-:W-:Y:S02]  /*13c30*/  SEL R2, R16.reuse, R33, !P1 ;  /* 0x0000002110027207 */ /* 0x041fe40004800000 */
[----:B------:R-:W-:-:S02]  /*13c40*/  SEL R59, R16, R64, !P1 ;  /* 0x00000040103b7207 */ /* 0x000fc40004800000 */
[C---:B-1----:R-:W-:Y:S02]  /*13c50*/  SEL R0, R16.reuse, R32, !P1 ;  /* 0x0000002010007207 */ /* 0x042fe40004800000 */
[C---:B------:R-:W-:Y:S02]  /*13c60*/  SEL R64, R16.reuse, R88, !P1 ;  /* 0x0000005810407207 */ /* 0x040fe40004800000 */
[C---:B---3--:R-:W-:Y:S01]  /*13c70*/  SEL R88, R16.reuse, R66, !P1 ;  /* 0x0000004210587207 */ /* 0x048fe20004800000 */
[----:B------:R0:W-:Y:S01]  /*13c80*/  STL [R1+0x54], R2 ;  /* 0x0000540201007387 */ /* 0x0001e20000100800 */
[----:B------:R-:W1:Y:S03]  /*13c90*/  S2R R66, SR_TID.X ;  /* 0x0000000000427919 */ /* 0x000e660000002100 */
[----:B------:R3:W-:Y:S01]  /*13ca0*/  STL [R1+0x58], R0 ;  /* 0x0000580001007387 */ /* 0x0007e20000100800 */
[----:B0-----:R-:W-:-:S02]  /*13cb0*/  SEL R2, R16, R31, !P1 ;  /* 0x0000001f10027207 */ /* 0x001fc40004800000 */
[C---:B------:R-:W-:Y:S02]  /*13cc0*/  SEL R3, R16.reuse, R29, !P1 ;  /* 0x0000001d10037207 */ /* 0x040fe40004800000 */
[C---:B---3--:R-:W-:Y:S01]  /*13cd0*/  SEL R0, R16.reuse, R30, !P1 ;  /* 0x0000001e10007207 */ /* 0x048fe20004800000 */
[----:B------:R0:W-:Y:S04]  /*13ce0*/  STL [R1+0x5c], R2 ;  /* 0x00005c0201007387 */ /* 0x0001e80000100800 */
[----:B------:R3:W-:Y:S01]  /*13cf0*/  STL [R1+0x60], R0 ;  /* 0x0000600001007387 */ /* 0x0007e20000100800 */
[----:B0-----:R-:W-:-:S03]  /*13d00*/  SEL R2, R16, R28, !P1 ;  /* 0x0000001c10027207 */ /* 0x001fc60004800000 */
[----:B------:R0:W-:Y:S01]  /*13d10*/  STL [R1+0x64], R3 ;  /* 0x0000640301007387 */ /* 0x0001e20000100800 */
[----:B---3--:R-:W-:-:S03]  /*13d20*/  SEL R0, R16, R27, !P1 ;  /* 0x0000001b10007207 */ /* 0x008fc60004800000 */
[----:B------:R3:W-:Y:S01]  /*13d30*/  STL [R1+0x68], R2 ;  /* 0x0000680201007387 */ /* 0x0007e20000100800 */
[----:B------:R-:W-:-:S03]  /*13d40*/  ISETP.GE.AND P4, PT, R55, RZ, PT ;  /* 0x000000ff3700720c */ /* 0x000fc60003f86270 */
[----:B------:R1:W-:Y:S01]  /*13d50*/  STL [R1+0x6c], R0 ;  /* 0x00006c0001007387 */ /* 0x0003e20000100800 */
[C---:B0-----:R-:W-:Y:S02]  /*13d60*/  SEL R3, R16.reuse, R26, !P1 ;  /* 0x0000001a10037207 */ /* 0x041fe40004800000 */
[----:B---3--:R-:W-:-:S03]  /*13d70*/  SEL R2, R16, R25, !P1 ;  /* 0x0000001910027207 */ /* 0x008fc60004800000 */
[----:B------:R-:W-:Y:S01]  /*13d80*/  STL [R1+0x70], R3 ;  /* 0x0000700301007387 */ /* 0x000fe20000100800 */
[----:B-1----:R-:W-:-:S03]  /*13d90*/  SEL R0, R16, R24, !P1 ;  /* 0x0000001810007207 */ /* 0x002fc60004800000 */
[----:B------:R-:W3:Y:S04]  /*13da0*/  LDL.LU R80, [R1+0x250] ;  /* 0x0002500001507983 */ /* 0x000ee80000300800 */
[----:B------:R0:W-:Y:S04]  /*13db0*/  STL [R1+0x74], R2 ;  /* 0x0000740201007387 */ /* 0x0001e80000100800 */
[----:B------:R1:W-:Y:S01]  /*13dc0*/  STL [R1+0x78], R0 ;  /* 0x0000780001007387 */ /* 0x0003e20000100800 */
[----:B------:R-:W-:-:S04]  /*13dd0*/  @!UP1 UIADD3 UR4, UPT, UPT, -UR4, 0x100000, URZ ;  /* 0x0010000004049890 */ /* 0x000fc8000fffe1ff */
[----:B------:R-:W-:Y:S02]  /*13de0*/  @!UP1 USHF.L.U32 UR5, UR4, 0xb, URZ ;  /* 0x0000000b04059899 */ /* 0x000fe400080006ff */
[----:B------:R-:W-:Y:S01]  /*13df0*/  @!UP1 USHF.L.U32 UR4, UR4, 0x1, URZ ;  /* 0x0000000104049899 */ /* 0x000fe200080006ff */
[C---:B0-----:R-:W-:Y:S02]  /*13e00*/  SEL R2, R16.reuse, R23, !P1 ;  /* 0x0000001710027207 */ /* 0x041fe40004800000 */
[----:B-1----:R-:W-:-:S03]  /*13e10*/  SEL R0, R16, R22, !P1 ;  /* 0x0000001610007207 */ /* 0x002fc60004800000 */
[----:B------:R0:W-:Y:S01]  /*13e20*/  STL [R1+0x7c], R2 ;  /* 0x00007c0201007387 */ /* 0x0001e20000100800 */
[C---:B------:R-:W-:Y:S01]  /*13e30*/  SEL R3, R16.reuse, R21, !P1 ;  /* 0x0000001510037207 */ /* 0x040fe20004800000 */
[----:B------:R-:W-:Y:S02]  /*13e40*/  @!P3 IMAD.MOV R15, RZ, RZ, -R15 ;  /* 0x000000ffff0fb224 */ /* 0x000fe400078e0a0f */
[----:B------:R-:W-:Y:S01]  /*13e50*/  @!P6 IMAD.MOV R13, RZ, RZ, -R13 ;  /* 0x000000ffff0de224 */ /* 0x000fe200078e0a0d */
[----:B------:R1:W-:Y:S01]  /*13e60*/  STL [R1+0x84], R0 ;  /* 0x0000840001007387 */ /* 0x0003e20000100800 */
[----:B------:R-:W-:Y:S02]  /*13e70*/  @!P4 IMAD.MOV R12, RZ, RZ, -R12 ;  /* 0x000000ffff0cc224 */ /* 0x000fe400078e0a0c */
[----:B------:R-:W-:Y:S01]  /*13e80*/  @!P2 IMAD.MOV R6, RZ, RZ, -R6 ;  /* 0x000000ffff06a224 */ /* 0x000fe200078e0a06 */
[C---:B------:R-:W-:Y:S01]  /*13e90*/  SEL R60, R16.reuse, R65, !P1 ;  /* 0x00000041103c7207 */ /* 0x040fe20004800000 */
[----:B------:R-:W-:Y:S01]  /*13ea0*/  IMAD R5, R5, UR6, RZ ;  /* 0x0000000605057c24 */ /* 0x000fe2000f8e02ff */
[C---:B0-----:R-:W-:Y:S01]  /*13eb0*/  SEL R2, R16.reuse, R20, !P1 ;  /* 0x0000001410027207 */ /* 0x041fe20004800000 */
[----:B------:R-:W-:Y:S01]  /*13ec0*/  STL [R1+0x8c], R3 ;  /* 0x00008c0301007387 */ /* 0x000fe20000100800 */
[C---:B------:R-:W-:Y:S01]  /*13ed0*/  SEL R68, R16.reuse, R10, !P1 ;  /* 0x0000000a10447207 */ /* 0x040fe20004800000 */
[----:B------:R0:W3:Y:S01]  /*13ee0*/  @!UP2 SYNCS.EXCH.64 URZ, [UR10+0x10008], UR4 ;  /* 0x010008040affa5b2 */ /* 0x0000e20008000100 */
[C---:B-1----:R-:W-:Y:S01]  /*13ef0*/  SEL R0, R16.reuse, R19, !P1 ;  /* 0x0000001310007207 */ /* 0x042fe20004800000 */
[----:B------:R1:W-:Y:S01]  /*13f00*/  STL [R1+0x94], R2 ;  /* 0x0000940201007387 */ /* 0x0003e20000100800 */
[----:B------:R-:W-:-:S02]  /*13f10*/  SEL R65, R16, R90, !P1 ;  /* 0x0000005a10417207 */ /* 0x000fc40004800000 */
[C---:B------:R-:W-:Y:S01]  /*13f20*/  SEL R55, R16.reuse, R70, !P1 ;  /* 0x0000004610377207 */ /* 0x040fe20004800000 */
[----:B------:R1:W-:Y:S01]  /*13f30*/  STL [R1+0x9c], R0 ;  /* 0x00009c0001007387 */ /* 0x0003e20000100800 */
[C---:B------:R-:W-:Y:S02]  /*13f40*/  SEL R56, R16.reuse, R4, !P1 ;  /* 0x0000000410387207 */ /* 0x040fe40004800000 */
[C---:B------:R-:W-:Y:S02]  /*13f50*/  SEL R82, R16.reuse, R91, !P1 ;  /* 0x0000005b10527207 */ /* 0x040fe40004800000 */
[----:B--2---:R-:W-:Y:S01]  /*13f60*/  SEL R90, R16, R93, !P1 ;  /* 0x0000005d105a7207 */ /* 0x004fe20004800000 */
[----:B0-----:R-:W0:Y:S01]  /*13f70*/  LDCU UR4, c[0x0][0x3b0] ;  /* 0x00007600ff0477ac */ /* 0x001e220008000800 */
[----:B------:R-:W-:Y:S02]  /*13f80*/  LOP3.LUT R10, R66, 0x7f, RZ, 0xc0, !PT ;  /* 0x0000007f420a7812 */ /* 0x000fe400078ec0ff */
[C---:B------:R-:W-:Y:S01]  /*13f90*/  SEL R61, R16.reuse, R67, !P1 ;  /* 0x00000043103d7207 */ /* 0x040fe20004800000 */
[----:B------:R-:W2:Y:S01]  /*13fa0*/  LDCU UR5, c[0x0][0x3b0] ;  /* 0x00007600ff0577ac */ /* 0x000ea20008000800 */
[----:B------:R-:W-:-:S02]  /*13fb0*/  SEL R62, R16, R62, !P1 ;  /* 0x0000003e103e7207 */ /* 0x000fc40004800000 */
[C---:B------:R-:W-:Y:S02]  /*13fc0*/  SEL R81, R16.reuse, R81, !P1 ;  /* 0x0000005110517207 */ /* 0x040fe40004800000 */
[C---:B------:R-:W-:Y:S02]  /*13fd0*/  SEL R83, R16.reuse, R83, !P1 ;  /* 0x0000005310537207 */ /* 0x040fe40004800000 */
[C---:B------:R-:W-:Y:S02]  /*13fe0*/  SEL R84, R16.reuse, R84, !P1 ;  /* 0x0000005410547207 */ /* 0x040fe40004800000 */
[C---:B------:R-:W-:Y:S02]  /*13ff0*/  SEL R85, R16.reuse, R85, !P1 ;  /* 0x0000005510557207 */ /* 0x040fe40004800000 */
[C---:B------:R-:W-:Y:S02]  /*14000*/  SEL R86, R16.reuse, R86, !P1 ;  /* 0x0000005610567207 */ /* 0x040fe40004800000 */
[----:B------:R-:W-:-:S02]  /*14010*/  SEL R87, R16, R87, !P1 ;  /* 0x0000005710577207 */ /* 0x000fc40004800000 */
[C---:B------:R-:W-:Y:S02]  /*14020*/  SEL R89, R16.reuse, R89, !P1 ;  /* 0x0000005910597207 */ /* 0x040fe40004800000 */
[C---:B------:R-:W-:Y:S02]  /*14030*/  SEL R91, R16.reuse, R54, !P1 ;  /* 0x00000036105b7207 */ /* 0x040fe40004800000 */
[C---:B------:R-:W-:Y:S02]  /*14040*/  SEL R93, R16.reuse, R53, !P1 ;  /* 0x00000035105d7207 */ /* 0x040fe40004800000 */
[C---:B------:R-:W-:Y:S02]  /*14050*/  SEL R92, R16.reuse, R18, !P1 ;  /* 0x00000012105c7207 */ /* 0x040fe40004800000 */
[C---:B-1----:R-:W-:Y:S02]  /*14060*/  SEL R2, R16.reuse, R17, !P1 ;  /* 0x0000001110027207 */ /* 0x042fe40004800000 */
[----:B------:R-:W-:-:S02]  /*14070*/  SEL R14, R16, R14, !P1 ;  /* 0x0000000e100e7207 */ /* 0x000fc40004800000 */
[C---:B------:R-:W-:Y:S02]  /*14080*/  SEL R69, R16.reuse, R11, !P1 ;  /* 0x0000000b10457207 */ /* 0x040fe40004800000 */
[C---:B------:R-:W-:Y:S01]  /*14090*/  SEL R3, R16.reuse, R15, !P1 ;  /* 0x0000000f10037207 */ /* 0x040fe20004800000 */
[----:B------:R-:W2:Y:S01]  /*140a0*/  LDL.LU R11, [R1+0x258] ;  /* 0x00025800010b7983 */ /* 0x000ea20000300800 */
[C---:B------:R-:W-:Y:S02]  /*140b0*/  SEL R70, R16.reuse, R13, !P1 ;  /* 0x0000000d10467207 */ /* 0x040fe40004800000 */
[C---:B------:R-:W-:Y:S01]  /*140c0*/  SEL R4, R16.reuse, R12, !P1 ;  /* 0x0000000c10047207 */ /* 0x040fe20004800000 */
[----:B------:R-:W2:Y:S01]  /*140d0*/  LDL.LU R67, [R1+0x260] ;  /* 0x0002600001437983 */ /* 0x000ea20000300800 */
[----:B------:R-:W-:Y:S02]  /*140e0*/  SEL R0, R16, R6, !P1 ;  /* 0x0000000610007207 */ /* 0x000fe40004800000 */
[C---:B------:R-:W-:Y:S01]  /*140f0*/  IADD3 R6, P1, PT, R5.reuse, R9, RZ ;  /* 0x0000000905067210 */ /* 0x040fe20007f3e0ff */
[----:B------:R-:W2:Y:S04]  /*14100*/  LDL.LU R66, [R1+0x25c] ;  /* 0x00025c0001427983 */ /* 0x000ea80000300800 */
[----:B------:R-:W-:Y:S04]  /*14110*/  STL [R1+0x248], R6 ;  /* 0x0002480601007387 */ /* 0x000fe80000100800 */
[----:B----4-:R1:W-:Y:S02]  /*14120*/  STS.U8 [R10+UR10], R7 ;  /* 0x000000070a007988 */ /* 0x0103e4000800000a */
[----:B-1----:R-:W-:-:S05]  /*14130*/  LEA.HI.X.SX32 R7, R5, R8, 0x1, P1 ;  /* 0x0000000805077211 */ /* 0x002fca00008f0eff */
[----:B------:R1:W-:Y:S04]  /*14140*/  STL [R1+0x244], R7 ;  /* 0x0002440701007387 */ /* 0x0003e80000100800 */
[----:B------:R4:W2:Y:S04]  /*14150*/  @P0 LDG.E.U8 R79, desc[UR24][R6.64] ;  /* 0x00000018064f0981 */ /* 0x0008a8000c1e1100 */
[----:B-1----:R-:W2:Y:S01]  /*14160*/  LDL.LU R7, [R1+0x24c] ;  /* 0x00024c0001077983 */ /* 0x002ea20000300800 */
[----:B------:R-:W-:Y:S01]  /*14170*/  IMAD R5, R55, UR14, RZ ;  /* 0x0000000e37057c24 */ /* 0x000fe2000f8e02ff */
[----:B------:R-:W-:-:S04]  /*14180*/  PRMT R78, RZ, 0x7610, R78 ;  /* 0x00007610ff4e7816 */ /* 0x000fc8000000004e */
[C---:B----4-:R-:W-:Y:S01]  /*14190*/  IADD3 R6, P1, PT, R5.reuse, R9, RZ ;  /* 0x0000000905067210 */ /* 0x050fe20007f3e0ff */
[----:B---3--:R1:W-:Y:S04]  /*141a0*/  STS.U8 [R10+UR10+0x2000], R80 ;  /* 0x002000500a007988 */ /* 0x0083e8000800000a */
[----:B-1----:R-:W3:Y:S04]  /*141b0*/  LDL.LU R80, [R1+0x264] ;  /* 0x0002640001507983 */ /* 0x002ee80000300800 */
[----:B------:R-:W-:Y:S04]  /*141c0*/  STL [R1+0x250], R6 ;  /* 0x0002500601007387 */ /* 0x000fe80000100800 */
[----:B--2---:R1:W-:Y:S02]  /*141d0*/  STS.U8 [R10+UR10+0x400], R7 ;  /* 0x000400070a007988 */ /* 0x0043e4000800000a */
[----:B-1----:R-:W-:-:S05]  /*141e0*/  LEA.HI.X.SX32 R7, R5, R8, 0x1, P1 ;  /* 0x0000000805077211 */ /* 0x002fca00008f0eff */
[----:B------:R1:W-:Y:S04]  /*141f0*/  STL [R1+0x24c], R7 ;  /* 0x00024c0701007387 */ /* 0x0003e80000100800 */
[----:B------:R2:W4:Y:S04]  /*14200*/  @P0 LDG.E.U8 R78, desc[UR24][R6.64] ;  /* 0x00000018064e0981 */ /* 0x000528000c1e1100 */
[----:B-1----:R-:W3:Y:S01]  /*14210*/  LDL.LU R7, [R1+0x254] ;  /* 0x0002540001077983 */ /* 0x002ee20000300800 */
[----:B0-----:R-:W-:Y:S01]  /*14220*/  IMAD R5, R56, UR4, RZ ;  /* 0x0000000438057c24 */ /* 0x001fe2000f8e02ff */
[----:B------:R-:W-:Y:S01]  /*14230*/  PRMT R77, RZ, 0x7610, R77 ;  /* 0x00007610ff4d7816 */ /* 0x000fe2000000004d */
[----:B------:R-:W0:Y:S01]  /*14240*/  LDCU UR4, c[0x0][0x3b0] ;  /* 0x00007600ff0477ac */ /* 0x000e220008000800 */
[----:B------:R1:W-:Y:S02]  /*14250*/  STS.U8 [R10+UR10+0x2400], R11 ;  /* 0x0024000b0a007988 */ /* 0x0003e4000800000a */
[----:B--2---:R-:W-:-:S02]  /*14260*/  IADD3 R6, P1, PT, R5, R9, RZ ;  /* 0x0000000905067210 */ /* 0x004fc40007f3e0ff */
[----:B------:R-:W-:Y:S01]  /*14270*/  PRMT R76, RZ, 0x7610, R76 ;  /* 0x00007610ff4c7816 */ /* 0x000fe2000000004c */
[----:B-1----:R-:W2:Y:S04]  /*14280*/  LDL.LU R11, [R1+0x26c] ;  /* 0x00026c00010b7983 */ /* 0x002ea80000300800 */
[----:B------:R-:W-:Y:S04]  /*14290*/  STL [R1+0x258], R6 ;  /* 0x0002580601007387 */ /* 0x000fe80000100800 */
[----:B---3--:R1:W-:Y:S02]  /*142a0*/  STS.U8 [R10+UR10+0x800], R7 ;  /* 0x000800070a007988 */ /* 0x0083e4000800000a */
[----:B-1----:R-:W-:Y:S01]  /*142b0*/  LEA.HI.X.SX32 R7, R5, R8, 0x1, P1 ;  /* 0x0000000805077211 */ /* 0x002fe200008f0eff */
[----:B------:R-:W-:Y:S01]  /*142c0*/  IMAD R5, R57, UR5, RZ ;  /* 0x0000000539057c24 */ /* 0x000fe2000f8e02ff */
[----:B------:R1:W-:Y:S01]  /*142d0*/  STS.U8 [R10+UR10+0x2800], R67 ;  /* 0x002800430a007988 */ /* 0x0003e2000800000a */
[----:B------:R-:W-:Y:S01]  /*142e0*/  PRMT R75, RZ, 0x7610, R75 ;  /* 0x00007610ff4b7816 */ /* 0x000fe2000000004b */
[----:B------:R-:W3:Y:S02]  /*142f0*/  LDCU UR5, c[0x0][0x3b0] ;  /* 0x00007600ff0577ac */ /* 0x000ee40008000800 */
[----:B------:R0:W2:Y:S04]  /*14300*/  @P0 LDG.E.U8 R77, desc[UR24][R6.64] ;  /* 0x00000018064d0981 */ /* 0x0000a8000c1e1100 */
[----:B------:R4:W-:Y:S04]  /*14310*/  STL [R1+0x254], R7 ;  /* 0x0002540701007387 */ /* 0x0009e80000100800 */
[----:B-1----:R-:W2:Y:S01]  /*14320*/  LDL.LU R67, [R1+0x274] ;  /* 0x0002740001437983 */ /* 0x002ea20000300800 */
[----:B0-----:R-:W-:-:S04]  /*14330*/  IADD3 R6, P1, PT, R5, R9, RZ ;  /* 0x0000000905067210 */ /* 0x001fc80007f3e0ff */
[----:B----4-:R-:W-:Y:S01]  /*14340*/  LEA.HI.X.SX32 R7, R5, R8, 0x1, P1 ;  /* 0x0000000805077211 */ /* 0x010fe200008f0eff */
[----:B------:R-:W-:Y:S04]  /*14350*/  STL [R1+0x260], R6 ;  /* 0x0002600601007387 */ /* 0x000fe80000100800 */
[----:B------:R0:W-:Y:S04]  /*14360*/  STS.U8 [R10+UR10+0xc00], R66 ;  /* 0x000c00420a007988 */ /* 0x0001e8000800000a */
[----:B------:R1:W-:Y:S04]  /*14370*/  STL [R1+0x25c], R7 ;  /* 0x00025c0701007387 */ /* 0x0003e80000100800 */
[----:B------:R4:W2:Y:S04]  /*14380*/  @P0 LDG.E.U8 R76, desc[UR24][R6.64] ;  /* 0x00000018064c0981 */ /* 0x0008a8000c1e1100 */
[----:B0-----:R-:W2:Y:S04]  /*14390*/  LDL.LU R66, [R1+0x27c] ;  /* 0x00027c0001427983 */ /* 0x001ea80000300800 */
[----:B-1----:R-:W2:Y:S01]  /*143a0*/  LDL.LU R7, [R1+0x268] ;  /* 0x0002680001077983 */ /* 0x002ea20000300800 */
[----:B------:R-:W-:Y:S01]  /*143b0*/  IMAD R5, R58, UR4, RZ ;  /* 0x000000043a057c24 */ /* 0x000fe2000f8e02ff */
[----:B------:R-:W-:Y:S01]  /*143c0*/  PRMT R74, RZ, 0x7610, R74 ;  /* 0x00007610ff4a7816 */ /* 0x000fe2000000004a */
[----:B------:R-:W0:Y:S03]  /*143d0*/  LDCU UR4, c[0x0][0x3b0] ;  /* 0x00007600ff0477ac */ /* 0x000e260008000800 */
[----:B----4-:R-:W-:-:S05]  /*143e0*/  IADD3 R6, P1, PT, R5, R9, RZ ;  /* 0x0000000905067210 */ /* 0x010fca0007f3e0ff */
[----:B------:R-:W-:Y:S04]  /*143f0*/  STL [R1+0x268], R6 ;  /* 0x0002680601007387 */ /* 0x000fe80000100800 */
[----:B--2---:R1:W-:Y:S04]  /*14400*/  STS.U8 [R10+UR10+0x2c00], R7 ;  /* 0x002c00070a007988 */ /* 0x0043e8000800000a */
[----:B------:R2:W-:Y:S01]  /*14410*/  STS.U8 [R10+UR10+0x1000], R80 ;  /* 0x001000500a007988 */ /* 0x0005e2000800000a */
[----:B-1----:R-:W-:-:S05]  /*14420*/  LEA.HI.X.SX32 R7, R5, R8, 0x1, P1 ;  /* 0x0000000805077211 */ /* 0x002fca00008f0eff */
[----:B------:R1:W-:Y:S04]  /*14430*/  STL [R1+0x264], R7 ;  /* 0x0002640701007387 */ /* 0x0003e80000100800 */
[----:B--2---:R-:W2:Y:S04]  /*14440*/  LDL.LU R80, [R1+0x298] ;  /* 0x0002980001507983 */ /* 0x004ea80000300800 */
[----:B------:R4:W2:Y:S04]  /*14450*/  @P0 LDG.E.U8 R75, desc[UR24][R6.64] ;  /* 0x00000018064b0981 */ /* 0x0008a8000c1e1100 */
[----:B-1----:R-:W2:Y:S01]  /*14460*/  LDL.LU R7, [R1+0x270] ;  /* 0x0002700001077983 */ /* 0x002ea20000300800 */
[----:B---3--:R-:W-:Y:S01]  /*14470*/  IMAD R5, R59, UR5, RZ ;  /* 0x000000053b057c24 */ /* 0x008fe2000f8e02ff */
[----:B------:R-:W1:Y:S04]  /*14480*/  LDCU UR5, c[0x0][0x3b0] ;  /* 0x00007600ff0577ac */ /* 0x000e680008000800 */
[C---:B----4-:R-:W-:Y:S01]  /*14490*/  IADD3 R6, P1, PT, R5.reuse, R9, RZ ;  /* 0x0000000905067210 */ /* 0x050fe20007f3e0ff */
[----:B--2---:R2:W-:Y:S04]  /*144a0*/  STS.U8 [R10+UR10+0x3000], R7 ;  /* 0x003000070a007988 */ /* 0x0045e8000800000a */
[----:B------:R3:W-:Y:S01]  /*144b0*/  STS.U8 [R10+UR10+0x1400], R11 ;  /* 0x0014000b0a007988 */ /* 0x0007e2000800000a */
[----:B--2---:R-:W-:-:S03]  /*144c0*/  LEA.HI.X.SX32 R7, R5, R8, 0x1, P1 ;  /* 0x0000000805077211 */ /* 0x004fc600008f0eff */
[----:B---3--:R-:W2:Y:S04]  /*144d0*/  LDL.LU R11, [R1+0x284] ;  /* 0x00028400010b7983 */ /* 0x008ea80000300800 */
[----:B------:R-:W-:Y:S04]  /*144e0*/  STL [R1+0x270], R6 ;  /* 0x0002700601007387 */ /* 0x000fe80000100800 */
[----:B------:R3:W-:Y:S04]  /*144f0*/  STL [R1+0x26c], R7 ;  /* 0x00026c0701007387 */ /* 0x0007e80000100800 */
[----:B------:R4:W2:Y:S04]  /*14500*/  @P0 LDG.E.U8 R74, desc[UR24][R6.64] ;  /* 0x00000018064a0981 */ /* 0x0008a8000c1e1100 */
[----:B---3--:R-:W3:Y:S01]  /*14510*/  LDL.LU R7, [R1+0x278] ;  /* 0x0002780001077983 */ /* 0x008ee20000300800 */
[----:B0-----:R-:W-:Y:S01]  /*14520*/  IMAD R5, R60, UR4, RZ ;  /* 0x000000043c057c24 */ /* 0x001fe2000f8e02ff */
[----:B------:R-:W-:Y:S01]  /*14530*/  PRMT R73, RZ, 0x7610, R73 ;  /* 0x00007610ff497816 */ /* 0x000fe20000000049 */
[----:B------:R-:W0:Y:S03]  /*14540*/  LDCU UR4, c[0x0][0x3b0] ;  /* 0x00007600ff0477ac */ /* 0x000e260008000800 */
[C---:B----4-:R-:W-:Y:S01]  /*14550*/  IADD3 R6, P1, PT, R5.reuse, R9, RZ ;  /* 0x0000000905067210 */ /* 0x050fe20007f3e0ff */
[----:B---3--:R3:W-:Y:S04]  /*14560*/  STS.U8 [R10+UR10+0x3400], R7 ;  /* 0x003400070a007988 */ /* 0x0087e8000800000a */
[----:B------:R4:W-:Y:S01]  /*14570*/  STS.U8 [R10+UR10+0x1800], R67 ;  /* 0x001800430a007988 */ /* 0x0009e2000800000a */
[----:B---3--:R-:W-:-:S03]  /*14580*/  LEA.HI.X.SX32 R7, R5, R8, 0x1, P1 ;  /* 0x0000000805077211 */ /* 0x008fc600008f0eff */
[----:B----4-:R-:W3:Y:S04]  /*14590*/  LDL.LU R67, [R1+0x290] ;  /* 0x0002900001437983 */ /* 0x010ee80000300800 */
[----:B------:R-:W4:Y:S04]  /*145a0*/  LDL.LU R5, [R1+0x280] ;  /* 0x0002800001057983 */ /* 0x000f280000300800 */
[----:B------:R-:W-:Y:S04]  /*145b0*/  STL [R1+0x278], R6 ;  /* 0x0002780601007387 */ /* 0x000fe80000100800 */
[----:B------:R0:W2:Y:S01]  /*145c0*/  @P0 LDG.E.U8 R73, desc[UR24][R6.64] ;  /* 0x0000001806490981 */ /* 0x0000a2000c1e1100 */
[----:B------:R-:W-:-:S03]  /*145d0*/  PRMT R72, RZ, 0x7610, R72 ;  /* 0x00007610ff487816 */ /* 0x000fc60000000048 */
[----:B------:R-:W-:Y:S04]  /*145e0*/  STL [R1+0x274], R7 ;  /* 0x0002740701007387 */ /* 0x000fe80000100800 */
[----:B----4-:R1:W-:Y:S02]  /*145f0*/  STS.U8 [R10+UR10+0x3800], R5 ;  /* 0x003800050a007988 */ /* 0x0103e4000800000a */
[----:B-1----:R-:W-:Y:S02]  /*14600*/  IMAD R5, R61, UR5, RZ ;  /* 0x000000053d057c24 */ /* 0x002fe4000f8e02ff */
[----:B------:R1:W-:Y:S01]  /*14610*/  STS.U8 [R10+UR10+0x1c00], R66 ;  /* 0x001c00420a007988 */ /* 0x0003e2000800000a */
[----:B------:R-:W-:Y:S01]  /*14620*/  PRMT R71, RZ, 0x7610, R71 ;  /* 0x00007610ff477816 */ /* 0x000fe20000000047 */
[----:B------:R-:W4:Y:S01]  /*14630*/  LDCU UR5, c[0x0][0x3b0] ;  /* 0x00007600ff0577ac */ /* 0x000f220008000800 */
[----:B0-----:R-:W-:-:S04]  /*14640*/  IADD3 R6, P1, PT, R5, R9, RZ ;  /* 0x0000000905067210 */ /* 0x001fc80007f3e0ff */
[----:B------:R-:W-:Y:S01]  /*14650*/  LEA.HI.X.SX32 R7, R5, R8, 0x1, P1 ;  /* 0x0000000805077211 */ /* 0x000fe200008f0eff */
[----:B-1----:R-:W4:Y:S04]  /*14660*/  LDL.LU R66, [R1+0x2a8] ;  /* 0x0002a80001427983 */ /* 0x002f280000300800 */
[----:B------:R-:W-:Y:S04]  /*14670*/  STL [R1+0x280], R6 ;  /* 0x0002800601007387 */ /* 0x000fe80000100800 */
[----:B------:R0:W-:Y:S04]  /*14680*/  STL [R1+0x27c], R7 ;  /* 0x00027c0701007387 */ /* 0x0001e80000100800 */
[----:B------:R1:W4:Y:S04]  /*14690*/  @P0 LDG.E.U8 R72, desc[UR24][R6.64] ;  /* 0x0000001806480981 */ /* 0x000328000c1e1100 */
[----:B0-----:R-:W4:Y:S01]  /*146a0*/  LDL.LU R7, [R1+0x288] ;  /* 0x0002880001077983 */ /* 0x001f220000300800 */
[----:B------:R-:W-:Y:S01]  /*146b0*/  LOP3.LUT R5, R10, 0x10, RZ, 0x3c, !PT ;  /* 0x000000100a057812 */ /* 0x000fe200078e3cff */
[----:B-1----:R-:W-:Y:S01]  /*146c0*/  IMAD R6, R62, UR4, RZ ;  /* 0x000000043e067c24 */ /* 0x002fe2000f8e02ff */
[----:B------:R-:W0:Y:S01]  /*146d0*/  LDCU UR4, c[0x0][0x3b0] ;  /* 0x00007600ff0477ac */ /* 0x000e220008000800 */
[----:B------:R1:W-:Y:S04]  /*146e0*/  STS.U8 [R10+UR10+0x3c00], R80 ;  /* 0x003c00500a007988 */ /* 0x0003e8000800000a */
[----:B--2---:R-:W-:Y:S04]  /*146f0*/  STS.U8 [R5+UR10+0x2080], R11 ;  /* 0x0020800b05007988 */ /* 0x004fe8000800000a */
[----:B-1----:R-:W2:Y:S04]  /*14700*/  LDL.LU R80, [R1+0x2a0] ;  /* 0x0002a00001507983 */ /* 0x002ea80000300800 */
[----:B---3--:R-:W-:Y:S04]  /*14710*/  STS.U8 [R5+UR10+0x480], R67 ;  /* 0x0004804305007988 */ /* 0x008fe8000800000a */
[----:B----4-:R1:W-:Y:S02]  /*14720*/  STS.U8 [R5+UR10+0x80], R7 ;  /* 0x0000800705007988 */ /* 0x0103e4000800000a */
[----:B-1----:R-:W-:-:S04]  /*14730*/  IADD3 R7, P1, PT, R6, R9, RZ ;  /* 0x0000000906077210 */ /* 0x002fc80007f3e0ff */
[----:B------:R-:W-:Y:S01]  /*14740*/  LEA.HI.X.SX32 R11, R6, R8, 0x1, P1 ;  /* 0x00000008060b7211 */ /* 0x000fe200008f0eff */
[----:B------:R1:W-:Y:S01]  /*14750*/  STL [R1+0x288], R7 ;  /* 0x0002880701007387 */ /* 0x0003e20000100800 */
[----:B------:R-:W-:-:S03]  /*14760*/  @P0 IMAD.MOV.U32 R6, RZ, RZ, R7 ;  /* 0x000000ffff060224 */ /* 0x000fc600078e0007 */
[----:B------:R3:W-:Y:S01]  /*14770*/  STL [R1+0x284], R11 ;  /* 0x0002840b01007387 */ /* 0x0007e20000100800 */
[----:B-1----:R-:W-:-:S03]  /*14780*/  @P0 IMAD.MOV.U32 R7, RZ, RZ, R11 ;  /* 0x000000ffff070224 */ /* 0x002fc600078e000b */
[----:B---3--:R-:W3:Y:S04]  /*14790*/  LDL.LU R11, [R1+0x2a4] ;  /* 0x0002a400010b7983 */ /* 0x008ee80000300800 */
[----:B------:R1:W4:Y:S04]  /*147a0*/  @P0 LDG.E.U8 R71, desc[UR24][R6.64] ;  /* 0x0000001806470981 */ /* 0x000328000c1e1100 */
[----:B------:R-:W2:Y:S04]  /*147b0*/  LDL.LU R7, [R1+0x28c] ;  /* 0x00028c0001077983 */ /* 0x000ea80000300800 */
[----:B------:R-:W3:Y:S01]  /*147c0*/  LDL.LU R67, [R1+0xd4c] ;  /* 0x000d4c0001437983 */ /* 0x000ee20000300800 */
[----:B-1----:R-:W-:Y:S01]  /*147d0*/  IMAD R6, R63, UR5, RZ ;  /* 0x000000053f067c24 */ /* 0x002fe2000f8e02ff */
[----:B------:R-:W1:Y:S02]  /*147e0*/  LDCU UR5, c[0x0][0x3b0] ;  /* 0x00007600ff0577ac */ /* 0x000e640008000800 */
[----:B------:R-:W-:Y:S04]  /*147f0*/  STS.U8 [R5+UR10+0x880], R66 ;  /* 0x0008804205007988 */ /* 0x000fe8000800000a */
[----:B--2---:R2:W-:Y:S02]  /*14800*/  STS.U8 [R5+UR10+0x2480], R7 ;  /* 0x0024800705007988 */ /* 0x0045e4000800000a */
[----:B--2---:R-:W-:-:S04]  /*14810*/  IADD3 R7, P1, PT, R6, R9, RZ ;  /* 0x0000000906077210 */ /* 0x004fc80007f3e0ff */
[----:B------:R-:W-:Y:S01]  /*14820*/  LEA.HI.X.SX32 R6, R6, R8, 0x1, P1 ;  /* 0x0000000806067211 */ /* 0x000fe200008f0eff */
[----:B------:R2:W-:Y:S04]  /*14830*/  STL [R1+0x290], R7 ;  /* 0x0002900701007387 */ /* 0x0005e80000100800 */
[----:B------:R0:W-:Y:S01]  /*14840*/  STL [R1+0x28c], R6 ;  /* 0x00028c0601007387 */ /* 0x0001e20000100800 */
[----:B--2---:R-:W-:-:S04]  /*14850*/  @P0 LOP3.LUT R7, R7, R6, RZ, 0x3c, !PT ;  /* 0x0000000607070212 */ /* 0x004fc800078e3cff */
[C---:B0-----:R-:W-:Y:S02]  /*14860*/  @P0 LOP3.LUT R6, R7.reuse, R6, RZ, 0x3c, !PT ;  /* 0x0000000607060212 */ /* 0x041fe400078e3cff */
[----:B---3--:R-:W-:Y:S02]  /*14870*/  PRMT R67, RZ, 0x7610, R67 ;  /* 0x00007610ff437816 */ /* 0x008fe40000000043 */
[----:B------:R-:W-:-:S05]  /*14880*/  @P0 LOP3.LUT R7, R7, R6, RZ, 0x3c, !PT ;  /* 0x0000000607070212 */ /* 0x000fca00078e3cff */
[----:B------:R0:W2:Y:S04]  /*14890*/  @P0 LDG.E.U8 R67, desc[UR24][R6.64] ;  /* 0x0000001806430981 */ /* 0x0000a8000c1e1100 */
[----:B------:R-:W3:Y:S04]  /*148a0*/  LDL.LU R7, [R1+0x294] ;  /* 0x0002940001077983 */ /* 0x000ee80000300800 */
[----:B------:R-:W2:Y:S01]  /*148b0*/  LDL.LU R66, [R1+0xd48] ;  /* 0x000d480001427983 */ /* 0x000ea20000300800 */
[----:B0-----:R-:W-:Y:S01]  /*148c0*/  IMAD R6, R64, UR4, RZ ;  /* 0x0000000440067c24 */ /* 0x001fe2000f8e02ff */
[----:B------:R-:W0:Y:S02]  /*148d0*/  LDCU UR4, c[0x0][0x3b0] ;  /* 0x00007600ff0477ac */ /* 0x000e240008000800 */
[----:B---3--:R3:W-:Y:S02]  /*148e0*/  STS.U8 [R5+UR10+0x2880], R7 ;  /* 0x0028800705007988 */ /* 0x0087e4000800000a */
[----:B---3--:R-:W-:-:S04]  /*148f0*/  IADD3 R7, P1, PT, R6, R9, RZ ;  /* 0x0000000906077210 */ /* 0x008fc80007f3e0ff */
[----:B------:R-:W-:Y:S01]  /*14900*/  LEA.HI.X.SX32 R6, R6, R8, 0x1, P1 ;  /* 0x0000000806067211 */ /* 0x000fe200008f0eff */
[----:B------:R3:W-:Y:S04]  /*14910*/  STL [R1+0x298], R7 ;  /* 0x0002980701007387 */ /* 0x0007e80000100800 */
[----:B------:R0:W-:Y:S01]  /*14920*/  STL [R1+0x294], R6 ;  /* 0x0002940601007387 */ /* 0x0001e20000100800 */
[----:B---3--:R-:W-:-:S04]  /*14930*/  @P0 LOP3.LUT R7, R7, R6, RZ, 0x3c, !PT ;  /* 0x0000000607070212 */ /* 0x008fc800078e3cff */
[C---:B0-----:R-:W-:Y:S02]  /*14940*/  @P0 LOP3.LUT R6, R7.reuse, R6, RZ, 0x3c, !PT ;  /* 0x0000000607060212 */ /* 0x041fe400078e3cff */
[----:B--2---:R-:W-:Y:S02]  /*14950*/  PRMT R66, RZ, 0x7610, R66 ;  /* 0x00007610ff427816 */ /* 0x004fe40000000042 */
[----:B------:R-:W-:-:S05]  /*14960*/  @P0 LOP3.LUT R7, R7, R6, RZ, 0x3c, !PT ;  /* 0x0000000607070212 */ /* 0x000fca00078e3cff */
[----:B------:R1:W2:Y:S04]  /*14970*/  @P0 LDG.E.U8 R66, desc[UR24][R6.64] ;  /* 0x0000001806420981 */ /* 0x0002a8000c1e1100 */
[----:B------:R-:W3:Y:S01]  /*14980*/  LDL.LU R7, [R1+0x29c] ;  /* 0x00029c0001077983 */ /* 0x000ee20000300800 */
[----:B-1----:R-:W-:-:S03]  /*14990*/  IMAD R6, R65, UR5, RZ ;  /* 0x0000000541067c24 */ /* 0x002fc6000f8e02ff */
[----:B------:R0:W-:Y:S01]  /*149a0*/  STS.U8 [R5+UR10+0xc80], R80 ;  /* 0x000c805005007988 */ /* 0x0001e2000800000a */
[----:B------:R-:W-:Y:S01]  /*149b0*/  PRMT R65, RZ, 0x7610, R65 ;  /* 0x00007610ff417816 */ /* 0x000fe20000000041 */
[----:B------:R-:W1:Y:S02]  /*149c0*/  LDCU UR5, c[0x0][0x3b0] ;  /* 0x00007600ff0577ac */ /* 0x000e640008000800 */
[----:B0-----:R-:W2:Y:S04]  /*149d0*/  LDL.LU R80, [R1+0xd44] ;  /* 0x000d440001507983 */ /* 0x001ea80000300800 */
[----:B---3--:R0:W-:Y:S02]  /*149e0*/  STS.U8 [R5+UR10+0x2c80], R7 ;  /* 0x002c800705007988 */ /* 0x0081e4000800000a */
[----:B0-----:R-:W-:-:S04]  /*149f0*/  IADD3 R7, P1, PT, R6, R9, RZ ;  /* 0x0000000906077210 */ /* 0x001fc80007f3e0ff */
[----:B------:R-:W-:Y:S01]  /*14a00*/  LEA.HI.X.SX32 R6, R6, R8, 0x1, P1 ;  /* 0x0000000806067211 */ /* 0x000fe200008f0eff */
[----:B------:R0:W-:Y:S04]  /*14a10*/  STL [R1+0x2a0], R7 ;  /* 0x0002a00701007387 */ /* 0x0001e80000100800 */
[----:B------:R3:W-:Y:S01]  /*14a20*/  STL [R1+0x29c], R6 ;  /* 0x00029c0601007387 */ /* 0x0007e20000100800 */
[----:B0-----:R-:W-:-:S04]  /*14a30*/  @P0 LOP3.LUT R7, R7, R6, RZ, 0x3c, !PT ;  /* 0x0000000607070212 */ /* 0x001fc800078e3cff */
[----:B---3--:R-:W-:-:S04]  /*14a40*/  @P0 LOP3.LUT R6, R7, R6, RZ, 0x3c, !PT ;  /* 0x0000000607060212 */ /* 0x008fc800078e3cff */
[----:B------:R-:W-:-:S05]  /*14a50*/  @P0 LOP3.LUT R7, R7, R6, RZ, 0x3c, !PT ;  /* 0x0000000607070212 */ /* 0x000fca00078e3cff */
[----:B------:R2:W3:Y:S04]  /*14a60*/  @P0 LDG.E.U8 R65, desc[UR24][R6.64] ;  /* 0x0000001806410981 */ /* 0x0004e8000c1e1100 */
[----:B------:R-:W3:Y:S01]  /*14a70*/  LDL.LU R7, [R1+0x2b8] ;  /* 0x0002b80001077983 */ /* 0x000ee20000300800 */
[----:B--2---:R-:W-:-:S03]  /*14a80*/  IMAD R6, R80, UR4, RZ ;  /* 0x0000000450067c24 */ /* 0x004fc6000f8e02ff */
[----:B------:R0:W-:Y:S01]  /*14a90*/  STS.U8 [R5+UR10+0x3080], R11 ;  /* 0x0030800b05007988 */ /* 0x0001e2000800000a */
[----:B------:R-:W-:Y:S01]  /*14aa0*/  PRMT R64, RZ, 0x7610, R64 ;  /* 0x00007610ff407816 */ /* 0x000fe20000000040 */
[----:B------:R-:W2:Y:S02]  /*14ab0*/  LDCU UR4, c[0x0][0x3b0] ;  /* 0x00007600ff0477ac */ /* 0x000ea40008000800 */
[----:B------:R-:W2:Y:S04]  /*14ac0*/  LDL.LU R80, [R1+0x2b4] ;  /* 0x0002b40001507983 */ /* 0x000ea80000300800 */
        /* <DEDUP_REMOVED lines=10> */
[----:B------:R-:W2:Y:S01]  /*14b70*/  LDL.LU R7, [R1+0x2ac] ;  /* 0x0002ac0001077983 */ /* 0x000ea20000300800 */
[----:B-1----:R-:W-:Y:S01]  /*14b80*/  IMAD R6, R81, UR5, RZ ;  /* 0x0000000551067c24 */ /* 0x002fe2000f8e02ff */
[----:B------:R-:W-:Y:S01]  /*14b90*/  PRMT R63, RZ, 0x7610, R63 ;  /* 0x00007610ff3f7816 */ /* 0x000fe2000000003f */
[----:B------:R-:W0:Y:S01]  /*14ba0*/  LDCU UR5, c[0x0][0x3b0] ;  /* 0x00007600ff0577ac */ /* 0x000e220008000800 */
[----:B------:R-:W3:Y:S04]  /*14bb0*/  LDL.LU R81, [R1+0x2b0] ;  /* 0x0002b00001517983 */ /* 0x000ee80000300800 */
[----:B--2---:R1:W-:Y:S04]  /*14bc0*/  STS.U8 [R5+UR10+0x3480], R7 ;  /* 0x0034800705007988 */ /* 0x0043e8000800000a */
[----:B---3--:R2:W-:Y:S01]  /*14bd0*/  STS.U8 [R5+UR10+0x1480], R81 ;  /* 0x0014805105007988 */ /* 0x0085e2000800000a */
[----:B-1----:R-:W-:-:S04]  /*14be0*/  IADD3 R7, P1, PT, R6, R9, RZ ;  /* 0x0000000906077210 */ /* 0x002fc80007f3e0ff */
[----:B------:R-:W-:Y:S01]  /*14bf0*/  LEA.HI.X.SX32 R6, R6, R8, 0x1, P1 ;  /* 0x0000000806067211 */ /* 0x000fe200008f0eff */
[----:B--2---:R-:W2:Y:S04]  /*14c00*/  LDL.LU R81, [R1+0x2c4] ;  /* 0x0002c40001517983 */ /* 0x004ea80000300800 */
[----:B------:R1:W-:Y:S04]  /*14c10*/  STL [R1+0x2b0], R7 ;  /* 0x0002b00701007387 */ /* 0x0003e80000100800 */
[----:B------:R3:W-:Y:S01]  /*14c20*/  STL [R1+0x2ac], R6 ;  /* 0x0002ac0601007387 */ /* 0x0007e20000100800 */
[----:B-1----:R-:W-:-:S04]  /*14c30*/  @P0 LOP3.LUT R7, R7, R6, RZ, 0x3c, !PT ;  /* 0x0000000607070212 */ /* 0x002fc800078e3cff */
[----:B---3--:R-:W-:-:S04]  /*14c40*/  @P0 LOP3.LUT R6, R7, R6, RZ, 0x3c, !PT ;  /* 0x0000000607060212 */ /* 0x008fc800078e3cff */
[----:B------:R-:W-:-:S05]  /*14c50*/  @P0 LOP3.LUT R7, R7, R6, RZ, 0x3c, !PT ;  /* 0x0000000607070212 */ /* 0x000fca00078e3cff */
[----:B------:R1:W3:Y:S04]  /*14c60*/  @P0 LDG.E.U8 R63, desc[UR24][R6.64] ;  /* 0x00000018063f0981 */ /* 0x0002e8000c1e1100 */
[----:B------:R-:W2:Y:S01]  /*14c70*/  LDL.LU R7, [R1+0x2c0] ;  /* 0x0002c00001077983 */ /* 0x000ea20000300800 */
[----:B-1----:R-:W-:Y:S01]  /*14c80*/  IMAD R6, R82, UR4, RZ ;  /* 0x0000000452067c24 */ /* 0x002fe2000f8e02ff */
[----:B------:R-:W-:Y:S01]  /*14c90*/  PRMT R62, RZ, 0x7610, R62 ;  /* 0x00007610ff3e7816 */ /* 0x000fe2000000003e */
[----:B------:R-:W1:Y:S01]  /*14ca0*/  LDCU UR4, c[0x0][0x3b0] ;  /* 0x00007600ff0477ac */ /* 0x000e620008000800 */
[----:B------:R-:W3:Y:S04]  /*14cb0*/  LDL.LU R82, [R1+0x2c8] ;  /* 0x0002c80001527983 */ /* 0x000ee80000300800 */
[----:B------:R0:W-:Y:S04]  /*14cc0*/  STS.U8 [R5+UR10+0x3880], R80 ;  /* 0x0038805005007988 */ /* 0x0001e8000800000a */
[----:B0-----:R-:W3:Y:S04]  /*14cd0*/  LDL.LU R80, [R1+0x2d0] ;  /* 0x0002d00001507983 */ /* 0x001ee80000300800 */
[----:B--2---:R0:W-:Y:S02]  /*14ce0*/  STS.U8 [R5+UR10+0x1880], R7 ;  /* 0x0018800705007988 */ /* 0x0041e4000800000a */
[----:B0-----:R-:W-:-:S04]  /*14cf0*/  IADD3 R7, P1, PT, R6, R9, RZ ;  /* 0x0000000906077210 */ /* 0x001fc80007f3e0ff */
[----:B------:R-:W-:Y:S01]  /*14d00*/  LEA.HI.X.SX32 R6, R6, R8, 0x1, P1 ;  /* 0x0000000806067211 */ /* 0x000fe200008f0eff */
[----:B------:R0:W-:Y:S04]  /*14d10*/  STL [R1+0x2b8], R7 ;  /* 0x0002b80701007387 */ /* 0x0001e80000100800 */
[----:B------:R2:W-:Y:S01]  /*14d20*/  STL [R1+0x2b4], R6 ;  /* 0x0002b40601007387 */ /* 0x0005e20000100800 */
[----:B0-----:R-:W-:-:S04]  /*14d30*/  @P0 LOP3.LUT R7, R7, R6, RZ, 0x3c, !PT ;  /* 0x0000000607070212 */ /* 0x001fc800078e3cff */
[----:B--2---:R-:W-:-:S04]  /*14d40*/  @P0 LOP3.LUT R6, R7, R6, RZ, 0x3c, !PT ;  /* 0x0000000607060212 */ /* 0x004fc800078e3cff */
[----:B------:R-:W-:-:S05]  /*14d50*/  @P0 LOP3.LUT R7, R7, R6, RZ, 0x3c, !PT ;  /* 0x0000000607070212 */ /* 0x000fca00078e3cff */
[----:B------:R0:W2:Y:S04]  /*14d60*/  @P0 LDG.E.U8 R62, desc[UR24][R6.64] ;  /* 0x00000018063e0981 */ /* 0x0000a8000c1e1100 */
[----:B------:R-:W2:Y:S01]  /*14d70*/  LDL.LU R7, [R1+0x2cc] ;  /* 0x0002cc0001077983 */ /* 0x000ea20000300800 */
[----:B0-----:R-:W-:Y:S02]  /*14d80*/  LOP3.LUT R6, R10, 0x20, RZ, 0x3c, !PT ;  /* 0x000000200a067812 */ /* 0x001fe400078e3cff */
[----:B------:R-:W-:Y:S01]  /*14d90*/  PRMT R61, RZ, 0x7610, R61 ;  /* 0x00007610ff3d7816 */ /* 0x000fe2000000003d */
[----:B---3--:R-:W-:Y:S04]  /*14da0*/  STS.U8 [R5+UR10+0x3c80], R82 ;  /* 0x003c805205007988 */ /* 0x008fe8000800000a */
[----:B--2---:R1:W-:Y:S02]  /*14db0*/  STS.U8 [R5+UR10+0x1c80], R7 ;  /* 0x001c800705007988 */ /* 0x0043e4000800000a */
[----:B-1----:R-:W-:-:S02]  /*14dc0*/  IMAD R7, R83, UR4, RZ ;  /* 0x0000000453077c24 */ /* 0x002fc4000f8e02ff */
[----:B------:R0:W-:Y:S01]  /*14dd0*/  STS.U8 [R6+UR10+0x100], R11 ;  /* 0x0001000b06007988 */ /* 0x0001e2000800000a */
[----:B------:R-:W1:Y:S02]  /*14de0*/  LDCU UR4, c[0x0][0x3b0] ;  /* 0x00007600ff0477ac */ /* 0x000e640008000800 */
[C---:B------:R-:W-:Y:S01]  /*14df0*/  IADD3 R10, P1, PT, R7.reuse, R9, RZ ;  /* 0x00000009070a7210 */ /* 0x040fe20007f3e0ff */
[----:B------:R-:W2:Y:S04]  /*14e00*/  LDL.LU R83, [R1+0x2e0] ;  /* 0x0002e00001537983 */ /* 0x000ea80000300800 */
[----:B------:R-:W3:Y:S01]  /*14e10*/  LDL.LU R82, [R1+0x2d4] ;  /* 0x0002d40001527983 */ /* 0x000ee20000300800 */
[----:B0-----:R-:W-:-:S03]  /*14e20*/  LEA.HI.X.SX32 R11, R7, R8, 0x1, P1 ;  /* 0x00000008070b7211 */ /* 0x001fc600008f0eff */
[----:B------:R-:W-:Y:S04]  /*14e30*/  STL [R1+0x2c0], R10 ;  /* 0x0002c00a01007387 */ /* 0x000fe80000100800 */
[----:B------:R0:W-:Y:S04]  /*14e40*/  STL [R1+0x2bc], R11 ;  /* 0x0002bc0b01007387 */ /* 0x0001e80000100800 */
[----:B------:R0:W2:Y:S04]  /*14e50*/  @P0 LDG.E.U8 R61, desc[UR24][R10.64] ;  /* 0x000000180a3d0981 */ /* 0x0000a8000c1e1100 */
[----:B0-----:R-:W2:Y:S01]  /*14e60*/  LDL.LU R11, [R1+0x2d8] ;  /* 0x0002d800010b7983 */ /* 0x001ea20000300800 */
[----:B------:R-:W-:Y:S01]  /*14e70*/  IMAD R7, R84, UR5, RZ ;  /* 0x0000000554077c24 */ /* 0x000fe2000f8e02ff */
[----:B------:R-:W0:Y:S02]  /*14e80*/  LDCU UR5, c[0x0][0x3b0] ;  /* 0x00007600ff0577ac */ /* 0x000e240008000800 */
[----:B------:R-:W3:Y:S04]  /*14e90*/  LDL.LU R84, [R1+0x2e8] ;  /* 0x0002e80001547983 */ /* 0x000ee80000300800 */
[----:B------:R1:W-:Y:S04]  /*14ea0*/  STS.U8 [R6+UR10+0x500], R81 ;  /* 0x0005005106007988 */ /* 0x0003e8000800000a */
[----:B-1----:R-:W4:Y:S01]  /*14eb0*/  LDL.LU R81, [R1+0x2fc] ;  /* 0x0002fc0001517983 */ /* 0x002f220000300800 */
[----:B------:R-:W-:-:S02]  /*14ec0*/  IADD3 R10, P1, PT, R7, R9, RZ ;  /* 0x00000009070a7210 */ /* 0x000fc40007f3e0ff */
[----:B------:R-:W-:-:S03]  /*14ed0*/  PRMT R60, RZ, 0x7610, R60 ;  /* 0x00007610ff3c7816 */ /* 0x000fc6000000003c */
[----:B------:R-:W-:Y:S04]  /*14ee0*/  STL [R1+0x2c8], R10 ;  /* 0x0002c80a01007387 */ /* 0x000fe80000100800 */
[----:B------:R-:W-:Y:S01]  /*14ef0*/  STS.U8 [R6+UR10+0x900], R80 ;  /* 0x0009005006007988 */ /* 0x000fe2000800000a */
[----:B------:R-:W-:-:S03]  /*14f00*/  PRMT R59, RZ, 0x7610, R59 ;  /* 0x00007610ff3b7816 */ /* 0x000fc6000000003b */
[----:B--2---:R1:W-:Y:S02]  /*14f10*/  STS.U8 [R6+UR10+0x2100], R11 ;  /* 0x0021000b06007988 */ /* 0x0043e4000800000a */
[----:B-1----:R-:W-:Y:S01]  /*14f20*/  LEA.HI.X.SX32 R11, R7, R8, 0x1, P1 ;  /* 0x00000008070b7211 */ /* 0x002fe200008f0eff */
[----:B------:R-:W-:Y:S01]  /*14f30*/  IMAD R7, R85, UR4, RZ ;  /* 0x0000000455077c24 */ /* 0x000fe2000f8e02ff */
[----:B---3--:R1:W-:Y:S01]  /*14f40*/  STS.U8 [R6+UR10+0x2500], R84 ;  /* 0x0025005406007988 */ /* 0x0083e2000800000a */
[----:B------:R-:W2:Y:S03]  /*14f50*/  LDCU UR4, c[0x0][0x3b0] ;  /* 0x00007600ff0477ac */ /* 0x000ea60008000800 */
[----:B------:R3:W2:Y:S04]  /*14f60*/  @P0 LDG.E.U8 R60, desc[UR24][R10.64] ;  /* 0x000000180a3c0981 */ /* 0x0006a8000c1e1100 */
[----:B------:R0:W-:Y:S04]  /*14f70*/  STL [R1+0x2c4], R11 ;  /* 0x0002c40b01007387 */ /* 0x0001e80000100800 */
[----:B-1----:R-:W2:Y:S01]  /*14f80*/  LDL.LU R84, [R1+0x2f0] ;  /* 0x0002f00001547983 */ /* 0x002ea20000300800 */
[----:B---3--:R-:W-:-:S03]  /*14f90*/  IADD3 R10, P1, PT, R7, R9, RZ ;  /* 0x00000009070a7210 */ /* 0x008fc60007f3e0ff */
[----:B------:R-:W3:Y:S01]  /*14fa0*/  LDL.LU R80, [R1+0x2e4] ;  /* 0x0002e40001507983 */ /* 0x000ee20000300800 */
[----:B0-----:R-:W-:Y:S01]  /*14fb0*/  LEA.HI.X.SX32 R11, R7, R8, 0x1, P1 ;  /* 0x00000008070b7211 */ /* 0x001fe200008f0eff */
[----:B------:R-:W-:Y:S02]  /*14fc0*/  IMAD R7, R86, UR5, RZ ;  /* 0x0000000556077c24 */ /* 0x000fe4000f8e02ff */
[----:B------:R0:W-:Y:S01]  /*14fd0*/  STL [R1+0x2d0], R10 ;  /* 0x0002d00a01007387 */ /* 0x0001e20000100800 */
[----:B------:R-:W1:Y:S03]  /*14fe0*/  LDCU UR5, c[0x0][0x3b0] ;  /* 0x00007600ff0577ac */ /* 0x000e660008000800 */
[----:B------:R0:W-:Y:S04]  /*14ff0*/  STL [R1+0x2cc], R11 ;  /* 0x0002cc0b01007387 */ /* 0x0001e80000100800 */
[----:B------:R-:W3:Y:S04]  /*15000*/  LDL.LU R86, [R1+0x2dc] ;  /* 0x0002dc0001567983 */ /* 0x000ee80000300800 */
[----:B------:R0:W3:Y:S04]  /*15010*/  @P0 LDG.E.U8 R59, desc[UR24][R10.64] ;  /* 0x000000180a3b0981 */ /* 0x0000e8000c1e1100 */
[----:B------:R1:W-:Y:S04]  /*15020*/  STS.U8 [R6+UR10+0x2900], R83 ;  /* 0x0029005306007988 */ /* 0x0003e8000800000a */
[----:B------:R-:W3:Y:S01]  /*15030*/  LDL.LU R85, [R1+0x304] ;  /* 0x0003040001557983 */ /* 0x000ee20000300800 */
[----:B0-----:R-:W-:-:S04]  /*15040*/  IADD3 R10, P1, PT, R7, R9, RZ ;  /* 0x00000009070a7210 */ /* 0x001fc80007f3e0ff */
[----:B------:R-:W-:Y:S01]  /*15050*/  LEA.HI.X.SX32 R11, R7, R8, 0x1, P1 ;  /* 0x00000008070b7211 */ /* 0x000fe200008f0eff */
[----:B-1----:R-:W3:Y:S04]  /*15060*/  LDL.LU R83, [R1+0x2ec] ;  /* 0x0002ec0001537983 */ /* 0x002ee80000300800 */
[----:B------:R-:W-:Y:S04]  /*15070*/  STL [R1+0x2d8], R10 ;  /* 0x0002d80a01007387 */ /* 0x000fe80000100800 */
[----:B------:R0:W-:Y:S04]  /*15080*/  STS.U8 [R6+UR10+0xd00], R82 ;  /* 0x000d005206007988 */ /* 0x0001e8000800000a */
[----:B------:R-:W-:Y:S04]  /*15090*/  STL [R1+0x2d4], R11 ;  /* 0x0002d40b01007387 */ /* 0x000fe80000100800 */
[----:B----4-:R1:W-:Y:S04]  /*150a0*/  STS.U8 [R6+UR10+0x2d00], R81 ;  /* 0x002d005106007988 */ /* 0x0103e8000800000a */
[----:B0-----:R-:W4:Y:S04]  /*150b0*/  LDL.LU R82, [R1+0x2f8] ;  /* 0x0002f80001527983 */ /* 0x001f280000300800 */
[----:B-1----:R-:W4:Y:S01]  /*150c0*/  LDL.LU R81, [R1+0x2f4] ;  /* 0x0002f40001517983 */ /* 0x002f220000300800 */
[----:B------:R-:W-:Y:S01]  /*150d0*/  PRMT R58, RZ, 0x7610, R58 ;  /* 0x00007610ff3a7816 */ /* 0x000fe2000000003a */
[----:B--2---:R-:W-:Y:S01]  /*150e0*/  IMAD R7, R87, UR4, RZ ;  /* 0x0000000457077c24 */ /* 0x004fe2000f8e02ff */
[----:B------:R-:W-:Y:S01]  /*150f0*/  PRMT R57, RZ, 0x7610, R57 ;  /* 0x00007610ff397816 */ /* 0x000fe20000000039 */
[----:B------:R-:W0:Y:S03]  /*15100*/  LDCU UR4, c[0x0][0x3b0] ;  /* 0x00007600ff0477ac */ /* 0x000e260008000800 */
[----:B------:R1:W2:Y:S02]  /*15110*/  @P0 LDG.E.U8 R58, desc[UR24][R10.64] ;  /* 0x000000180a3a0981 */ /* 0x0002a4000c1e1100 */
[----:B-1----:R-:W-:-:S04]  /*15120*/  IADD3 R10, P1, PT, R7, R9, RZ ;  /* 0x00000009070a7210 */ /* 0x002fc80007f3e0ff */
[----:B------:R-:W-:Y:S01]  /*15130*/  LEA.HI.X.SX32 R11, R7, R8, 0x1, P1 ;  /* 0x00000008070b7211 */ /* 0x000fe200008f0eff */
[----:B------:R-:W-:Y:S01]  /*15140*/  IMAD R7, R88, UR5, RZ ;  /* 0x0000000558077c24 */ /* 0x000fe2000f8e02ff */
[----:B------:R1:W-:Y:S01]  /*15150*/  STL [R1+0x2e0], R10 ;  /* 0x0002e00a01007387 */ /* 0x0003e20000100800 */
[----:B------:R-:W0:Y:S03]  /*15160*/  LDCU UR5, c[0x0][0x3b0] ;  /* 0x00007600ff0577ac */ /* 0x000e260008000800 */
[----:B------:R1:W2:Y:S04]  /*15170*/  @P0 LDG.E.U8 R57, desc[UR24][R10.64] ;  /* 0x000000180a390981 */ /* 0x0002a8000c1e1100 */
[----:B------:R0:W-:Y:S01]  /*15180*/  STL [R1+0x2dc], R11 ;  /* 0x0002dc0b01007387 */ /* 0x0001e20000100800 */
[----:B-1----:R-:W-:-:S04]  /*15190*/  IADD3 R10, P1, PT, R7, R9, RZ ;  /* 0x00000009070a7210 */ /* 0x002fc80007f3e0ff */
[----:B0-----:R-:W-:Y:S02]  /*151a0*/  LEA.HI.X.SX32 R11, R7, R8, 0x1, P1 ;  /* 0x00000008070b7211 */ /* 0x001fe400008f0eff */
[----:B------:R-:W-:Y:S01]  /*151b0*/  PRMT R56, RZ, 0x7610, R56 ;  /* 0x00007610ff387816 */ /* 0x000fe20000000038 */
[----:B------:R-:W-:Y:S01]  /*151c0*/  IMAD R7, R89, UR4, RZ ;  /* 0x0000000459077c24 */ /* 0x000fe2000f8e02ff */
[----:B------:R-:W-:Y:S01]  /*151d0*/  PRMT R55, RZ, 0x7610, R55 ;  /* 0x00007610ff377816 */ /* 0x000fe20000000037 */
[----:B------:R-:W0:Y:S03]  /*151e0*/  LDCU UR4, c[0x0][0x3b0] ;  /* 0x00007600ff0477ac */ /* 0x000e260008000800 */
[----:B------:R1:W2:Y:S04]  /*151f0*/  @P0 LDG.E.U8 R56, desc[UR24][R10.64] ;  /* 0x000000180a380981 */ /* 0x0002a8000c1e1100 */
[----:B------:R-:W-:Y:S04]  /*15200*/  STS.U8 [R6+UR10+0x3100], R84 ;  /* 0x0031005406007988 */ /* 0x000fe8000800000a */
[----:B---3--:R-:W-:Y:S04]  /*15210*/  STS.U8 [R6+UR10+0x1500], R80 ;  /* 0x0015005006007988 */ /* 0x008fe8000800000a */
[----:B------:R3:W-:Y:S04]  /*15220*/  STS.U8 [R6+UR10+0x1100], R86 ;  /* 0x0011005606007988 */ /* 0x0007e8000800000a */
[----:B---3--:R-:W3:Y:S04]  /*15230*/  LDL.LU R86, [R1+0x318] ;  /* 0x0003180001567983 */ /* 0x008ee80000300800 */
[----:B------:R1:W-:Y:S04]  /*15240*/  STL [R1+0x2e8], R10 ;  /* 0x0002e80a01007387 */ /* 0x0003e80000100800 */
[----:B------:R0:W-:Y:S04]  /*15250*/  STL [R1+0x2e4], R11 ;  /* 0x0002e40b01007387 */ /* 0x0001e80000100800 */
[----:B------:R-:W2:Y:S04]  /*15260*/  LDL.LU R84, [R1+0x308] ;  /* 0x0003080001547983 */ /* 0x000ea80000300800 */
[----:B------:R-:W2:Y:S01]  /*15270*/  LDL.LU R80, [R1+0x300] ;  /* 0x0003000001507983 */ /* 0x000ea20000300800 */
[----:B-1----:R-:W-:-:S04]  /*15280*/  IADD3 R10, P1, PT, R7, R9, RZ ;  /* 0x00000009070a7210 */ /* 0x002fc80007f3e0ff */
[----:B0-----:R-:W-:Y:S01]  /*15290*/  LEA.HI.X.SX32 R11, R7, R8, 0x1, P1 ;  /* 0x00000008070b7211 */ /* 0x001fe200008f0eff */
[----:B------:R-:W-:Y:S01]  /*152a0*/  STL [R1+0x2f0], R10 ;  /* 0x0002f00a01007387 */ /* 0x000fe20000100800 */
[----:B------:R-:W-:Y:S01]  /*152b0*/  IMAD R7, R90, UR5, RZ ;  /* 0x000000055a077c24 */ /* 0x000fe2000f8e02ff */
[----:B------:R-:W-:Y:S01]  /*152c0*/  PRMT R54, RZ, 0x7610, R54 ;  /* 0x00007610ff367816 */ /* 0x000fe20000000036 */
[----:B------:R-:W0:Y:S01]  /*152d0*/  LDCU UR5, c[0x0][0x3b0] ;  /* 0x00007600ff0577ac */ /* 0x000e220008000800 */
[----:B----4-:R1:W-:Y:S04]  /*152e0*/  STS.U8 [R6+UR10+0x1d00], R81 ;  /* 0x001d005106007988 */ /* 0x0103e8000800000a */
[----:B------:R4:W-:Y:S04]  /*152f0*/  STS.U8 [R6+UR10+0x1900], R83 ;  /* 0x0019005306007988 */ /* 0x0009e8000800000a */
[----:B------:R0:W2:Y:S01]  /*15300*/  @P0 LDG.E.U8 R55, desc[UR24][R10.64] ;  /* 0x000000180a370981 */ /* 0x0000a2000c1e1100 */
[----:B-1----:R-:W1:Y:S03]  /*15310*/  S2R R81, SR_TID.X ;  /* 0x0000000000517919 */ /* 0x002e660000002100 */
[----:B------:R4:W-:Y:S04]  /*15320*/  STL [R1+0x2ec], R11 ;  /* 0x0002ec0b01007387 */ /* 0x0009e80000100800 */
[----:B------:R-:W2:Y:S01]  /*15330*/  LDL.LU R87, [R1+0x314] ;  /* 0x0003140001577983 */ /* 0x000ea20000300800 */
[----:B0-----:R-:W-:-:S03]  /*15340*/  IADD3 R10, P1, PT, R7, R9, RZ ;  /* 0x00000009070a7210 */ /* 0x001fc60007f3e0ff */
[----:B----4-:R-:W4:Y:S01]  /*15350*/  LDL.LU R83, [R1+0x310] ;  /* 0x0003100001537983 */ /* 0x010f220000300800 */
[----:B------:R-:W-:-:S03]  /*15360*/  LEA.HI.X.SX32 R11, R7, R8, 0x1, P1 ;  /* 0x00000008070b7211 */ /* 0x000fc600008f0eff */
[----:B------:R-:W-:Y:S04]  /*15370*/  STL [R1+0x2f8], R10 ;  /* 0x0002f80a01007387 */ /* 0x000fe80000100800 */
[----:B------:R-:W-:Y:S04]  /*15380*/  STL [R1+0x2f4], R11 ;  /* 0x0002f40b01007387 */ /* 0x000fe80000100800 */
[----:B------:R-:W4:Y:S04]  /*15390*/  LDL.LU R88, [R1+0x4] ;  /* 0x0000040001587983 */ /* 0x000f280000300800 */
[----:B------:R1:W-:Y:S04]  /*153a0*/  STS.U8 [R6+UR10+0x3500], R85 ;  /* 0x0035005506007988 */ /* 0x0003e8000800000a */
[----:B------:R0:W-:Y:S04]  /*153b0*/  STS.U8 [R6+UR10+0x3900], R82 ;  /* 0x0039005206007988 */ /* 0x0001e8000800000a */
[----:B------:R0:W4:Y:S01]  /*153c0*/  @P0 LDG.E.U8 R54, desc[UR24][R10.64] ;  /* 0x000000180a360981 */ /* 0x000122000c1e1100 */
[----:B-1----:R-:W-:-:S03]  /*153d0*/  LOP3.LUT R85, R81, 0x7f, RZ, 0xc0, !PT ;  /* 0x0000007f51557812 */ /* 0x002fc600078ec0ff */
[----:B0-----:R-:W4:Y:S04]  /*153e0*/  LDL.LU R82, [R1+0x328] ;  /* 0x0003280001527983 */ /* 0x001f280000300800 */
[----:B------:R-:W4:Y:S01]  /*153f0*/  LDL.LU R81, [R1+0x30c] ;  /* 0x00030c0001517983 */ /* 0x000f220000300800 */
[----:B------:R-:W-:Y:S01]  /*15400*/  LOP3.LUT R7, R85, 0x30, RZ, 0x3c, !PT ;  /* 0x0000003055077812 */ /* 0x000fe200078e3cff */
[----:B------:R-:W-:Y:S01]  /*15410*/  IMAD R10, R91, UR4, RZ ;  /* 0x000000045b0a7c24 */ /* 0x000fe2000f8e02ff */
[----:B------:R-:W-:Y:S01]  /*15420*/  PRMT R53, RZ, 0x7610, R53 ;  /* 0x00007610ff357816 */ /* 0x000fe20000000035 */
[----:B------:R-:W0:Y:S03]  /*15430*/  LDCU UR4, c[0x0][0x3b0] ;  /* 0x00007600ff0477ac */ /* 0x000e260008000800 */
[----:B------:R-:W-:-:S04]  /*15440*/  IADD3 R11, P1, PT, R10, R9, RZ ;  /* 0x000000090a0b7210 */ /* 0x000fc80007f3e0ff */
[----:B------:R-:W-:Y:S01]  /*15450*/  LEA.HI.X.SX32 R89, R10, R8, 0x1, P1 ;  /* 0x000000080a597211 */ /* 0x000fe200008f0eff */
[----:B------:R-:W-:Y:S01]  /*15460*/  @P0 IMAD.MOV.U32 R10, RZ, RZ, R11 ;  /* 0x000000ffff0a0224 */ /* 0x000fe200078e000b */
[----:B------:R-:W-:Y:S01]  /*15470*/  PRMT R52, RZ, 0x7610, R52 ;  /* 0x00007610ff347816 */ /* 0x000fe20000000034 */
[----:B---3--:R1:W-:Y:S04]  /*15480*/  STS.U8 [R6+UR10+0x3d00], R86 ;  /* 0x003d005606007988 */ /* 0x0083e8000800000a */
[----:B-1----:R-:W3:Y:S04]  /*15490*/  LDL.LU R86, [R1+0xc] ;  /* 0x00000c0001567983 */ /* 0x002ee80000300800 */
[----:B--2---:R1:W-:Y:S04]  /*154a0*/  STS.U8 [R7+UR10+0x180], R84 ;  /* 0x0001805407007988 */ /* 0x0043e8000800000a */
[----:B-1----:R-:W2:Y:S04]  /*154b0*/  LDL.LU R84, [R1+0x324] ;  /* 0x0003240001547983 */ /* 0x002ea80000300800 */
[----:B------:R1:W-:Y:S04]  /*154c0*/  STS.U8 [R7+UR10+0x2180], R80 ;  /* 0x0021805007007988 */ /* 0x0003e8000800000a */
[----:B-1----:R-:W2:Y:S04]  /*154d0*/  LDL.LU R80, [R1+0x320] ;  /* 0x0003200001507983 */ /* 0x002ea80000300800 */
[----:B------:R1:W-:Y:S04]  /*154e0*/  STL [R1+0x300], R11 ;  /* 0x0003000b01007387 */ /* 0x0003e80000100800 */
[----:B------:R0:W-:Y:S01]  /*154f0*/  STL [R1+0x2fc], R89 ;  /* 0x0002fc5901007387 */ /* 0x0001e20000100800 */
[----:B-1----:R-:W-:-:S03]  /*15500*/  @P0 IMAD.MOV.U32 R11, RZ, RZ, R89 ;  /* 0x000000ffff0b0224 */ /* 0x002fc600078e0059 */
[----:B0-----:R-:W2:Y:S04]  /*15510*/  LDL.LU R89, [R1+0x10] ;  /* 0x0000100001597983 */ /* 0x001ea80000300800 */
[----:B------:R0:W2:Y:S02]  /*15520*/  @P0 LDG.E.U8 R53, desc[UR24][R10.64] ;  /* 0x000000180a350981 */ /* 0x0000a4000c1e1100 */
[----:B0-----:R-:W-:Y:S02]  /*15530*/  IMAD R10, R93, UR5, RZ ;  /* 0x000000055d0a7c24 */ /* 0x001fe4000f8e02ff */
[----:B------:R0:W-:Y:S01]  /*15540*/  STS.U8 [R7+UR10+0x580], R87 ;  /* 0x0005805707007988 */ /* 0x0001e2000800000a */
[----:B------:R-:W3:Y:S02]  /*15550*/  LDCU UR5, c[0x0][0x3b0] ;  /* 0x00007600ff0577ac */ /* 0x000ee40008000800 */
[C---:B------:R-:W-:Y:S01]  /*15560*/  IADD3 R11, P1, PT, R10.reuse, R9, RZ ;  /* 0x000000090a0b7210 */ /* 0x040fe20007f3e0ff */
[----:B----4-:R1:W-:Y:S03]  /*15570*/  STS.U8 [R7+UR10+0x2580], R83 ;  /* 0x0025805307007988 */ /* 0x0103e6000800000a */
[----:B------:R-:W-:Y:S01]  /*15580*/  LEA.HI.X.SX32 R90, R10, R8, 0x1, P1 ;  /* 0x000000080a5a7211 */ /* 0x000fe200008f0eff */
[----:B0-----:R-:W4:Y:S01]  /*15590*/  LDL.LU R87, [R1+0x338] ;  /* 0x0003380001577983 */ /* 0x001f220000300800 */
[----:B------:R-:W-:-:S03]  /*155a0*/  @P0 IMAD.MOV.U32 R10, RZ, RZ, R11 ;  /* 0x000000ffff0a0224 */ /* 0x000fc600078e000b */
[----:B-1----:R-:W4:Y:S04]  /*155b0*/  LDL.LU R83, [R1+0x31c] ;  /* 0x00031c0001537983 */ /* 0x002f280000300800 */
[----:B------:R0:W-:Y:S04]  /*155c0*/  STL [R1+0x308], R11 ;  /* 0x0003080b01007387 */ /* 0x0001e80000100800 */
[----:B------:R-:W-:Y:S01]  /*155d0*/  STL [R1+0x304], R90 ;  /* 0x0003045a01007387 */ /* 0x000fe20000100800 */
[----:B0-----:R-:W-:-:S05]  /*155e0*/  @P0 IMAD.MOV.U32 R11, RZ, RZ, R90 ;  /* 0x000000ffff0b0224 */ /* 0x001fca00078e005a */
[----:B------:R0:W4:Y:S02]  /*155f0*/  @P0 LDG.E.U8 R52, desc[UR24][R10.64] ;  /* 0x000000180a340981 */ /* 0x000124000c1e1100 */
[----:B0-----:R-:W-:Y:S02]  /*15600*/  IMAD R10, R88, UR4, RZ ;  /* 0x00000004580a7c24 */ /* 0x001fe4000f8e02ff */
[----:B------:R0:W-:Y:S01]  /*15610*/  STS.U8 [R7+UR10+0x980], R82 ;  /* 0x0009805207007988 */ /* 0x0001e2000800000a */
[----:B------:R-:W-:Y:S01]  /*15620*/  PRMT R51, RZ, 0x7610, R51 ;  /* 0x00007610ff337816 */ /* 0x000fe20000000033 */
[----:B------:R-:W1:Y:S02]  /*15630*/  LDCU UR4, c[0x0][0x3b0] ;  /* 0x00007600ff0477ac */ /* 0x000e640008000800 */
[----:B------:R-:W4:Y:S04]  /*15640*/  LDL.LU R88, [R1+0x14] ;  /* 0x0000140001587983 */ /* 0x000f280000300800 */
[----:B------:R1:W-:Y:S04]  /*15650*/  STS.U8 [R7+UR10+0x2980], R81 ;  /* 0x0029805107007988 */ /* 0x0003e8000800000a */
[----:B0-----:R-:W4:Y:S04]  /*15660*/  LDL.LU R82, [R1+0x334] ;  /* 0x0003340001527983 */ /* 0x001f280000300800 */
[----:B-1----:R-:W4:Y:S01]  /*15670*/  LDL.LU R81, [R1+0x330] ;  /* 0x0003300001517983 */ /* 0x002f220000300800 */
[----:B------:R-:W-:-:S04]  /*15680*/  IADD3 R11, P1, PT, R10, R9, RZ ;  /* 0x000000090a0b7210 */ /* 0x000fc80007f3e0ff */
[----:B------:R-:W-:Y:S01]  /*15690*/  LEA.HI.X.SX32 R90, R10, R8, 0x1, P1 ;  /* 0x000000080a5a7211 */ /* 0x000fe200008f0eff */
[----:B------:R0:W-:Y:S01]  /*156a0*/  STL [R1+0x310], R11 ;  /* 0x0003100b01007387 */ /* 0x0001e20000100800 */
[----:B------:R-:W-:-:S03]  /*156b0*/  @P0 IMAD.MOV.U32 R10, RZ, RZ, R11 ;  /* 0x000000ffff0a0224 */ /* 0x000fc600078e000b */
[----:B------:R-:W-:Y:S01]  /*156c0*/  STL [R1+0x30c], R90 ;  /* 0x00030c5a01007387 */ /* 0x000fe20000100800 */
[----:B0-----:R-:W-:-:S05]  /*156d0*/  @P0 IMAD.MOV.U32 R11, RZ, RZ, R90 ;  /* 0x000000ffff0b0224 */ /* 0x001fca00078e005a */
[----:B------:R3:W4:Y:S01]  /*156e0*/  @P0 LDG.E.U8 R51, desc[UR24][R10.64] ;  /* 0x000000180a330981 */ /* 0x000722000c1e1100 */
[----:B------:R-:W-:Y:S02]  /*156f0*/  PRMT R50, RZ, 0x7610, R50 ;  /* 0x00007610ff327816 */ /* 0x000fe40000000032 */
[----:B------:R-:W-:Y:S01]  /*15700*/  PRMT R49, RZ, 0x7610, R49 ;  /* 0x00007610ff317816 */ /* 0x000fe20000000031 */
[----:B---3--:R-:W-:Y:S01]  /*15710*/  IMAD R10, R86, UR5, RZ ;  /* 0x00000005560a7c24 */ /* 0x008fe2000f8e02ff */
[----:B------:R-:W0:Y:S01]  /*15720*/  LDCU UR5, c[0x0][0x3b0] ;  /* 0x00007600ff0577ac */ /* 0x000e220008000800 */
[----:B------:R-:W3:Y:S04]  /*15730*/  LDL.LU R86, [R1+0x340] ;  /* 0x0003400001567983 */ /* 0x000ee80000300800 */
[----:B--2---:R1:W-:Y:S04]  /*15740*/  STS.U8 [R7+UR10+0xd80], R84 ;  /* 0x000d805407007988 */ /* 0x0043e8000800000a */
[----:B-1----:R-:W2:Y:S04]  /*15750*/  LDL.LU R84, [R1+0x18] ;  /* 0x0000180001547983 */ /* 0x002ea80000300800 */
[----:B------:R1:W-:Y:S01]  /*15760*/  STS.U8 [R7+UR10+0x2d80], R80 ;  /* 0x002d805007007988 */ /* 0x0003e2000800000a */
[----:B------:R-:W-:-:S03]  /*15770*/  IADD3 R11, P1, PT, R10, R9, RZ ;  /* 0x000000090a0b7210 */ /* 0x000fc60007f3e0ff */
[----:B-1----:R-:W2:Y:S01]  /*15780*/  LDL.LU R80, [R1+0x32c] ;  /* 0x00032c0001507983 */ /* 0x002ea20000300800 */
[----:B------:R-:W-:Y:S01]  /*15790*/  LEA.HI.X.SX32 R90, R10, R8, 0x1, P1 ;  /* 0x000000080a5a7211 */ /* 0x000fe200008f0eff */
[----:B------:R-:W-:Y:S02]  /*157a0*/  @P0 IMAD.MOV.U32 R10, RZ, RZ, R11 ;  /* 0x000000ffff0a0224 */ /* 0x000fe400078e000b */
[----:B------:R1:W-:Y:S02]  /*157b0*/  STL [R1+0x318], R11 ;  /* 0x0003180b01007387 */ /* 0x0003e40000100800 */
[----:B-1----:R-:W-:-:S05]  /*157c0*/  @P0 IMAD.MOV.U32 R11, RZ, RZ, R90 ;  /* 0x000000ffff0b0224 */ /* 0x002fca00078e005a */
[----:B------:R1:W2:Y:S02]  /*157d0*/  @P0 LDG.E.U8 R50, desc[UR24][R10.64] ;  /* 0x000000180a320981 */ /* 0x0002a4000c1e1100 */
[----:B-1----:R-:W-:Y:S02]  /*157e0*/  IMAD R10, R89, UR4, RZ ;  /* 0x00000004590a7c24 */ /* 0x002fe4000f8e02ff */
[----:B------:R1:W-:Y:S01]  /*157f0*/  STL [R1+0x314], R90 ;  /* 0x0003145a01007387 */ /* 0x0003e20000100800 */
[----:B------:R-:W2:Y:S02]  /*15800*/  LDCU UR4, c[0x0][0x3b0] ;  /* 0x00007600ff0477ac */ /* 0x000ea40008000800 */
[C---:B------:R-:W-:Y:S01]  /*15810*/  IADD3 R11, P1, PT, R10.reuse, R9, RZ ;  /* 0x000000090a0b7210 */ /* 0x040fe20007f3e0ff */
[----:B----4-:R-:W-:Y:S04]  /*15820*/  STS.U8 [R7+UR10+0x1180], R87 ;  /* 0x0011805707007988 */ /* 0x010fe8000800000a */
[----:B------:R4:W-:Y:S04]  /*15830*/  STS.U8 [R7+UR10+0x3180], R83 ;  /* 0x0031805307007988 */ /* 0x0009e8000800000a */
[----:B-1----:R-:W2:Y:S04]  /*15840*/  LDL.LU R90, [R1+0x34c] ;  /* 0x00034c00015a7983 */ /* 0x002ea80000300800 */
[----:B------:R-:W2:Y:S01]  /*15850*/  LDL.LU R89, [R1+0x348] ;  /* 0x0003480001597983 */ /* 0x000ea20000300800 */
[----:B----4-:R-:W-:Y:S01]  /*15860*/  LEA.HI.X.SX32 R83, R10, R8, 0x1, P1 ;  /* 0x000000080a537211 */ /* 0x010fe200008f0eff */
[----:B------:R-:W-:-:S02]  /*15870*/  @P0 IMAD.MOV.U32 R10, RZ, RZ, R11 ;  /* 0x000000ffff0a0224 */ /* 0x000fc400078e000b */
[----:B------:R-:W4:Y:S04]  /*15880*/  LDL.LU R87, [R1+0x1c] ;  /* 0x00001c0001577983 */ /* 0x000f280000300800 */
[----:B------:R1:W-:Y:S02]  /*15890*/  STL [R1+0x320], R11 ;  /* 0x0003200b01007387 */ /* 0x0003e40000100800 */
[----:B-1----:R-:W-:-:S05]  /*158a0*/  @P0 IMAD.MOV.U32 R11, RZ, RZ, R83 ;  /* 0x000000ffff0b0224 */ /* 0x002fca00078e0053 */
[----:B------:R0:W4:Y:S04]  /*158b0*/  @P0 LDG.E.U8 R49, desc[UR24][R10.64] ;  /* 0x000000180a310981 */ /* 0x000128000c1e1100 */
[----:B------:R1:W-:Y:S01]  /*158c0*/  STL [R1+0x31c], R83 ;  /* 0x00031c5301007387 */ /* 0x0003e20000100800 */
[----:B0-----:R-:W-:-:S03]  /*158d0*/  IMAD R10, R88, UR5, RZ ;  /* 0x00000005580a7c24 */ /* 0x001fc6000f8e02ff */
[----:B------:R-:W-:Y:S01]  /*158e0*/  STS.U8 [R7+UR10+0x1580], R82 ;  /* 0x0015805207007988 */ /* 0x000fe2000800000a */
[----:B------:R-:W-:Y:S01]  /*158f0*/  PRMT R48, RZ, 0x7610, R48 ;  /* 0x00007610ff307816 */ /* 0x000fe20000000030 */
[----:B------:R-:W0:Y:S02]  /*15900*/  LDCU UR5, c[0x0][0x3b0] ;  /* 0x00007600ff0577ac */ /* 0x000e240008000800 */
[----:B-1----:R-:W4:Y:S01]  /*15910*/  LDL.LU R83, [R1+0x33c] ;  /* 0x00033c0001537983 */ /* 0x002f220000300800 */
[----:B------:R-:W-:-:S03]  /*15920*/  IADD3 R11, P1, PT, R10, R9, RZ ;  /* 0x000000090a0b7210 */ /* 0x000fc60007f3e0ff */
[----:B------:R1:W-:Y:S04]  /*15930*/  STS.U8 [R7+UR10+0x3580], R81 ;  /* 0x0035805107007988 */ /* 0x0003e8000800000a */
[----:B------:R0:W-:Y:S01]  /*15940*/  STL [R1+0x328], R11 ;  /* 0x0003280b01007387 */ /* 0x0001e20000100800 */
[----:B-1----:R-:W-:Y:S01]  /*15950*/  LEA.HI.X.SX32 R81, R10, R8, 0x1, P1 ;  /* 0x000000080a517211 */ /* 0x002fe200008f0eff */
[----:B------:R-:W-:-:S04]  /*15960*/  @P0 IMAD.MOV.U32 R10, RZ, RZ, R11 ;  /* 0x000000ffff0a0224 */ /* 0x000fc800078e000b */
[----:B------:R1:W-:Y:S01]  /*15970*/  STL [R1+0x324], R81 ;  /* 0x0003245101007387 */ /* 0x0003e20000100800 */
[----:B0-----:R-:W-:-:S03]  /*15980*/  @P0 IMAD.MOV.U32 R11, RZ, RZ, R81 ;  /* 0x000000ffff0b0224 */ /* 0x001fc600078e0051 */
[----:B------:R-:W4:Y:S04]  /*15990*/  LDL.LU R88, [R1+0x20] ;  /* 0x0000200001587983 */ /* 0x000f280000300800 */
[----:B------:R-:W4:Y:S04]  /*159a0*/  LDL.LU R82, [R1+0x358] ;  /* 0x0003580001527983 */ /* 0x000f280000300800 */
[----:B-1----:R-:W4:Y:S04]  /*159b0*/  LDL.LU R81, [R1+0x344] ;  /* 0x0003440001517983 */ /* 0x002f280000300800 */
[----:B------:R2:W4:Y:S01]  /*159c0*/  @P0 LDG.E.U8 R48, desc[UR24][R10.64] ;  /* 0x000000180a300981 */ /* 0x000522000c1e1100 */
[----:B------:R-:W-:-:S02]  /*159d0*/  PRMT R47, RZ, 0x7610, R47 ;  /* 0x00007610ff2f7816 */ /* 0x000fc4000000002f */
[----:B------:R-:W-:Y:S02]  /*159e0*/  LOP3.LUT R91, R85, 0x40, RZ, 0x3c, !PT ;  /* 0x00000040555b7812 */ /* 0x000fe400078e3cff */
[----:B------:R-:W-:Y:S01]  /*159f0*/  PRMT R46, RZ, 0x7610, R46 ;  /* 0x00007610ff2e7816 */ /* 0x000fe2000000002e */
[----:B---3--:R-:W-:Y:S01]  /*15a00*/  STS.U8 [R7+UR10+0x1980], R86 ;  /* 0x0019805607007988 */ /* 0x008fe2000800000a */
[----:B--2---:R-:W-:Y:S01]  /*15a10*/  IMAD R10, R84, UR4, RZ ;  /* 0x00000004540a7c24 */ /* 0x004fe2000f8e02ff */
[----:B------:R-:W4:Y:S04]  /*15a20*/  LDCU UR4, c[0x0][0x3b0] ;  /* 0x00007600ff0477ac */ /* 0x000f280008000800 */
[C---:B------:R-:W-:Y:S01]  /*15a30*/  IADD3 R11, P1, PT, R10.reuse, R9, RZ ;  /* 0x000000090a0b7210 */ /* 0x040fe20007f3e0ff */
[----:B------:R0:W-:Y:S04]  /*15a40*/  STS.U8 [R7+UR10+0x3980], R80 ;  /* 0x0039805007007988 */ /* 0x0001e8000800000a */
[----:B------:R1:W-:Y:S01]  /*15a50*/  STL [R1+0x330], R11 ;  /* 0x0003300b01007387 */ /* 0x0003e20000100800 */
[----:B0-----:R-:W-:-:S05]  /*15a60*/  LEA.HI.X.SX32 R80, R10, R8, 0x1, P1 ;  /* 0x000000080a507211 */ /* 0x001fca00008f0eff */
[----:B------:R0:W-:Y:S04]  /*15a70*/  STL [R1+0x32c], R80 ;  /* 0x00032c5001007387 */ /* 0x0001e80000100800 */
[----:B------:R-:W2:Y:S01]  /*15a80*/  LDL.LU R86, [R1+0x24] ;  /* 0x0000240001567983 */ /* 0x000ea20000300800 */
[----:B------:R-:W-:Y:S02]  /*15a90*/  @P0 IMAD.MOV.U32 R10, RZ, RZ, R11 ;  /* 0x000000ffff0a0224 */ /* 0x000fe400078e000b */
[----:B-1----:R-:W-:Y:S01]  /*15aa0*/  @P0 IMAD.MOV.U32 R11, RZ, RZ, R80 ;  /* 0x000000ffff0b0224 */ /* 0x002fe200078e0050 */
[----:B------:R-:W3:Y:S04]  /*15ab0*/  LDL.LU R84, [R1+0x370] ;  /* 0x0003700001547983 */ /* 0x000ee80000300800 */
[----:B0-----:R-:W3:Y:S04]  /*15ac0*/  LDL.LU R80, [R1+0x354] ;  /* 0x0003540001507983 */ /* 0x001ee80000300800 */
[----:B------:R4:W3:Y:S04]  /*15ad0*/  @P0 LDG.E.U8 R47, desc[UR24][R10.64] ;  /* 0x000000180a2f0981 */ /* 0x0008e8000c1e1100 */
[----:B------:R0:W-:Y:S01]  /*15ae0*/  STS.U8 [R7+UR10+0x3d80], R89 ;  /* 0x003d805907007988 */ /* 0x0001e2000800000a */
[----:B----4-:R-:W-:-:S03]  /*15af0*/  IMAD R10, R87, UR4, RZ ;  /* 0x00000004570a7c24 */ /* 0x010fc6000f8e02ff */
[----:B------:R1:W-:Y:S01]  /*15b00*/  STS.U8 [R7+UR10+0x1d80], R90 ;  /* 0x001d805a07007988 */ /* 0x0003e2000800000a */
[----:B------:R-:W2:Y:S03]  /*15b10*/  LDCU UR4, c[0x0][0x3b0] ;  /* 0x00007600ff0477ac */ /* 0x000ea60008000800 */
[----:B0-----:R-:W4:Y:S01]  /*15b20*/  LDL.LU R89, [R1+0x28] ;  /* 0x0000280001597983 */ /* 0x001f220000300800 */
[----:B------:R-:W-:-:S03]  /*15b30*/  IADD3 R11, P1, PT, R10, R9, RZ ;  /* 0x000000090a0b7210 */ /* 0x000fc60007f3e0ff */
[----:B------:R-:W4:Y:S01]  /*15b40*/  LDL.LU R87, [R1+0x364] ;  /* 0x0003640001577983 */ /* 0x000f220000300800 */
[----:B-1----:R-:W-:Y:S01]  /*15b50*/  LEA.HI.X.SX32 R90, R10, R8, 0x1, P1 ;  /* 0x000000080a5a7211 */ /* 0x002fe200008f0eff */
[----:B------:R-:W-:Y:S02]  /*15b60*/  @P0 IMAD.MOV.U32 R10, RZ, RZ, R11 ;  /* 0x000000ffff0a0224 */ /* 0x000fe400078e000b */
[----:B------:R0:W-:Y:S04]  /*15b70*/  STS.U8 [R91+UR10+0x200], R83 ;  /* 0x000200535b007988 */ /* 0x0001e8000800000a */
[----:B0-----:R-:W4:Y:S04]  /*15b80*/  LDL.LU R83, [R1+0x350] ;  /* 0x0003500001537983 */ /* 0x001f280000300800 */
[----:B------:R0:W-:Y:S04]  /*15b90*/  STL [R1+0x338], R11 ;  /* 0x0003380b01007387 */ /* 0x0001e80000100800 */
[----:B------:R-:W-:Y:S01]  /*15ba0*/  STL [R1+0x334], R90 ;  /* 0x0003345a01007387 */ /* 0x000fe20000100800 */
[----:B0-----:R-:W-:-:S03]  /*15bb0*/  @P0 IMAD.MOV.U32 R11, RZ, RZ, R90 ;  /* 0x000000ffff0b0224 */ /* 0x001fc600078e005a */
[----:B------:R0:W-:Y:S04]  /*15bc0*/  STS.U8 [R91+UR10+0x2200], R82 ;  /* 0x002200525b007988 */ /* 0x0001e8000800000a */
[----:B------:R1:W4:Y:S04]  /*15bd0*/  @P0 LDG.E.U8 R46, desc[UR24][R10.64] ;  /* 0x000000180a2e0981 */ /* 0x000328000c1e1100 */
[----:B------:R0:W-:Y:S01]  /*15be0*/  STS.U8 [R91+UR10+0x600], R81 ;  /* 0x000600515b007988 */ /* 0x0001e2000800000a */
[----:B-1----:R-:W-:Y:S01]  /*15bf0*/  IMAD R10, R88, UR5, RZ ;  /* 0x00000005580a7c24 */ /* 0x002fe2000f8e02ff */
[----:B------:R-:W-:-:S02]  /*15c00*/  PRMT R45, RZ, 0x7610, R45 ;  /* 0x00007610ff2d7816 */ /* 0x000fc4000000002d */
[----:B------:R-:W4:Y:S01]  /*15c10*/  LDL.LU R88, [R1+0x2c] ;  /* 0x00002c0001587983 */ /* 0x000f220000300800 */
[----:B------:R-:W4:Y:S03]  /*15c20*/  LDCU UR5, c[0x0][0x3b0] ;  /* 0x00007600ff0577ac */ /* 0x000f260008000800 */
[----:B0-----:R-:W4:Y:S04]  /*15c30*/  LDL.LU R82, [R1+0x37c] ;  /* 0x00037c0001527983 */ /* 0x001f280000300800 */
[----:B------:R-:W4:Y:S01]  /*15c40*/  LDL.LU R81, [R1+0x360] ;  /* 0x0003600001517983 */ /* 0x000f220000300800 */
        /* <DEDUP_REMOVED lines=9> */
[----:B--2---:R-:W-:Y:S01]  /*15ce0*/  IMAD R10, R86, UR4, RZ ;  /* 0x00000004560a7c24 */ /* 0x004fe2000f8e02ff */
[----:B------:R-:W0:Y:S01]  /*15cf0*/  LDCU UR4, c[0x0][0x3b0] ;  /* 0x00007600ff0477ac */ /* 0x000e220008000800 */
[----:B------:R-:W2:Y:S04]  /*15d00*/  LDL.LU R86, [R1+0x30] ;  /* 0x0000300001567983 */ /* 0x000ea80000300800 */
[----:B---3--:R1:W-:Y:S04]  /*15d10*/  STS.U8 [R91+UR10+0x2600], R84 ;  /* 0x002600545b007988 */ /* 0x0083e8000800000a */
[----:B------:R3:W-:Y:S04]  /*15d20*/  STS.U8 [R91+UR10+0xa00], R80 ;  /* 0x000a00505b007988 */ /* 0x0007e8000800000a */
[----:B-1----:R-:W2:Y:S04]  /*15d30*/  LDL.LU R84, [R1+0x374] ;  /* 0x0003740001547983 */ /* 0x002ea80000300800 */
[----:B---3--:R-:W3:Y:S01]  /*15d40*/  LDL.LU R80, [R1+0x35c] ;  /* 0x00035c0001507983 */ /* 0x008ee20000300800 */
[----:B------:R-:W-:-:S04]  /*15d50*/  IADD3 R11, P1, PT, R10, R9, RZ ;  /* 0x000000090a0b7210 */ /* 0x000fc80007f3e0ff */
[----:B------:R-:W-:Y:S01]  /*15d60*/  LEA.HI.X.SX32 R90, R10, R8, 0x1, P1 ;  /* 0x000000080a5a7211 */ /* 0x000fe200008f0eff */
[----:B------:R1:W-:Y:S01]  /*15d70*/  STL [R1+0x348], R11 ;  /* 0x0003480b01007387 */ /* 0x0003e20000100800 */
[----:B------:R-:W-:-:S03]  /*15d80*/  @P0 IMAD.MOV.U32 R10, RZ, RZ, R11 ;  /* 0x000000ffff0a0224 */ /* 0x000fc600078e000b */
[----:B-1----:R-:W-:Y:S01]  /*15d90*/  @P0 IMAD.MOV.U32 R11, RZ, RZ, R90 ;  /* 0x000000ffff0b0224 */ /* 0x002fe200078e005a */
[----:B------:R1:W-:Y:S04]  /*15da0*/  STL [R1+0x344], R90 ;  /* 0x0003445a01007387 */ /* 0x0003e80000100800 */
[----:B------:R4:W3:Y:S02]  /*15db0*/  @P0 LDG.E.U8 R44, desc[UR24][R10.64] ;  /* 0x000000180a2c0981 */ /* 0x0008e4000c1e1100 */
[----:B----4-:R-:W-:Y:S02]  /*15dc0*/  IMAD R10, R89, UR5, RZ ;  /* 0x00000005590a7c24 */ /* 0x010fe4000f8e02ff */
[----:B------:R4:W-:Y:S01]  /*15dd0*/  STS.U8 [R91+UR10+0x2a00], R87 ;  /* 0x002a00575b007988 */ /* 0x0009e2000800000a */
[----:B------:R-:W2:Y:S03]  /*15de0*/  LDCU UR5, c[0x0][0x3b0] ;  /* 0x00007600ff0577ac */ /* 0x000ea60008000800 */
[----:B------:R-:W3:Y:S01]  /*15df0*/  LDL.LU R89, [R1+0x34] ;  /* 0x0000340001597983 */ /* 0x000ee20000300800 */
[----:B------:R-:W-:-:S04]  /*15e00*/  IADD3 R11, P1, PT, R10, R9, RZ ;  /* 0x000000090a0b7210 */ /* 0x000fc80007f3e0ff */
[----:B-1----:R-:W-:Y:S01]  /*15e10*/  LEA.HI.X.SX32 R90, R10, R8, 0x1, P1 ;  /* 0x000000080a5a7211 */ /* 0x002fe200008f0eff */
[----:B----4-:R-:W4:Y:S01]  /*15e20*/  LDL.LU R87, [R1+0x384] ;  /* 0x0003840001577983 */ /* 0x010f220000300800 */
[----:B------:R-:W-:-:S03]  /*15e30*/  @P0 IMAD.MOV.U32 R10, RZ, RZ, R11 ;  /* 0x000000ffff0a0224 */ /* 0x000fc600078e000b */
[----:B------:R1:W-:Y:S04]  /*15e40*/  STS.U8 [R91+UR10+0xe00], R83 ;  /* 0x000e00535b007988 */ /* 0x0003e8000800000a */
[----:B-1----:R-:W4:Y:S04]  /*15e50*/  LDL.LU R83, [R1+0x368] ;  /* 0x0003680001537983 */ /* 0x002f280000300800 */
[----:B------:R1:W-:Y:S04]  /*15e60*/  STL [R1+0x350], R11 ;  /* 0x0003500b01007387 */ /* 0x0003e80000100800 */
[----:B------:R-:W-:Y:S01]  /*15e70*/  STL [R1+0x34c], R90 ;  /* 0x00034c5a01007387 */ /* 0x000fe20000100800 */
[----:B-1----:R-:W-:-:S05]  /*15e80*/  @P0 IMAD.MOV.U32 R11, RZ, RZ, R90 ;  /* 0x000000ffff0b0224 */ /* 0x002fca00078e005a */
[----:B------:R0:W4:Y:S04]  /*15e90*/  @P0 LDG.E.U8 R43, desc[UR24][R10.64] ;  /* 0x000000180a2b0981 */ /* 0x000128000c1e1100 */
[----:B------:R1:W-:Y:S01]  /*15ea0*/  STS.U8 [R91+UR10+0x2e00], R82 ;  /* 0x002e00525b007988 */ /* 0x0003e2000800000a */
[----:B0-----:R-:W-:Y:S01]  /*15eb0*/  IMAD R10, R88, UR4, RZ ;  /* 0x00000004580a7c24 */ /* 0x001fe2000f8e02ff */
[----:B------:R-:W-:Y:S02]  /*15ec0*/  PRMT R42, RZ, 0x7610, R42 ;  /* 0x00007610ff2a7816 */ /* 0x000fe4000000002a */
[----:B------:R-:W4:Y:S01]  /*15ed0*/  LDL.LU R88, [R1+0x378] ;  /* 0x0003780001587983 */ /* 0x000f220000300800 */
[----:B------:R-:W0:Y:S03]  /*15ee0*/  LDCU UR4, c[0x0][0x3b0] ;  /* 0x00007600ff0477ac */ /* 0x000e260008000800 */
[----:B------:R0:W-:Y:S04]  /*15ef0*/  STS.U8 [R91+UR10+0x1200], R81 ;  /* 0x001200515b007988 */ /* 0x0001e8000800000a */
[----:B-1----:R-:W4:Y:S04]  /*15f00*/  LDL.LU R82, [R1+0x36c] ;  /* 0x00036c0001527983 */ /* 0x002f280000300800 */
[----:B0-----:R-:W4:Y:S01]  /*15f10*/  LDL.LU R81, [R1+0x38] ;  /* 0x0000380001517983 */ /* 0x001f220000300800 */
[----:B------:R-:W-:-:S04]  /*15f20*/  IADD3 R11, P1, PT, R10, R9, RZ ;  /* 0x000000090a0b7210 */ /* 0x000fc80007f3e0ff */
[----:B------:R-:W-:Y:S01]  /*15f30*/  LEA.HI.X.SX32 R90, R10, R8, 0x1, P1 ;  /* 0x000000080a5a7211 */ /* 0x000fe200008f0eff */
[----:B------:R0:W-:Y:S01]  /*15f40*/  STL [R1+0x358], R11 ;  /* 0x0003580b01007387 */ /* 0x0001e20000100800 */
[----:B------:R-:W-:-:S03]  /*15f50*/  @P0 IMAD.MOV.U32 R10, RZ, RZ, R11 ;  /* 0x000000ffff0a0224 */ /* 0x000fc600078e000b */
[----:B0-----:R-:W-:-:S05]  /*15f60*/  @P0 IMAD.MOV.U32 R11, RZ, RZ, R90 ;  /* 0x000000ffff0b0224 */ /* 0x001fca00078e005a */
[----:B------:R2:W4:Y:S04]  /*15f70*/  @P0 LDG.E.U8 R42, desc[UR24][R10.64] ;  /* 0x000000180a2a0981 */ /* 0x000528000c1e1100 */
[----:B------:R0:W-:Y:S04]  /*15f80*/  STL [R1+0x354], R90 ;  /* 0x0003545a01007387 */ /* 0x0001e80000100800 */
[----:B0-----:R-:W4:Y:S01]  /*15f90*/  LDL.LU R90, [R1+0x398] ;  /* 0x00039800015a7983 */ /* 0x001f220000300800 */
[----:B------:R-:W-:Y:S02]  /*15fa0*/  PRMT R41, RZ, 0x7610, R41 ;  /* 0x00007610ff297816 */ /* 0x000fe40000000029 */
[----:B------:R-:W-:Y:S01]  /*15fb0*/  PRMT R40, RZ, 0x7610, R40 ;  /* 0x00007610ff287816 */ /* 0x000fe20000000028 */
[----:B--2---:R-:W-:Y:S01]  /*15fc0*/  IMAD R10, R86, UR5, RZ ;  /* 0x00000005560a7c24 */ /* 0x004fe2000f8e02ff */
[----:B------:R-:W0:Y:S04]  /*15fd0*/  LDCU UR5, c[0x0][0x3b0] ;  /* 0x00007600ff0577ac */ /* 0x000e280008000800 */
[C---:B------:R-:W-:Y:S01]  /*15fe0*/  IADD3 R11, P1, PT, R10.reuse, R9, RZ ;  /* 0x000000090a0b7210 */ /* 0x040fe20007f3e0ff */
[----:B------:R-:W-:Y:S04]  /*15ff0*/  STS.U8 [R91+UR10+0x3200], R84 ;  /* 0x003200545b007988 */ /* 0x000fe8000800000a */
[----:B---3--:R1:W-:Y:S04]  /*16000*/  STS.U8 [R91+UR10+0x1600], R80 ;  /* 0x001600505b007988 */ /* 0x0083e8000800000a */
[----:B------:R2:W-:Y:S01]  /*16010*/  STL [R1+0x360], R11 ;  /* 0x0003600b01007387 */ /* 0x0005e20000100800 */
[----:B-1----:R-:W-:-:S05]  /*16020*/  LEA.HI.X.SX32 R80, R10, R8, 0x1, P1 ;  /* 0x000000080a507211 */ /* 0x002fca00008f0eff */
[----:B------:R1:W-:Y:S04]  /*16030*/  STL [R1+0x35c], R80 ;  /* 0x00035c5001007387 */ /* 0x0003e80000100800 */
[----:B------:R-:W3:Y:S04]  /*16040*/  LDL.LU R86, [R1+0x3c] ;  /* 0x00003c0001567983 */ /* 0x000ee80000300800 */
[----:B------:R-:W3:Y:S01]  /*16050*/  LDL.LU R84, [R1+0x38c] ;  /* 0x00038c0001547983 */ /* 0x000ee20000300800 */
[----:B------:R-:W-:Y:S02]  /*16060*/  @P0 IMAD.MOV.U32 R10, RZ, RZ, R11 ;  /* 0x000000ffff0a0224 */ /* 0x000fe400078e000b */
[----:B--2---:R-:W-:-:S02]  /*16070*/  @P0 IMAD.MOV.U32 R11, RZ, RZ, R80 ;  /* 0x000000ffff0b0224 */ /* 0x004fc400078e0050 */
[----:B-1----:R-:W2:Y:S04]  /*16080*/  LDL.LU R80, [R1+0x380] ;  /* 0x0003800001507983 */ /* 0x002ea80000300800 */
[----:B------:R1:W2:Y:S02]  /*16090*/  @P0 LDG.E.U8 R41, desc[UR24][R10.64] ;  /* 0x000000180a290981 */ /* 0x0002a4000c1e1100 */
[----:B-1----:R-:W-:Y:S02]  /*160a0*/  IMAD R10, R89, UR4, RZ ;  /* 0x00000004590a7c24 */ /* 0x002fe4000f8e02ff */
[----:B----4-:R-:W-:Y:S01]  /*160b0*/  STS.U8 [R91+UR10+0x3600], R87 ;  /* 0x003600575b007988 */ /* 0x010fe2000800000a */
[----:B------:R-:W3:Y:S02]  /*160c0*/  LDCU UR4, c[0x0][0x3b0] ;  /* 0x00007600ff0477ac */ /* 0x000ee40008000800 */
[----:B------:R-:W-:-:S05]  /*160d0*/  IADD3 R11, P1, PT, R10, R9, RZ ;  /* 0x000000090a0b7210 */ /* 0x000fca0007f3e0ff */
[----:B------:R-:W-:Y:S04]  /*160e0*/  STL [R1+0x368], R11 ;  /* 0x0003680b01007387 */ /* 0x000fe80000100800 */
[----:B------:R1:W-:Y:S02]  /*160f0*/  STS.U8 [R91+UR10+0x1a00], R83 ;  /* 0x001a00535b007988 */ /* 0x0003e4000800000a */
[----:B-1----:R-:W-:Y:S01]  /*16100*/  LEA.HI.X.SX32 R83, R10, R8, 0x1, P1 ;  /* 0x000000080a537211 */ /* 0x002fe200008f0eff */
[----:B------:R-:W-:-:S04]  /*16110*/  @P0 IMAD.MOV.U32 R10, RZ, RZ, R11 ;  /* 0x000000ffff0a0224 */ /* 0x000fc800078e000b */
[----:B------:R1:W-:Y:S01]  /*16120*/  STL [R1+0x364], R83 ;  /* 0x0003645301007387 */ /* 0x0003e20000100800 */
[----:B------:R-:W-:-:S03]  /*16130*/  @P0 IMAD.MOV.U32 R11, RZ, RZ, R83 ;  /* 0x000000ffff0b0224 */ /* 0x000fc600078e0053 */
[----:B------:R-:W4:Y:S04]  /*16140*/  LDL.LU R89, [R1+0x40] ;  /* 0x0000400001597983 */ /* 0x000f280000300800 */
[----:B------:R0:W4:Y:S04]  /*16150*/  @P0 LDG.E.U8 R40, desc[UR24][R10.64] ;  /* 0x000000180a280981 */ /* 0x000128000c1e1100 */
[----:B------:R-:W4:Y:S04]  /*16160*/  LDL.LU R87, [R1+0x394] ;  /* 0x0003940001577983 */ /* 0x000f280000300800 */
[----:B-1----:R-:W4:Y:S01]  /*16170*/  LDL.LU R83, [R1+0x390] ;  /* 0x0003900001537983 */ /* 0x002f220000300800 */
[----:B0-----:R-:W-:-:S03]  /*16180*/  IMAD R10, R81, UR5, RZ ;  /* 0x00000005510a7c24 */ /* 0x001fc6000f8e02ff */
[----:B------:R0:W-:Y:S01]  /*16190*/  STS.U8 [R91+UR10+0x3a00], R88 ;  /* 0x003a00585b007988 */ /* 0x0001e2000800000a */
[----:B------:R-:W-:Y:S01]  /*161a0*/  PRMT R39, RZ, 0x7610, R39 ;  /* 0x00007610ff277816 */ /* 0x000fe20000000027 */
[----:B------:R-:W4:Y:S01]  /*161b0*/  LDCU UR5, c[0x0][0x3b0] ;  /* 0x00007600ff0577ac */ /* 0x000f220008000800 */
[----:B------:R-:W-:-:S04]  /*161c0*/  IADD3 R11, P1, PT, R10, R9, RZ ;  /* 0x000000090a0b7210 */ /* 0x000fc80007f3e0ff */
[----:B------:R-:W-:Y:S01]  /*161d0*/  LEA.HI.X.SX32 R81, R10, R8, 0x1, P1 ;  /* 0x000000080a517211 */ /* 0x000fe200008f0eff */
[----:B------:R1:W-:Y:S04]  /*161e0*/  STL [R1+0x370], R11 ;  /* 0x0003700b01007387 */ /* 0x0003e80000100800 */
[----:B------:R-:W-:Y:S04]  /*161f0*/  STL [R1+0x36c], R81 ;  /* 0x00036c5101007387 */ /* 0x000fe80000100800 */
[----:B0-----:R-:W4:Y:S01]  /*16200*/  LDL.LU R88, [R1+0x44] ;  /* 0x0000440001587983 */ /* 0x001f220000300800 */
[----:B------:R-:W-:-:S02]  /*16210*/  @P0 IMAD.MOV.U32 R10, RZ, RZ, R11 ;  /* 0x000000ffff0a0224 */ /* 0x000fc400078e000b */
[----:B-1----:R-:W-:Y:S01]  /*16220*/  @P0 IMAD.MOV.U32 R11, RZ, RZ, R81 ;  /* 0x000000ffff0b0224 */ /* 0x002fe200078e0051 */
[----:B------:R0:W-:Y:S04]  /*16230*/  STS.U8 [R91+UR10+0x1e00], R82 ;  /* 0x001e00525b007988 */ /* 0x0001e8000800000a */
[----:B------:R3:W4:Y:S04]  /*16240*/  @P0 LDG.E.U8 R39, desc[UR24][R10.64] ;  /* 0x000000180a270981 */ /* 0x000728000c1e1100 */
[----:B0-----:R-:W4:Y:S04]  /*16250*/  LDL.LU R82, [R1+0x3a8] ;  /* 0x0003a80001527983 */ /* 0x001f280000300800 */
[----:B------:R-:W4:Y:S04]  /*16260*/  LDL.LU R81, [R1+0x388] ;  /* 0x0003880001517983 */ /* 0x000f280000300800 */
[----:B------:R0:W-:Y:S02]  /*16270*/  STS.U8 [R91+UR10+0x3e00], R90 ;  /* 0x003e005a5b007988 */ /* 0x0001e4000800000a */
[----:B0-----:R-:W-:-:S02]  /*16280*/  LOP3.LUT R90, R85, 0x50, RZ, 0x3c, !PT ;  /* 0x00000050555a7812 */ /* 0x001fc400078e3cff */
[----:B------:R-:W-:Y:S02]  /*16290*/  PRMT R38, RZ, 0x7610, R38 ;  /* 0x00007610ff267816 */ /* 0x000fe40000000026 */
[----:B------:R-:W-:Y:S01]  /*162a0*/  PRMT R37, RZ, 0x7610, R37 ;  /* 0x00007610ff257816 */ /* 0x000fe20000000025 */
[----:B---3--:R-:W-:Y:S01]  /*162b0*/  IMAD R10, R86, UR4, RZ ;  /* 0x00000004560a7c24 */ /* 0x008fe2000f8e02ff */
[----:B------:R-:W0:Y:S01]  /*162c0*/  LDCU UR4, c[0x0][0x3b0] ;  /* 0x00007600ff0477ac */ /* 0x000e220008000800 */
[----:B------:R-:W3:Y:S04]  /*162d0*/  LDL.LU R86, [R1+0x48] ;  /* 0x0000480001567983 */ /* 0x000ee80000300800 */
[----:B------:R1:W-:Y:S04]  /*162e0*/  STS.U8 [R90+UR10+0x280], R84 ;  /* 0x000280545a007988 */ /* 0x0003e8000800000a */
[----:B-1----:R-:W3:Y:S04]  /*162f0*/  LDL.LU R84, [R1+0x3a4] ;  /* 0x0003a40001547983 */ /* 0x002ee80000300800 */
[----:B--2---:R1:W-:Y:S01]  /*16300*/  STS.U8 [R90+UR10+0x2280], R80 ;  /* 0x002280505a007988 */ /* 0x0043e2000800000a */
[----:B------:R-:W-:-:S03]  /*16310*/  IADD3 R11, P1, PT, R10, R9, RZ ;  /* 0x000000090a0b7210 */ /* 0x000fc60007f3e0ff */
[----:B-1----:R-:W2:Y:S01]  /*16320*/  LDL.LU R80, [R1+0x3a0] ;  /* 0x0003a00001507983 */ /* 0x002ea20000300800 */
[----:B------:R-:W-:Y:S01]  /*16330*/  LEA.HI.X.SX32 R91, R10, R8, 0x1, P1 ;  /* 0x000000080a5b7211 */ /* 0x000fe200008f0eff */
[----:B------:R-:W-:Y:S02]  /*16340*/  @P0 IMAD.MOV.U32 R10, RZ, RZ, R11 ;  /* 0x000000ffff0a0224 */ /* 0x000fe400078e000b */
[----:B------:R1:W-:Y:S04]  /*16350*/  STL [R1+0x378], R11 ;  /* 0x0003780b01007387 */ /* 0x0003e80000100800 */
[----:B------:R0:W-:Y:S01]  /*16360*/  STL [R1+0x374], R91 ;  /* 0x0003745b01007387 */ /* 0x0001e20000100800 */
[----:B-1----:R-:W-:-:S05]  /*16370*/  @P0 IMAD.MOV.U32 R11, RZ, RZ, R91 ;  /* 0x000000ffff0b0224 */ /* 0x002fca00078e005b */
[----:B------:R4:W2:Y:S02]  /*16380*/  @P0 LDG.E.U8 R38, desc[UR24][R10.64] ;  /* 0x000000180a260981 */ /* 0x0008a4000c1e1100 */
[----:B----4-:R-:W-:Y:S01]  /*16390*/  IMAD R10, R89, UR5, RZ ;  /* 0x00000005590a7c24 */ /* 0x010fe2000f8e02ff */
[----:B------:R-:W3:Y:S01]  /*163a0*/  LDCU UR5, c[0x0][0x3b0] ;  /* 0x00007600ff0577ac */ /* 0x000ee20008000800 */
[----:B------:R-:W4:Y:S03]  /*163b0*/  LDL.LU R89, [R1+0x4c] ;  /* 0x00004c0001597983 */ /* 0x000f260000300800 */
[C---:B------:R-:W-:Y:S01]  /*163c0*/  IADD3 R11, P1, PT, R10.reuse, R9, RZ ;  /* 0x000000090a0b7210 */ /* 0x040fe20007f3e0ff */
[----:B------:R1:W-:Y:S03]  /*163d0*/  STS.U8 [R90+UR10+0x680], R87 ;  /* 0x000680575a007988 */ /* 0x0003e6000800000a */
[----:B0-----:R-:W-:Y:S01]  /*163e0*/  LEA.HI.X.SX32 R91, R10, R8, 0x1, P1 ;  /* 0x000000080a5b7211 */ /* 0x001fe200008f0eff */
[----:B------:R0:W-:Y:S01]  /*163f0*/  STS.U8 [R90+UR10+0x2680], R83 ;  /* 0x002680535a007988 */ /* 0x0001e2000800000a */
[----:B------:R-:W-:-:S03]  /*16400*/  @P0 IMAD.MOV.U32 R10, RZ, RZ, R11 ;  /* 0x000000ffff0a0224 */ /* 0x000fc600078e000b */
[----:B-1----:R-:W4:Y:S04]  /*16410*/  LDL.LU R87, [R1+0x3b8] ;  /* 0x0003b80001577983 */ /* 0x002f280000300800 */
[----:B0-----:R-:W4:Y:S04]  /*16420*/  LDL.LU R83, [R1+0x39c] ;  /* 0x00039c0001537983 */ /* 0x001f280000300800 */
[----:B------:R0:W-:Y:S04]  /*16430*/  STL [R1+0x380], R11 ;  /* 0x0003800b01007387 */ /* 0x0001e80000100800 */
[----:B------:R-:W-:Y:S01]  /*16440*/  STL [R1+0x37c], R91 ;  /* 0x00037c5b01007387 */ /* 0x000fe20000100800 */
[----:B0-----:R-:W-:-:S05]  /*16450*/  @P0 IMAD.MOV.U32 R11, RZ, RZ, R91 ;  /* 0x000000ffff0b0224 */ /* 0x001fca00078e005b */
[----:B------:R0:W4:Y:S02]  /*16460*/  @P0 LDG.E.U8 R37, desc[UR24][R10.64] ;  /* 0x000000180a250981 */ /* 0x000124000c1e1100 */
[----:B0-----:R-:W-:Y:S01]  /*16470*/  IMAD R10, R88, UR4, RZ ;  /* 0x00000004580a7c24 */ /* 0x001fe2000f8e02ff */
[----:B------:R-:W-:Y:S01]  /*16480*/  PRMT R36, RZ, 0x7610, R36 ;  /* 0x00007610ff247816 */ /* 0x000fe20000000024 */
[----:B------:R-:W4:Y:S01]  /*16490*/  LDL.LU R88, [R1+0x50] ;  /* 0x0000500001587983 */ /* 0x000f220000300800 */
[----:B------:R-:W4:Y:S03]  /*164a0*/  LDCU UR4, c[0x0][0x3b0] ;  /* 0x00007600ff0477ac */ /* 0x000f260008000800 */
[----:B------:R0:W-:Y:S04]  /*164b0*/  STS.U8 [R90+UR10+0xa80], R82 ;  /* 0x000a80525a007988 */ /* 0x0001e8000800000a */
        /* <DEDUP_REMOVED lines=22> */
[----:B------:R1:W-:Y:S02]  /*16620*/  STL [R1+0x390], R11 ;  /* 0x0003900b01007387 */ /* 0x0003e40000100800 */
[----:B-1----:R-:W-:-:S05]  /*16630*/  @P0 IMAD.MOV.U32 R11, RZ, RZ, R91 ;  /* 0x000000ffff0b0224 */ /* 0x002fca00078e005b */
[----:B------:R4:W2:Y:S02]  /*16640*/  @P0 LDG.E.U8 R35, desc[UR24][R10.64] ;  /* 0x000000180a230981 */ /* 0x0008a4000c1e1100 */
[----:B----4-:R-:W-:Y:S02]  /*16650*/  IMAD R10, R89, UR4, RZ ;  /* 0x00000004590a7c24 */ /* 0x010fe4000f8e02ff */
[----:B------:R1:W-:Y:S01]  /*16660*/  STL [R1+0x38c], R91 ;  /* 0x00038c5b01007387 */ /* 0x0003e20000100800 */
[----:B------:R-:W4:Y:S02]  /*16670*/  LDCU UR4, c[0x0][0x3b0] ;  /* 0x00007600ff0477ac */ /* 0x000f240008000800 */
[C---:B------:R-:W-:Y:S01]  /*16680*/  IADD3 R11, P1, PT, R10.reuse, R9, RZ ;  /* 0x000000090a0b7210 */ /* 0x040fe20007f3e0ff */
[----:B-1----:R-:W2:Y:S04]  /*16690*/  LDL.LU R91, [R1+0x3cc] ;  /* 0x0003cc00015b7983 */ /* 0x002ea80000300800 */
[----:B------:R1:W-:Y:S04]  /*166a0*/  STS.U8 [R90+UR10+0x1280], R87 ;  /* 0x001280575a007988 */ /* 0x0003e8000800000a */
[----:B------:R0:W-:Y:S04]  /*166b0*/  STS.U8 [R90+UR10+0x3280], R83 ;  /* 0x003280535a007988 */ /* 0x0001e8000800000a */
[----:B------:R-:W2:Y:S04]  /*166c0*/  LDL.LU R89, [R1+0x3c8] ;  /* 0x0003c80001597983 */ /* 0x000ea80000300800 */
[----:B-1----:R-:W2:Y:S01]  /*166d0*/  LDL.LU R87, [R1+0x58] ;  /* 0x0000580001577983 */ /* 0x002ea20000300800 */
[----:B0-----:R-:W-:Y:S01]  /*166e0*/  LEA.HI.X.SX32 R83, R10, R8, 0x1, P1 ;  /* 0x000000080a537211 */ /* 0x001fe200008f0eff */
[----:B------:R-:W-:-:S02]  /*166f0*/  @P0 IMAD.MOV.U32 R10, RZ, RZ, R11 ;  /* 0x000000ffff0a0224 */ /* 0x000fc400078e000b */
[----:B------:R0:W-:Y:S02]  /*16700*/  STL [R1+0x398], R11 ;  /* 0x0003980b01007387 */ /* 0x0001e40000100800 */
[----:B0-----:R-:W-:-:S05]  /*16710*/  @P0 IMAD.MOV.U32 R11, RZ, RZ, R83 ;  /* 0x000000ffff0b0224 */ /* 0x001fca00078e0053 */
[----:B------:R0:W2:Y:S04]  /*16720*/  @P0 LDG.E.U8 R34, desc[UR24][R10.64] ;  /* 0x000000180a220981 */ /* 0x0000a8000c1e1100 */
[----:B------:R1:W-:Y:S01]  /*16730*/  STL [R1+0x394], R83 ;  /* 0x0003945301007387 */ /* 0x0003e20000100800 */
[----:B0-----:R-:W-:Y:S01]  /*16740*/  IMAD R10, R88, UR5, RZ ;  /* 0x00000005580a7c24 */ /* 0x001fe2000f8e02ff */
[----:B------:R-:W-:Y:S01]  /*16750*/  PRMT R33, RZ, 0x7610, R33 ;  /* 0x00007610ff217816 */ /* 0x000fe20000000021 */
[----:B------:R-:W0:Y:S01]  /*16760*/  LDCU UR5, c[0x0][0x3b0] ;  /* 0x00007600ff0577ac */ /* 0x000e220008000800 */
[----:B-1----:R-:W2:Y:S02]  /*16770*/  LDL.LU R83, [R1+0x3bc] ;  /* 0x0003bc0001537983 */ /* 0x002ea40000300800 */
[----:B------:R-:W-:-:S02]  /*16780*/  IADD3 R11, P1, PT, R10, R9, RZ ;  /* 0x000000090a0b7210 */ /* 0x000fc40007f3e0ff */
[----:B------:R-:W-:Y:S04]  /*16790*/  STS.U8 [R90+UR10+0x1680], R82 ;  /* 0x001680525a007988 */ /* 0x000fe8000800000a */
[----:B------:R1:W-:Y:S04]  /*167a0*/  STS.U8 [R90+UR10+0x3680], R81 ;  /* 0x003680515a007988 */ /* 0x0003e8000800000a */
[----:B------:R0:W-:Y:S01]  /*167b0*/  STL [R1+0x3a0], R11 ;  /* 0x0003a00b01007387 */ /* 0x0001e20000100800 */
[----:B-1----:R-:W-:Y:S01]  /*167c0*/  LEA.HI.X.SX32 R81, R10, R8, 0x1, P1 ;  /* 0x000000080a517211 */ /* 0x002fe200008f0eff */
[----:B------:R-:W-:-:S04]  /*167d0*/  @P0 IMAD.MOV.U32 R10, RZ, RZ, R11 ;  /* 0x000000ffff0a0224 */ /* 0x000fc800078e000b */
[----:B------:R1:W-:Y:S01]  /*167e0*/  STL [R1+0x39c], R81 ;  /* 0x00039c5101007387 */ /* 0x0003e20000100800 */
[----:B0-----:R-:W-:-:S03]  /*167f0*/  @P0 IMAD.MOV.U32 R11, RZ, RZ, R81 ;  /* 0x000000ffff0b0224 */ /* 0x001fc600078e0051 */
[----:B------:R-:W2:Y:S04]  /*16800*/  LDL.LU R88, [R1+0x5c] ;  /* 0x00005c0001587983 */ /* 0x000ea80000300800 */
[----:B------:R-:W2:Y:S04]  /*16810*/  LDL.LU R82, [R1+0x3d8] ;  /* 0x0003d80001527983 */ /* 0x000ea80000300800 */
[----:B-1----:R-:W2:Y:S04]  /*16820*/  LDL.LU R81, [R1+0x3c4] ;  /* 0x0003c40001517983 */ /* 0x002ea80000300800 */
[----:B------:R4:W2:Y:S01]  /*16830*/  @P0 LDG.E.U8 R33, desc[UR24][R10.64] ;  /* 0x000000180a210981 */ /* 0x0008a2000c1e1100 */
[----:B------:R-:W-:-:S02]  /*16840*/  PRMT R32, RZ, 0x7610, R32 ;  /* 0x00007610ff207816 */ /* 0x000fc40000000020 */
[----:B------:R-:W-:Y:S01]  /*16850*/  PRMT R31, RZ, 0x7610, R31 ;  /* 0x00007610ff1f7816 */ /* 0x000fe2000000001f */
[----:B---3--:R-:W-:Y:S01]  /*16860*/  STS.U8 [R90+UR10+0x1a80], R86 ;  /* 0x001a80565a007988 */ /* 0x008fe2000800000a */
[----:B----4-:R-:W-:Y:S01]  /*16870*/  IMAD R10, R84, UR4, RZ ;  /* 0x00000004540a7c24 */ /* 0x010fe2000f8e02ff */
[----:B------:R-:W0:Y:S04]  /*16880*/  LDCU UR4, c[0x0][0x3b0] ;  /* 0x00007600ff0477ac */ /* 0x000e280008000800 */
[C---:B------:R-:W-:Y:S01]  /*16890*/  IADD3 R11, P1, PT, R10.reuse, R9, RZ ;  /* 0x000000090a0b7210 */ /* 0x040fe20007f3e0ff */
[----:B--2---:R1:W-:Y:S04]  /*168a0*/  STS.U8 [R90+UR10+0x3a80], R80 ;  /* 0x003a80505a007988 */ /* 0x0043e8000800000a */
[----:B------:R2:W-:Y:S01]  /*168b0*/  STL [R1+0x3a8], R11 ;  /* 0x0003a80b01007387 */ /* 0x0005e20000100800 */
[----:B-1----:R-:W-:-:S05]  /*168c0*/  LEA.HI.X.SX32 R80, R10, R8, 0x1, P1 ;  /* 0x000000080a507211 */ /* 0x002fca00008f0eff */
[----:B------:R1:W-:Y:S04]  /*168d0*/  STL [R1+0x3a4], R80 ;  /* 0x0003a45001007387 */ /* 0x0003e80000100800 */
[----:B------:R-:W3:Y:S01]  /*168e0*/  LDL.LU R86, [R1+0x60] ;  /* 0x0000600001567983 */ /* 0x000ee20000300800 */
[----:B------:R-:W-:Y:S02]  /*168f0*/  @P0 IMAD.MOV.U32 R10, RZ, RZ, R11 ;  /* 0x000000ffff0a0224 */ /* 0x000fe400078e000b */
[----:B--2---:R-:W-:Y:S01]  /*16900*/  @P0 IMAD.MOV.U32 R11, RZ, RZ, R80 ;  /* 0x000000ffff0b0224 */ /* 0x004fe200078e0050 */
[----:B------:R-:W2:Y:S04]  /*16910*/  LDL.LU R84, [R1+0x3f0] ;  /* 0x0003f00001547983 */ /* 0x000ea80000300800 */
[----:B-1----:R-:W4:Y:S04]  /*16920*/  LDL.LU R80, [R1+0x3d4] ;  /* 0x0003d40001507983 */ /* 0x002f280000300800 */
[----:B------:R0:W4:Y:S04]  /*16930*/  @P0 LDG.E.U8 R32, desc[UR24][R10.64] ;  /* 0x000000180a200981 */ /* 0x000128000c1e1100 */
[----:B------:R1:W-:Y:S04]  /*16940*/  STS.U8 [R90+UR10+0x1e80], R91 ;  /* 0x001e805b5a007988 */ /* 0x0003e8000800000a */
[----:B------:R1:W-:Y:S01]  /*16950*/  STS.U8 [R90+UR10+0x3e80], R89 ;  /* 0x003e80595a007988 */ /* 0x0003e2000800000a */
[----:B0-----:R-:W-:Y:S01]  /*16960*/  IMAD R10, R87, UR4, RZ ;  /* 0x00000004570a7c24 */ /* 0x001fe2000f8e02ff */
[----:B-1----:R-:W-:Y:S01]  /*16970*/  LOP3.LUT R91, R85, 0x60, RZ, 0x3c, !PT ;  /* 0x00000060555b7812 */ /* 0x002fe200078e3cff */
[----:B------:R-:W3:Y:S01]  /*16980*/  LDCU UR4, c[0x0][0x3b0] ;  /* 0x00007600ff0477ac */ /* 0x000ee20008000800 */
[----:B------:R-:W4:Y:S02]  /*16990*/  LDL.LU R89, [R1+0x64] ;  /* 0x0000640001597983 */ /* 0x000f240000300800 */
[----:B------:R-:W-:-:S02]  /*169a0*/  IADD3 R11, P1, PT, R10, R9, RZ ;  /* 0x000000090a0b7210 */ /* 0x000fc40007f3e0ff */
[----:B------:R-:W4:Y:S02]  /*169b0*/  LDL.LU R87, [R1+0x3e4] ;  /* 0x0003e40001577983 */ /* 0x000f240000300800 */
[----:B------:R-:W-:Y:S01]  /*169c0*/  LEA.HI.X.SX32 R90, R10, R8, 0x1, P1 ;  /* 0x000000080a5a7211 */ /* 0x000fe200008f0eff */
[----:B------:R-:W-:Y:S01]  /*169d0*/  @P0 IMAD.MOV.U32 R10, RZ, RZ, R11 ;  /* 0x000000ffff0a0224 */ /* 0x000fe200078e000b */
[----:B------:R0:W-:Y:S04]  /*169e0*/  STS.U8 [R91+UR10+0x300], R83 ;  /* 0x000300535b007988 */ /* 0x0001e8000800000a */
[----:B0-----:R-:W4:Y:S04]  /*169f0*/  LDL.LU R83, [R1+0x3d0] ;  /* 0x0003d00001537983 */ /* 0x001f280000300800 */
[----:B------:R0:W-:Y:S04]  /*16a00*/  STL [R1+0x3b0], R11 ;  /* 0x0003b00b01007387 */ /* 0x0001e80000100800 */
[----:B------:R-:W-:Y:S01]  /*16a10*/  STL [R1+0x3ac], R90 ;  /* 0x0003ac5a01007387 */ /* 0x000fe20000100800 */
[----:B0-----:R-:W-:-:S05]  /*16a20*/  @P0 IMAD.MOV.U32 R11, RZ, RZ, R90 ;  /* 0x000000ffff0b0224 */ /* 0x001fca00078e005a */
[----:B------:R0:W4:Y:S04]  /*16a30*/  @P0 LDG.E.U8 R31, desc[UR24][R10.64] ;  /* 0x000000180a1f0981 */ /* 0x000128000c1e1100 */
[----:B------:R1:W-:Y:S04]  /*16a40*/  STS.U8 [R91+UR10+0x2300], R82 ;  /* 0x002300525b007988 */ /* 0x0003e8000800000a */
[----:B------:R1:W-:Y:S01]  /*16a50*/  STS.U8 [R91+UR10+0x700], R81 ;  /* 0x000700515b007988 */ /* 0x0003e2000800000a */
[----:B0-----:R-:W-:Y:S01]  /*16a60*/  IMAD R10, R88, UR5, RZ ;  /* 0x00000005580a7c24 */ /* 0x001fe2000f8e02ff */
[----:B------:R-:W-:-:S02]  /*16a70*/  PRMT R30, RZ, 0x7610, R30 ;  /* 0x00007610ff1e7816 */ /* 0x000fc4000000001e */
[----:B------:R-:W4:Y:S01]  /*16a80*/  LDL.LU R88, [R1+0x68] ;  /* 0x0000680001587983 */ /* 0x000f220000300800 */
[----:B------:R-:W0:Y:S03]  /*16a90*/  LDCU UR5, c[0x0][0x3b0] ;  /* 0x00007600ff0577ac */ /* 0x000e260008000800 */
[----:B-1----:R-:W4:Y:S04]  /*16aa0*/  LDL.LU R82, [R1+0x400] ;  /* 0x0004000001527983 */ /* 0x002f280000300800 */
[----:B------:R-:W4:Y:S01]  /*16ab0*/  LDL.LU R81, [R1+0x3e0] ;  /* 0x0003e00001517983 */ /* 0x000f220000300800 */
[----:B------:R-:W-:-:S04]  /*16ac0*/  IADD3 R11, P1, PT, R10, R9, RZ ;  /* 0x000000090a0b7210 */ /* 0x000fc80007f3e0ff */
[----:B------:R-:W-:Y:S01]  /*16ad0*/  LEA.HI.X.SX32 R90, R10, R8, 0x1, P1 ;  /* 0x000000080a5a7211 */ /* 0x000fe200008f0eff */
[----:B------:R1:W-:Y:S01]  /*16ae0*/  STL [R1+0x3b8], R11 ;  /* 0x0003b80b01007387 */ /* 0x0003e20000100800 */
[----:B------:R-:W-:-:S03]  /*16af0*/  @P0 IMAD.MOV.U32 R10, RZ, RZ, R11 ;  /* 0x000000ffff0a0224 */ /* 0x000fc600078e000b */
[----:B------:R-:W-:Y:S01]  /*16b00*/  STL [R1+0x3b4], R90 ;  /* 0x0003b45a01007387 */ /* 0x000fe20000100800 */
[----:B-1----:R-:W-:-:S05]  /*16b10*/  @P0 IMAD.MOV.U32 R11, RZ, RZ, R90 ;  /* 0x000000ffff0b0224 */ /* 0x002fca00078e005a */
[----:B------:R3:W4:Y:S01]  /*16b20*/  @P0 LDG.E.U8 R30, desc[UR24][R10.64] ;  /* 0x000000180a1e0981 */ /* 0x000722000c1e1100 */
[----:B------:R-:W-:Y:S02]  /*16b30*/  PRMT R29, RZ, 0x7610, R29 ;  /* 0x00007610ff1d7816 */ /* 0x000fe4000000001d */
[----:B------:R-:W-:Y:S01]  /*16b40*/  PRMT R28, RZ, 0x7610, R28 ;  /* 0x00007610ff1c7816 */ /* 0x000fe2000000001c */
[----:B---3--:R-:W-:Y:S01]  /*16b50*/  IMAD R10, R86, UR4, RZ ;  /* 0x00000004560a7c24 */ /* 0x008fe2000f8e02ff */
[----:B------:R-:W1:Y:S01]  /*16b60*/  LDCU UR4, c[0x0][0x3b0] ;  /* 0x00007600ff0477ac */ /* 0x000e620008000800 */
[----:B------:R-:W3:Y:S04]  /*16b70*/  LDL.LU R86, [R1+0x6c] ;  /* 0x00006c0001567983 */ /* 0x000ee80000300800 */
[----:B--2---:R2:W-:Y:S04]  /*16b80*/  STS.U8 [R91+UR10+0x2700], R84 ;  /* 0x002700545b007988 */ /* 0x0045e8000800000a */
[----:B----4-:R4:W-:Y:S04]  /*16b90*/  STS.U8 [R91+UR10+0xb00], R80 ;  /* 0x000b00505b007988 */ /* 0x0109e8000800000a */
[----:B--2---:R-:W2:Y:S04]  /*16ba0*/  LDL.LU R84, [R1+0x3f8] ;  /* 0x0003f80001547983 */ /* 0x004ea80000300800 */
[----:B----4-:R-:W4:Y:S01]  /*16bb0*/  LDL.LU R80, [R1+0x3dc] ;  /* 0x0003dc0001507983 */ /* 0x010f220000300800 */
[----:B------:R-:W-:-:S04]  /*16bc0*/  IADD3 R11, P1, PT, R10, R9, RZ ;  /* 0x000000090a0b7210 */ /* 0x000fc80007f3e0ff */
[----:B------:R-:W-:Y:S01]  /*16bd0*/  LEA.HI.X.SX32 R90, R10, R8, 0x1, P1 ;  /* 0x000000080a5a7211 */ /* 0x000fe200008f0eff */
[----:B------:R0:W-:Y:S01]  /*16be0*/  STL [R1+0x3c0], R11 ;  /* 0x0003c00b01007387 */ /* 0x0001e20000100800 */
[----:B------:R-:W-:-:S03]  /*16bf0*/  @P0 IMAD.MOV.U32 R10, RZ, RZ, R11 ;  /* 0x000000ffff0a0224 */ /* 0x000fc600078e000b */
[----:B0-----:R-:W-:Y:S01]  /*16c00*/  @P0 IMAD.MOV.U32 R11, RZ, RZ, R90 ;  /* 0x000000ffff0b0224 */ /* 0x001fe200078e005a */
[----:B------:R0:W-:Y:S04]  /*16c10*/  STL [R1+0x3bc], R90 ;  /* 0x0003bc5a01007387 */ /* 0x0001e80000100800 */
[----:B------:R0:W4:Y:S02]  /*16c20*/  @P0 LDG.E.U8 R29, desc[UR24][R10.64] ;  /* 0x000000180a1d0981 */ /* 0x000124000c1e1100 */
[----:B0-----:R-:W-:Y:S02]  /*16c30*/  IMAD R10, R89, UR5, RZ ;  /* 0x00000005590a7c24 */ /* 0x001fe4000f8e02ff */
[----:B------:R0:W-:Y:S01]  /*16c40*/  STS.U8 [R91+UR10+0x2b00], R87 ;  /* 0x002b00575b007988 */ /* 0x0001e2000800000a */
[----:B------:R-:W3:Y:S03]  /*16c50*/  LDCU UR5, c[0x0][0x3b0] ;  /* 0x00007600ff0577ac */ /* 0x000ee60008000800 */
[----:B------:R-:W4:Y:S01]  /*16c60*/  LDL.LU R89, [R1+0x70] ;  /* 0x0000700001597983 */ /* 0x000f220000300800 */
[----:B------:R-:W-:-:S04]  /*16c70*/  IADD3 R11, P1, PT, R10, R9, RZ ;  /* 0x000000090a0b7210 */ /* 0x000fc80007f3e0ff */
[----:B------:R-:W-:Y:S01]  /*16c80*/  LEA.HI.X.SX32 R90, R10, R8, 0x1, P1 ;  /* 0x000000080a5a7211 */ /* 0x000fe200008f0eff */
[----:B0-----:R-:W4:Y:S01]  /*16c90*/  LDL.LU R87, [R1+0x418] ;  /* 0x0004180001577983 */ /* 0x001f220000300800 */
[----:B------:R-:W-:-:S03]  /*16ca0*/  @P0 IMAD.MOV.U32 R10, RZ, RZ, R11 ;  /* 0x000000ffff0a0224 */ /* 0x000fc600078e000b */
[----:B------:R0:W-:Y:S04]  /*16cb0*/  STS.U8 [R91+UR10+0xf00], R83 ;  /* 0x000f00535b007988 */ /* 0x0001e8000800000a */
[----:B0-----:R-:W4:Y:S04]  /*16cc0*/  LDL.LU R83, [R1+0x3ec] ;  /* 0x0003ec0001537983 */ /* 0x001f280000300800 */
[----:B------:R0:W-:Y:S04]  /*16cd0*/  STL [R1+0x3c8], R11 ;  /* 0x0003c80b01007387 */ /* 0x0001e80000100800 */
[----:B------:R-:W-:Y:S01]  /*16ce0*/  STL [R1+0x3c4], R90 ;  /* 0x0003c45a01007387 */ /* 0x000fe20000100800 */
[----:B0-----:R-:W-:-:S05]  /*16cf0*/  @P0 IMAD.MOV.U32 R11, RZ, RZ, R90 ;  /* 0x000000ffff0b0224 */ /* 0x001fca00078e005a */
[----:B------:R1:W4:Y:S04]  /*16d00*/  @P0 LDG.E.U8 R28, desc[UR24][R10.64] ;  /* 0x000000180a1c0981 */ /* 0x000328000c1e1100 */
[----:B------:R0:W-:Y:S01]  /*16d10*/  STS.U8 [R91+UR10+0x2f00], R82 ;  /* 0x002f00525b007988 */ /* 0x0001e2000800000a */
[----:B-1----:R-:W-:-:S03]  /*16d20*/  IMAD R10, R88, UR4, RZ ;  /* 0x00000004580a7c24 */ /* 0x002fc6000f8e02ff */
[----:B------:R1:W-:Y:S01]  /*16d30*/  STS.U8 [R91+UR10+0x1300], R81 ;  /* 0x001300515b007988 */ /* 0x0003e2000800000a */
[----:B------:R-:W-:Y:S01]  /*16d40*/  PRMT R27, RZ, 0x7610, R27 ;  /* 0x00007610ff1b7816 */ /* 0x000fe2000000001b */
[----:B------:R-:W2:Y:S02]  /*16d50*/  LDCU UR4, c[0x0][0x3b0] ;  /* 0x00007600ff0477ac */ /* 0x000ea40008000800 */
[----:B------:R-:W4:Y:S04]  /*16d60*/  LDL.LU R88, [R1+0x3fc] ;  /* 0x0003fc0001587983 */ /* 0x000f280000300800 */
[----:B0-----:R-:W4:Y:S04]  /*16d70*/  LDL.LU R82, [R1+0x3e8] ;  /* 0x0003e80001527983 */ /* 0x001f280000300800 */
[----:B-1----:R-:W4:Y:S01]  /*16d80*/  LDL.LU R81, [R1+0x74] ;  /* 0x0000740001517983 */ /* 0x002f220000300800 */
[----:B------:R-:W-:-:S04]  /*16d90*/  IADD3 R11, P1, PT, R10, R9, RZ ;  /* 0x000000090a0b7210 */ /* 0x000fc80007f3e0ff */
[----:B------:R-:W-:Y:S01]  /*16da0*/  LEA.HI.X.SX32 R90, R10, R8, 0x1, P1 ;  /* 0x000000080a5a7211 */ /* 0x000fe200008f0eff */
[----:B------:R0:W-:Y:S01]  /*16db0*/  STL [R1+0x3d0], R11 ;  /* 0x0003d00b01007387 */ /* 0x0001e20000100800 */
[----:B------:R-:W-:-:S03]  /*16dc0*/  @P0 IMAD.MOV.U32 R10, RZ, RZ, R11 ;  /* 0x000000ffff0a0224 */ /* 0x000fc600078e000b */
[----:B0-----:R-:W-:-:S05]  /*16dd0*/  @P0 IMAD.MOV.U32 R11, RZ, RZ, R90 ;  /* 0x000000ffff0b0224 */ /* 0x001fca00078e005a */
[----:B------:R3:W4:Y:S04]  /*16de0*/  @P0 LDG.E.U8 R27, desc[UR24][R10.64] ;  /* 0x000000180a1b0981 */ /* 0x000728000c1e1100 */
[----:B------:R-:W-:Y:S01]  /*16df0*/  STL [R1+0x3cc], R90 ;  /* 0x0003cc5a01007387 */ /* 0x000fe20000100800 */
[----:B------:R-:W-:Y:S02]  /*16e00*/  PRMT R26, RZ, 0x7610, R26 ;  /* 0x00007610ff1a7816 */ /* 0x000fe4000000001a */
[----:B------:R-:W-:Y:S01]  /*16e10*/  PRMT R25, RZ, 0x7610, R25 ;  /* 0x00007610ff197816 */ /* 0x000fe20000000019 */
[----:B---3--:R-:W-:Y:S01]  /*16e20*/  IMAD R10, R86, UR5, RZ ;  /* 0x00000005560a7c24 */ /* 0x008fe2000f8e02ff */
[----:B------:R-:W0:Y:S01]  /*16e30*/  LDCU UR5, c[0x0][0x3b0] ;  /* 0x00007600ff0577ac */ /* 0x000e220008000800 */
[----:B------:R-:W3:Y:S03]  /*16e40*/  LDL.LU R86, [R1+0x428] ;  /* 0x0004280001567983 */ /* 0x000ee60000300800 */
[C---:B------:R-:W-:Y:S01]  /*16e50*/  IADD3 R11, P1, PT, R10.reuse, R9, RZ ;  /* 0x000000090a0b7210 */ /* 0x040fe20007f3e0ff */
[----:B--2---:R-:W-:Y:S04]  /*16e60*/  STS.U8 [R91+UR10+0x3300], R84 ;  /* 0x003300545b007988 */ /* 0x004fe8000800000a */
[----:B----4-:R1:W-:Y:S04]  /*16e70*/  STS.U8 [R91+UR10+0x1700], R80 ;  /* 0x001700505b007988 */ /* 0x0103e8000800000a */
[----:B------:R2:W-:Y:S01]  /*16e80*/  STL [R1+0x3d8], R11 ;  /* 0x0003d80b01007387 */ /* 0x0005e20000100800 */
[----:B-1----:R-:W-:Y:S01]  /*16e90*/  LEA.HI.X.SX32 R80, R10, R8, 0x1, P1 ;  /* 0x000000080a507211 */ /* 0x002fe200008f0eff */
[----:B------:R-:W-:-:S04]  /*16ea0*/  @P0 IMAD.MOV.U32 R10, RZ, RZ, R11 ;  /* 0x000000ffff0a0224 */ /* 0x000fc800078e000b */
[----:B------:R1:W-:Y:S01]  /*16eb0*/  STL [R1+0x3d4], R80 ;  /* 0x0003d45001007387 */ /* 0x0003e20000100800 */
[----:B--2---:R-:W-:-:S03]  /*16ec0*/  @P0 IMAD.MOV.U32 R11, RZ, RZ, R80 ;  /* 0x000000ffff0b0224 */ /* 0x004fc600078e0050 */
[----:B------:R-:W2:Y:S04]  /*16ed0*/  LDL.LU R90, [R1+0x78] ;  /* 0x00007800015a7983 */ /* 0x000ea80000300800 */
[----:B------:R-:W4:Y:S04]  /*16ee0*/  LDL.LU R84, [R1+0x414] ;  /* 0x0004140001547983 */ /* 0x000f280000300800 */
[----:B-1----:R-:W4:Y:S04]  /*16ef0*/  LDL.LU R80, [R1+0x3f4] ;  /* 0x0003f40001507983 */ /* 0x002f280000300800 */
[----:B------:R1:W4:Y:S02]  /*16f00*/  @P0 LDG.E.U8 R26, desc[UR24][R10.64] ;  /* 0x000000180a1a0981 */ /* 0x000324000c1e1100 */
[----:B-1----:R-:W-:-:S02]  /*16f10*/  IMAD R10, R89, UR4, RZ ;  /* 0x00000004590a7c24 */ /* 0x002fc4000f8e02ff */
[----:B------:R-:W-:Y:S01]  /*16f20*/  STS.U8 [R91+UR10+0x3700], R87 ;  /* 0x003700575b007988 */ /* 0x000fe2000800000a */
[----:B------:R-:W2:Y:S02]  /*16f30*/  LDCU UR4, c[0x0][0x3b0] ;  /* 0x00007600ff0477ac */ /* 0x000ea40008000800 */
        /* <DEDUP_REMOVED lines=14> */
[----:B------:R-:W1:Y:S01]  /*17020*/  LDCU UR5, c[0x0][0x3b0] ;  /* 0x00007600ff0577ac */ /* 0x000e620008000800 */
[----:B------:R-:W-:-:S04]  /*17030*/  IADD3 R11, P1, PT, R10, R9, RZ ;  /* 0x000000090a0b7210 */ /* 0x000fc80007f3e0ff */
[----:B------:R-:W-:Y:S01]  /*17040*/  LEA.HI.X.SX32 R81, R10, R8, 0x1, P1 ;  /* 0x000000080a517211 */ /* 0x000fe200008f0eff */
[----:B------:R-:W-:Y:S04]  /*17050*/  STL [R1+0x3e8], R11 ;  /* 0x0003e80b01007387 */ /* 0x000fe80000100800 */
[----:B------:R-:W-:Y:S04]  /*17060*/  STL [R1+0x3e4], R81 ;  /* 0x0003e45101007387 */ /* 0x000fe80000100800 */
[----:B------:R1:W-:Y:S04]  /*17070*/  STS.U8 [R91+UR10+0x1f00], R82 ;  /* 0x001f00525b007988 */ /* 0x0003e8000800000a */
[----:B0-----:R-:W4:Y:S04]  /*17080*/  LDL.LU R88, [R1+0x84] ;  /* 0x0000840001587983 */ /* 0x001f280000300800 */
[----:B-1----:R-:W4:Y:S01]  /*17090*/  LDL.LU R82, [R1+0x424] ;  /* 0x0004240001527983 */ /* 0x002f220000300800 */
[----:B------:R-:W-:-:S02]  /*170a0*/  @P0 IMAD.MOV.U32 R10, RZ, RZ, R11 ;  /* 0x000000ffff0a0224 */ /* 0x000fc400078e000b */
[----:B------:R-:W-:Y:S02]  /*170b0*/  @P0 IMAD.MOV.U32 R11, RZ, RZ, R81 ;  /* 0x000000ffff0b0224 */ /* 0x000fe400078e0051 */
[----:B------:R-:W4:Y:S04]  /*170c0*/  LDL.LU R81, [R1+0x420] ;  /* 0x0004200001517983 */ /* 0x000f280000300800 */
[----:B------:R2:W4:Y:S01]  /*170d0*/  @P0 LDG.E.U8 R24, desc[UR24][R10.64] ;  /* 0x000000180a180981 */ /* 0x000522000c1e1100 */
[----:B------:R-:W-:Y:S02]  /*170e0*/  PRMT R23, RZ, 0x7610, R23 ;  /* 0x00007610ff177816 */ /* 0x000fe40000000017 */
[----:B------:R-:W-:Y:S01]  /*170f0*/  PRMT R22, RZ, 0x7610, R22 ;  /* 0x00007610ff167816 */ /* 0x000fe20000000016 */
[----:B---3--:R0:W-:Y:S02]  /*17100*/  STS.U8 [R91+UR10+0x3f00], R86 ;  /* 0x003f00565b007988 */ /* 0x0081e4000800000a */
[----:B0-----:R-:W-:Y:S01]  /*17110*/  LOP3.LUT R86, R85, 0x70, RZ, 0x3c, !PT ;  /* 0x0000007055567812 */ /* 0x001fe200078e3cff */
[----:B--2---:R-:W-:Y:S01]  /*17120*/  IMAD R10, R90, UR4, RZ ;  /* 0x000000045a0a7c24 */ /* 0x004fe2000f8e02ff */
[----:B------:R-:W0:Y:S01]  /*17130*/  LDCU UR4, c[0x0][0x3b0] ;  /* 0x00007600ff0477ac */ /* 0x000e220008000800 */
[----:B------:R-:W2:Y:S04]  /*17140*/  LDL.LU R90, [R1+0x8c] ;  /* 0x00008c00015a7983 */ /* 0x000ea80000300800 */
[----:B----4-:R1:W-:Y:S04]  /*17150*/  STS.U8 [R86+UR10+0x380], R84 ;  /* 0x0003805456007988 */ /* 0x0103e8000800000a */
[----:B------:R3:W-:Y:S04]  /*17160*/  STS.U8 [R86+UR10+0x2380], R80 ;  /* 0x0023805056007988 */ /* 0x0007e8000800000a */
[----:B-1----:R-:W4:Y:S04]  /*17170*/  LDL.LU R84, [R1+0x41c] ;  /* 0x00041c0001547983 */ /* 0x002f280000300800 */
[----:B---3--:R-:W3:Y:S01]  /*17180*/  LDL.LU R80, [R1+0x404] ;  /* 0x0004040001507983 */ /* 0x008ee20000300800 */
[----:B------:R-:W-:-:S04]  /*17190*/  IADD3 R11, P1, PT, R10, R9, RZ ;  /* 0x000000090a0b7210 */ /* 0x000fc80007f3e0ff */
[----:B------:R-:W-:Y:S01]  /*171a0*/  LEA.HI.X.SX32 R91, R10, R8, 0x1, P1 ;  /* 0x000000080a5b7211 */ /* 0x000fe200008f0eff */
[----:B------:R1:W-:Y:S01]  /*171b0*/  STL [R1+0x3f0], R11 ;  /* 0x0003f00b01007387 */ /* 0x0003e20000100800 */
[----:B------:R-:W-:-:S03]  /*171c0*/  @P0 IMAD.MOV.U32 R10, RZ, RZ, R11 ;  /* 0x000000ffff0a0224 */ /* 0x000fc600078e000b */
[----:B-1----:R-:W-:-:S05]  /*171d0*/  @P0 IMAD.MOV.U32 R11, RZ, RZ, R91 ;  /* 0x000000ffff0b0224 */ /* 0x002fca00078e005b */
[----:B------:R1:W2:Y:S04]  /*171e0*/  @P0 LDG.E.U8 R23, desc[UR24][R10.64] ;  /* 0x000000180a170981 */ /* 0x0002a8000c1e1100 */
[----:B------:R0:W-:Y:S01]  /*171f0*/  STL [R1+0x3ec], R91 ;  /* 0x0003ec5b01007387 */ /* 0x0001e20000100800 */
[----:B-1----:R-:W-:Y:S01]  /*17200*/  IMAD R10, R89, UR5, RZ ;  /* 0x00000005590a7c24 */ /* 0x002fe2000f8e02ff */
[----:B------:R-:W2:Y:S02]  /*17210*/  LDCU UR5, c[0x0][0x3b0] ;  /* 0x00007600ff0577ac */ /* 0x000ea40008000800 */
[----:B------:R-:W2:Y:S02]  /*17220*/  LDL.LU R89, [R1+0x94] ;  /* 0x0000940001597983 */ /* 0x000ea40000300800 */
[----:B------:R-:W-:-:S02]  /*17230*/  IADD3 R11, P1, PT, R10, R9, RZ ;  /* 0x000000090a0b7210 */ /* 0x000fc40007f3e0ff */
[----:B------:R1:W-:Y:S02]  /*17240*/  STS.U8 [R86+UR10+0x780], R87 ;  /* 0x0007805756007988 */ /* 0x0003e4000800000a */
[----:B0-----:R-:W-:Y:S01]  /*17250*/  LEA.HI.X.SX32 R91, R10, R8, 0x1, P1 ;  /* 0x000000080a5b7211 */ /* 0x001fe200008f0eff */
[----:B------:R-:W-:Y:S01]  /*17260*/  @P0 IMAD.MOV.U32 R10, RZ, RZ, R11 ;  /* 0x000000ffff0a0224 */ /* 0x000fe200078e000b */
[----:B------:R0:W-:Y:S04]  /*17270*/  STS.U8 [R86+UR10+0x2780], R83 ;  /* 0x0027805356007988 */ /* 0x0001e8000800000a */
[----:B-1----:R-:W2:Y:S04]  /*17280*/  LDL.LU R87, [R1+0x968] ;  /* 0x0009680001577983 */ /* 0x002ea80000300800 */
[----:B0-----:R-:W2:Y:S04]  /*17290*/  LDL.LU R83, [R1+0x40c] ;  /* 0x00040c0001537983 */ /* 0x001ea80000300800 */
[----:B------:R0:W-:Y:S04]  /*172a0*/  STL [R1+0x3f8], R11 ;  /* 0x0003f80b01007387 */ /* 0x0001e80000100800 */
[----:B------:R-:W-:Y:S01]  /*172b0*/  STL [R1+0x3f4], R91 ;  /* 0x0003f45b01007387 */ /* 0x000fe20000100800 */
[----:B0-----:R-:W-:-:S05]  /*172c0*/  @P0 IMAD.MOV.U32 R11, RZ, RZ, R91 ;  /* 0x000000ffff0b0224 */ /* 0x001fca00078e005b */
[----:B------:R0:W2:Y:S02]  /*172d0*/  @P0 LDG.E.U8 R22, desc[UR24][R10.64] ;  /* 0x000000180a160981 */ /* 0x0000a4000c1e1100 */
[----:B0-----:R-:W-:Y:S02]  /*172e0*/  IMAD R10, R88, UR4, RZ ;  /* 0x00000004580a7c24 */ /* 0x001fe4000f8e02ff */
[----:B------:R0:W-:Y:S01]  /*172f0*/  STS.U8 [R86+UR10+0xb80], R82 ;  /* 0x000b805256007988 */ /* 0x0001e2000800000a */
[----:B------:R-:W-:Y:S01]  /*17300*/  PRMT R21, RZ, 0x7610, R21 ;  /* 0x00007610ff157816 */ /* 0x000fe20000000015 */
[----:B------:R-:W1:Y:S02]  /*17310*/  LDCU UR4, c[0x0][0x3b0] ;  /* 0x00007600ff0477ac */ /* 0x000e640008000800 */
[----:B------:R-:W2:Y:S04]  /*17320*/  LDL.LU R88, [R1+0x9c] ;  /* 0x00009c0001587983 */ /* 0x000ea80000300800 */
[----:B0-----:R-:W2:Y:S04]  /*17330*/  LDL.LU R82, [R1+0x974] ;  /* 0x0009740001527983 */ /* 0x001ea80000300800 */
[----:B------:R0:W-:Y:S01]  /*17340*/  STS.U8 [R86+UR10+0x2b80], R81 ;  /* 0x002b805156007988 */ /* 0x0001e2000800000a */
[----:B------:R-:W-:-:S03]  /*17350*/  IADD3 R11, P1, PT, R10, R9, RZ ;  /* 0x000000090a0b7210 */ /* 0x000fc60007f3e0ff */
[----:B0-----:R-:W2:Y:S01]  /*17360*/  LDL.LU R81, [R1+0x960] ;  /* 0x0009600001517983 */ /* 0x001ea20000300800 */
[----:B------:R-:W-:-:S03]  /*17370*/  LEA.HI.X.SX32 R91, R10, R8, 0x1, P1 ;  /* 0x000000080a5b7211 */ /* 0x000fc600008f0eff */
[----:B------:R0:W-:Y:S04]  /*17380*/  STL [R1+0x400], R11 ;  /* 0x0004000b01007387 */ /* 0x0001e80000100800 */
[----:B------:R-:W-:Y:S01]  /*17390*/  STL [R1+0x3fc], R91 ;  /* 0x0003fc5b01007387 */ /* 0x000fe20000100800 */
[----:B------:R-:W-:Y:S02]  /*173a0*/  @P0 IMAD.MOV.U32 R10, RZ, RZ, R11 ;  /* 0x000000ffff0a0224 */ /* 0x000fe400078e000b */
[----:B0-----:R-:W-:-:S05]  /*173b0*/  @P0 IMAD.MOV.U32 R11, RZ, RZ, R91 ;  /* 0x000000ffff0b0224 */ /* 0x001fca00078e005b */
[----:B------:R2:W2:Y:S01]  /*173c0*/  @P0 LDG.E.U8 R21, desc[UR24][R10.64] ;  /* 0x000000180a150981 */ /* 0x0004a2000c1e1100 */
[----:B------:R-:W-:-:S03]  /*173d0*/  PRMT R20, RZ, 0x7610, R20 ;  /* 0x00007610ff147816 */ /* 0x000fc60000000014 */
[----:B----4-:R0:W-:Y:S04]  /*173e0*/  STS.U8 [R86+UR10+0xf80], R84 ;  /* 0x000f805456007988 */ /* 0x0101e8000800000a */
[----:B---3--:R3:W-:Y:S04]  /*173f0*/  STS.U8 [R86+UR10+0x2f80], R80 ;  /* 0x002f805056007988 */ /* 0x0087e8000800000a */
[----:B0-----:R-:W4:Y:S04]  /*17400*/  LDL.LU R84, [R1+0x978] ;  /* 0x0009780001547983 */ /* 0x001f280000300800 */
[----:B---3--:R-:W3:Y:S01]  /*17410*/  LDL.LU R80, [R1+0x964] ;  /* 0x0009640001507983 */ /* 0x008ee20000300800 */
[----:B--2---:R-:W-:Y:S01]  /*17420*/  IMAD R10, R90, UR5, RZ ;  /* 0x000000055a0a7c24 */ /* 0x004fe2000f8e02ff */
[----:B------:R-:W0:Y:S04]  /*17430*/  LDCU UR5, c[0x0][0x3b0] ;  /* 0x00007600ff0577ac */ /* 0x000e280008000800 */
[----:B------:R-:W-:-:S04]  /*17440*/  IADD3 R11, P1, PT, R10, R9, RZ ;  /* 0x000000090a0b7210 */ /* 0x000fc80007f3e0ff */
[----:B------:R-:W-:Y:S01]  /*17450*/  LEA.HI.X.SX32 R90, R10, R8, 0x1, P1 ;  /* 0x000000080a5a7211 */ /* 0x000fe200008f0eff */
[----:B------:R2:W-:Y:S01]  /*17460*/  STL [R1+0x408], R11 ;  /* 0x0004080b01007387 */ /* 0x0005e20000100800 */
[----:B------:R-:W-:-:S03]  /*17470*/  @P0 IMAD.MOV.U32 R10, RZ, RZ, R11 ;  /* 0x000000ffff0a0224 */ /* 0x000fc600078e000b */
[----:B------:R-:W-:Y:S01]  /*17480*/  STL [R1+0x404], R90 ;  /* 0x0004045a01007387 */ /* 0x000fe20000100800 */
[----:B--2---:R-:W-:-:S05]  /*17490*/  @P0 IMAD.MOV.U32 R11, RZ, RZ, R90 ;  /* 0x000000ffff0b0224 */ /* 0x004fca00078e005a */
[----:B------:R1:W2:Y:S02]  /*174a0*/  @P0 LDG.E.U8 R20, desc[UR24][R10.64] ;  /* 0x000000180a140981 */ /* 0x0002a4000c1e1100 */
[----:B-1----:R-:W-:Y:S01]  /*174b0*/  IMAD R10, R89, UR4, RZ ;  /* 0x00000004590a7c24 */ /* 0x002fe2000f8e02ff */
[----:B------:R-:W-:Y:S01]  /*174c0*/  PRMT R19, RZ, 0x7610, R19 ;  /* 0x00007610ff137816 */ /* 0x000fe20000000013 */
[----:B------:R-:W1:Y:S03]  /*174d0*/  LDCU UR4, c[0x0][0x3b0] ;  /* 0x00007600ff0477ac */ /* 0x000e660008000800 */
[C---:B------:R-:W-:Y:S01]  /*174e0*/  IADD3 R11, P1, PT, R10.reuse, R9, RZ ;  /* 0x000000090a0b7210 */ /* 0x040fe20007f3e0ff */
[----:B------:R0:W-:Y:S03]  /*174f0*/  STS.U8 [R86+UR10+0x1380], R87 ;  /* 0x0013805756007988 */ /* 0x0001e6000800000a */
[----:B------:R-:W-:Y:S01]  /*17500*/  LEA.HI.X.SX32 R89, R10, R8, 0x1, P1 ;  /* 0x000000080a597211 */ /* 0x000fe200008f0eff */
[----:B------:R1:W-:Y:S04]  /*17510*/  STS.U8 [R86+UR10+0x3380], R83 ;  /* 0x0033805356007988 */ /* 0x0003e8000800000a */
[----:B0-----:R-:W2:Y:S04]  /*17520*/  LDL.LU R87, [R1+0x970] ;  /* 0x0009700001577983 */ /* 0x001ea80000300800 */
[----:B-1----:R-:W2:Y:S04]  /*17530*/  LDL.LU R83, [R1+0x96c] ;  /* 0x00096c0001537983 */ /* 0x002ea80000300800 */
[----:B------:R-:W-:Y:S04]  /*17540*/  STL [R1+0x410], R11 ;  /* 0x0004100b01007387 */ /* 0x000fe80000100800 */
[----:B------:R-:W-:Y:S04]  /*17550*/  STL [R1+0x40c], R89 ;  /* 0x00040c5901007387 */ /* 0x000fe80000100800 */
[----:B------:R0:W-:Y:S04]  /*17560*/  STS.U8 [R86+UR10+0x1780], R82 ;  /* 0x0017805256007988 */ /* 0x0001e8000800000a */
[----:B0-----:R-:W2:Y:S01]  /*17570*/  LDL.LU R82, [R1+0x430] ;  /* 0x0004300001527983 */ /* 0x001ea20000300800 */
[----:B------:R-:W-:-:S02]  /*17580*/  @P0 IMAD.MOV.U32 R10, RZ, RZ, R11 ;  /* 0x000000ffff0a0224 */ /* 0x000fc400078e000b */
[----:B------:R-:W-:Y:S01]  /*17590*/  @P0 IMAD.MOV.U32 R11, RZ, RZ, R89 ;  /* 0x000000ffff0b0224 */ /* 0x000fe200078e0059 */
[----:B------:R0:W-:Y:S04]  /*175a0*/  STS.U8 [R86+UR10+0x3780], R81 ;  /* 0x0037805156007988 */ /* 0x0001e8000800000a */
[----:B------:R1:W2:Y:S04]  /*175b0*/  @P0 LDG.E.U8 R19, desc[UR24][R10.64] ;  /* 0x000000180a130981 */ /* 0x0002a8000c1e1100 */
[----:B0-----:R-:W2:Y:S01]  /*175c0*/  LDL.LU R81, [R1+0x42c] ;  /* 0x00042c0001517983 */ /* 0x001ea20000300800 */
[----:B-1----:R-:W-:Y:S01]  /*175d0*/  IMAD R10, R88, UR5, RZ ;  /* 0x00000005580a7c24 */ /* 0x002fe2000f8e02ff */
[----:B------:R-:W-:Y:S01]  /*175e0*/  PRMT R18, RZ, 0x7610, R18 ;  /* 0x00007610ff127816 */ /* 0x000fe20000000012 */
[----:B------:R-:W0:Y:S03]  /*175f0*/  LDCU UR5, c[0x0][0x3b0] ;  /* 0x00007600ff0577ac */ /* 0x000e260008000800 */
[----:B------:R-:W-:-:S04]  /*17600*/  IADD3 R11, P1, PT, R10, R9, RZ ;  /* 0x000000090a0b7210 */ /* 0x000fc80007f3e0ff */
[----:B------:R-:W-:Y:S01]  /*17610*/  LEA.HI.X.SX32 R88, R10, R8, 0x1, P1 ;  /* 0x000000080a587211 */ /* 0x000fe200008f0eff */
[----:B------:R1:W-:Y:S01]  /*17620*/  STL [R1+0x418], R11 ;  /* 0x0004180b01007387 */ /* 0x0003e20000100800 */
[----:B------:R-:W-:-:S03]  /*17630*/  @P0 IMAD.MOV.U32 R10, RZ, RZ, R11 ;  /* 0x000000ffff0a0224 */ /* 0x000fc600078e000b */
[----:B------:R0:W-:Y:S01]  /*17640*/  STL [R1+0x414], R88 ;  /* 0x0004145801007387 */ /* 0x0001e20000100800 */
[----:B-1----:R-:W-:-:S05]  /*17650*/  @P0 IMAD.MOV.U32 R11, RZ, RZ, R88 ;  /* 0x000000ffff0b0224 */ /* 0x002fca00078e0058 */
[----:B------:R1:W2:Y:S02]  /*17660*/  @P0 LDG.E.U8 R18, desc[UR24][R10.64] ;  /* 0x000000180a120981 */ /* 0x0002a4000c1e1100 */
[----:B-1----:R-:W-:Y:S01]  /*17670*/  IMAD R10, R92, UR4, RZ ;  /* 0x000000045c0a7c24 */ /* 0x002fe2000f8e02ff */
[----:B------:R-:W-:Y:S01]  /*17680*/  PRMT R17, RZ, 0x7610, R17 ;  /* 0x00007610ff117816 */ /* 0x000fe20000000011 */
[----:B------:R-:W2:Y:S01]  /*17690*/  LDL.LU R92, [R1+0xd40] ;  /* 0x000d4000015c7983 */ /* 0x000ea20000300800 */
[----:B------:R-:W1:Y:S02]  /*176a0*/  LDCU UR4, c[0x0][0x3b0] ;  /* 0x00007600ff0477ac */ /* 0x000e640008000800 */
[----:B------:R-:W-:-:S04]  /*176b0*/  IADD3 R11, P1, PT, R10, R9, RZ ;  /* 0x000000090a0b7210 */ /* 0x000fc80007f3e0ff */
[----:B0-----:R-:W-:Y:S01]  /*176c0*/  LEA.HI.X.SX32 R88, R10, R8, 0x1, P1 ;  /* 0x000000080a587211 */ /* 0x001fe200008f0eff */
[----:B------:R-:W-:Y:S01]  /*176d0*/  @P0 IMAD.MOV.U32 R10, RZ, RZ, R11 ;  /* 0x000000ffff0a0224 */ /* 0x000fe200078e000b */
[----:B----4-:R-:W-:Y:S04]  /*176e0*/  STS.U8 [R86+UR10+0x1b80], R84 ;  /* 0x001b805456007988 */ /* 0x010fe8000800000a */
[----:B---3--:R0:W-:Y:S04]  /*176f0*/  STS.U8 [R86+UR10+0x3b80], R80 ;  /* 0x003b805056007988 */ /* 0x0081e8000800000a */
[----:B0-----:R-:W3:Y:S04]  /*17700*/  LDL.LU R80, [R1+0x438] ;  /* 0x0004380001507983 */ /* 0x001ee80000300800 */
[----:B------:R-:W4:Y:S04]  /*17710*/  LDL.LU R84, [R1+0x434] ;  /* 0x0004340001547983 */ /* 0x000f280000300800 */
[----:B------:R0:W-:Y:S04]  /*17720*/  STL [R1+0x420], R11 ;  /* 0x0004200b01007387 */ /* 0x0001e80000100800 */
[----:B------:R1:W-:Y:S01]  /*17730*/  STL [R1+0x41c], R88 ;  /* 0x00041c5801007387 */ /* 0x0003e20000100800 */
[----:B0-----:R-:W-:-:S05]  /*17740*/  @P0 IMAD.MOV.U32 R11, RZ, RZ, R88 ;  /* 0x000000ffff0b0224 */ /* 0x001fca00078e0058 */
[----:B------:R0:W4:Y:S02]  /*17750*/  @P0 LDG.E.U8 R17, desc[UR24][R10.64] ;  /* 0x000000180a110981 */ /* 0x000124000c1e1100 */
[----:B0-----:R-:W-:Y:S01]  /*17760*/  IMAD R10, R2, UR5, RZ ;  /* 0x00000005020a7c24 */ /* 0x001fe2000f8e02ff */
[----:B------:R-:W-:Y:S01]  /*17770*/  PRMT R16, RZ, 0x7610, R16 ;  /* 0x00007610ff107816 */ /* 0x000fe20000000010 */
[----:B------:R-:W4:Y:S01]  /*17780*/  LDL.LU R2, [R1+0xd3c] ;  /* 0x000d3c0001027983 */ /* 0x000f220000300800 */
[----:B------:R-:W0:Y:S03]  /*17790*/  LDCU UR5, c[0x0][0x3b0] ;  /* 0x00007600ff0577ac */ /* 0x000e260008000800 */
[----:B-1----:R-:W4:Y:S01]  /*177a0*/  LDL.LU R88, [R1+0x440] ;  /* 0x0004400001587983 */ /* 0x002f220000300800 */
[----:B------:R-:W-:-:S03]  /*177b0*/  IADD3 R11, P1, PT, R10, R9, RZ ;  /* 0x000000090a0b7210 */ /* 0x000fc60007f3e0ff */
[----:B--2---:R1:W-:Y:S04]  /*177c0*/  STS.U8 [R86+UR10+0x1f80], R87 ;  /* 0x001f805756007988 */ /* 0x0043e8000800000a */
[----:B------:R2:W-:Y:S04]  /*177d0*/  STS.U8 [R86+UR10+0x3f80], R83 ;  /* 0x003f805356007988 */ /* 0x0005e8000800000a */
[----:B-1----:R-:W4:Y:S01]  /*177e0*/  LDL.LU R87, [R1+0x43c] ;  /* 0x00043c0001577983 */ /* 0x002f220000300800 */
[----:B--2---:R-:W-:-:S03]  /*177f0*/  LEA.HI.X.SX32 R83, R10, R8, 0x1, P1 ;  /* 0x000000080a537211 */ /* 0x004fc600008f0eff */
[----:B------:R1:W-:Y:S01]  /*17800*/  STL [R1+0x428], R11 ;  /* 0x0004280b01007387 */ /* 0x0003e20000100800 */
[----:B------:R-:W-:-:S03]  /*17810*/  @P0 IMAD.MOV.U32 R10, RZ, RZ, R11 ;  /* 0x000000ffff0a0224 */ /* 0x000fc600078e000b */
[----:B------:R2:W-:Y:S01]  /*17820*/  STL [R1+0x424], R83 ;  /* 0x0004245301007387 */ /* 0x0005e20000100800 */
[----:B-1----:R-:W-:-:S03]  /*17830*/  @P0 IMAD.MOV.U32 R11, RZ, RZ, R83 ;  /* 0x000000ffff0b0224 */ /* 0x002fc600078e0053 */
[----:B--2---:R-:W2:Y:S04]  /*17840*/  LDL.LU R83, [R1+0x448] ;  /* 0x0004480001537983 */ /* 0x004ea80000300800 */
[----:B------:R1:W2:Y:S04]  /*17850*/  @P0 LDG.E.U8 R16, desc[UR24][R10.64] ;  /* 0x000000180a100981 */ /* 0x0002a8000c1e1100 */
[----:B------:R0:W-:Y:S04]  /*17860*/  STS.U8 [R85+UR10+0x4000], R82 ;  /* 0x0040005255007988 */ /* 0x0001e8000800000a */
[----:B0-----:R-:W2:Y:S01]  /*17870*/  LDL.LU R82, [R1+0x444] ;  /* 0x0004440001527983 */ /* 0x001ea20000300800 */
[----:B-1----:R-:W-:Y:S01]  /*17880*/  IMAD R10, R14, UR4, RZ ;  /* 0x000000040e0a7c24 */ /* 0x002fe2000f8e02ff */
[----:B------:R-:W-:Y:S01]  /*17890*/  PRMT R15, RZ, 0x7610, R15 ;  /* 0x00007610ff0f7816 */ /* 0x000fe2000000000f */
[----:B------:R-:W0:Y:S03]  /*178a0*/  LDCU UR4, c[0x0][0x3b0] ;  /* 0x00007600ff0477ac */ /* 0x000e260008000800 */
[C---:B------:R-:W-:Y:S01]  /*178b0*/  IADD3 R11, P1, PT, R10.reuse, R9, RZ ;  /* 0x000000090a0b7210 */ /* 0x040fe20007f3e0ff */
[----:B------:R1:W-:Y:S04]  /*178c0*/  STS.U8 [R85+UR10+0x4200], R81 ;  /* 0x0042005155007988 */ /* 0x0003e8000800000a */
[----:B------:R0:W-:Y:S01]  /*178d0*/  STL [R1+0x430], R11 ;  /* 0x0004300b01007387 */ /* 0x0001e20000100800 */
[----:B-1----:R-:W-:Y:S01]  /*178e0*/  LEA.HI.X.SX32 R81, R10, R8, 0x1, P1 ;  /* 0x000000080a517211 */ /* 0x002fe200008f0eff */
[----:B------:R-:W-:-:S04]  /*178f0*/  @P0 IMAD.MOV.U32 R10, RZ, RZ, R11 ;  /* 0x000000ffff0a0224 */ /* 0x000fc800078e000b */
[----:B0-----:R-:W-:-:S05]  /*17900*/  @P0 IMAD.MOV.U32 R11, RZ, RZ, R81 ;  /* 0x000000ffff0b0224 */ /* 0x001fca00078e0051 */
[----:B------:R0:W2:Y:S02]  /*17910*/  @P0 LDG.E.U8 R15, desc[UR24][R10.64] ;  /* 0x000000180a0f0981 */ /* 0x0000a4000c1e1100 */
[----:B0-----:R-:W-:Y:S02]  /*17920*/  IMAD R10, R69, UR5, RZ ;  /* 0x00000005450a7c24 */ /* 0x001fe4000f8e02ff */
[----:B------:R0:W-:Y:S01]  /*17930*/  STL [R1+0x42c], R81 ;  /* 0x00042c5101007387 */ /* 0x0001e20000100800 */
[----:B------:R-:W-:Y:S01]  /*17940*/  PRMT R14, RZ, 0x7610, R14 ;  /* 0x00007610ff0e7816 */ /* 0x000fe2000000000e */
[----:B------:R-:W1:Y:S01]  /*17950*/  LDCU UR5, c[0x0][0x3b0] ;  /* 0x00007600ff0577ac */ /* 0x000e620008000800 */
[----:B------:R-:W-:Y:S01]  /*17960*/  IADD3 R11, P1, PT, R10, R9, RZ ;  /* 0x000000090a0b7210 */ /* 0x000fe20007f3e0ff */
[----:B------:R-:W2:Y:S04]  /*17970*/  LDL.LU R69, [R1+0xd38] ;  /* 0x000d380001457983 */ /* 0x000ea80000300800 */
[----:B0-----:R-:W2:Y:S01]  /*17980*/  LDL.LU R81, [R1+0x450] ;  /* 0x0004500001517983 */ /* 0x001ea20000300800 */
[----:B------:R-:W-:-:S03]  /*17990*/  PRMT R13, RZ, 0x7610, R13 ;  /* 0x00007610ff0d7816 */ /* 0x000fc6000000000d */
[----:B---3--:R0:W-:Y:S04]  /*179a0*/  STS.U8 [R85+UR10+0x4400], R80 ;  /* 0x0044005055007988 */ /* 0x0081e8000800000a */
[----:B----4-:R3:W-:Y:S04]  /*179b0*/  STS.U8 [R85+UR10+0x4600], R84 ;  /* 0x0046005455007988 */ /* 0x0107e8000800000a */
[----:B0-----:R-:W4:Y:S01]  /*179c0*/  LDL.LU R80, [R1+0x44c] ;  /* 0x00044c0001507983 */ /* 0x001f220000300800 */
[----:B---3--:R-:W-:-:S03]  /*179d0*/  LEA.HI.X.SX32 R84, R10, R8, 0x1, P1 ;  /* 0x000000080a547211 */ /* 0x008fc600008f0eff */
[----:B------:R0:W-:Y:S01]  /*179e0*/  STL [R1+0x438], R11 ;  /* 0x0004380b01007387 */ /* 0x0001e20000100800 */
[----:B------:R-:W-:-:S03]  /*179f0*/  @P0 IMAD.MOV.U32 R10, RZ, RZ, R11 ;  /* 0x000000ffff0a0224 */ /* 0x000fc600078e000b */
[----:B------:R3:W-:Y:S01]  /*17a00*/  STL [R1+0x434], R84 ;  /* 0x0004345401007387 */ /* 0x0007e20000100800 */
[----:B0-----:R-:W-:-:S05]  /*17a10*/  @P0 IMAD.MOV.U32 R11, RZ, RZ, R84 ;  /* 0x000000ffff0b0224 */ /* 0x001fca00078e0054 */
[----:B------:R0:W4:Y:S02]  /*17a20*/  @P0 LDG.E.U8 R14, desc[UR24][R10.64] ;  /* 0x000000180a0e0981 */ /* 0x000124000c1e1100 */
[----:B0-----:R-:W-:Y:S02]  /*17a30*/  IMAD R10, R68, UR4, RZ ;  /* 0x00000004440a7c24 */ /* 0x001fe4000f8e02ff */
[----:B------:R-:W-:Y:S01]  /*17a40*/  STS.U8 [R85+UR10+0x4800], R88 ;  /* 0x0048005855007988 */ /* 0x000fe2000800000a */
[----:B------:R-:W0:Y:S03]  /*17a50*/  LDCU UR4, c[0x0][0x3b0] ;  /* 0x00007600ff0477ac */ /* 0x000e260008000800 */
[----:B------:R-:W4:Y:S04]  /*17a60*/  LDL.LU R68, [R1+0xd34] ;  /* 0x000d340001447983 */ /* 0x000f280000300800 */
[----:B------:R-:W4:Y:S04]  /*17a70*/  LDL.LU R86, [R1+0x458] ;  /* 0x0004580001567983 */ /* 0x000f280000300800 */
[----:B---3--:R-:W3:Y:S01]  /*17a80*/  LDL.LU R84, [R1+0x454] ;  /* 0x0004540001547983 */ /* 0x008ee20000300800 */
[----:B------:R-:W-:-:S05]  /*17a90*/  IADD3 R11, P1, PT, R10, R9, RZ ;  /* 0x000000090a0b7210 */ /* 0x000fca0007f3e0ff */
[----:B------:R-:W-:Y:S04]  /*17aa0*/  STL [R1+0x440], R11 ;  /* 0x0004400b01007387 */ /* 0x000fe80000100800 */
[----:B------:R0:W-:Y:S02]  /*17ab0*/  STS.U8 [R85+UR10+0x4a00], R87 ;  /* 0x004a005755007988 */ /* 0x0001e4000800000a */
[----:B0-----:R-:W-:Y:S01]  /*17ac0*/  LEA.HI.X.SX32 R87, R10, R8, 0x1, P1 ;  /* 0x000000080a577211 */ /* 0x001fe200008f0eff */
[----:B------:R-:W-:-:S04]  /*17ad0*/  @P0 IMAD.MOV.U32 R10, RZ, RZ, R11 ;  /* 0x000000ffff0a0224 */ /* 0x000fc800078e000b */
[----:B------:R-:W-:Y:S01]  /*17ae0*/  @P0 IMAD.MOV.U32 R11, RZ, RZ, R87 ;  /* 0x000000ffff0b0224 */ /* 0x000fe200078e0057 */
[----:B------:R-:W-:Y:S04]  /*17af0*/  STL [R1+0x43c], R87 ;  /* 0x00043c5701007387 */ /* 0x000fe80000100800 */
[----:B------:R1:W3:Y:S04]  /*17b00*/  @P0 LDG.E.U8 R13, desc[UR24][R10.64] ;  /* 0x000000180a0d0981 */ /* 0x0002e8000c1e1100 */
[----:B--2---:R0:W-:Y:S01]  /*17b10*/  STS.U8 [R85+UR10+0x4c00], R83 ;  /* 0x004c005355007988 */ /* 0x0041e2000800000a */
[----:B-1----:R-:W-:-:S03]  /*17b20*/  IMAD R10, R3, UR5, RZ ;  /* 0x00000005030a7c24 */ /* 0x002fc6000f8e02ff */
[----:B------:R-:W2:Y:S04]  /*17b30*/  LDL.LU R3, [R1+0xd30] ;  /* 0x000d300001037983 */ /* 0x000ea80000300800 */
[----:B0-----:R-:W2:Y:S04]  /*17b40*/  LDL.LU R83, [R1+0x958] ;  /* 0x0009580001537983 */ /* 0x001ea80000300800 */
[----:B------:R0:W-:Y:S04]  /*17b50*/  STS.U8 [R85+UR10+0x4e00], R82 ;  /* 0x004e005255007988 */ /* 0x0001e8000800000a */
[----:B0-----:R-:W2:Y:S01]  /*17b60*/  LDL.LU R82, [R1+0x954] ;  /* 0x0009540001527983 */ /* 0x001ea20000300800 */
[----:B------:R-:W-:-:S04]  /*17b70*/  IADD3 R11, P1, PT, R10, R9, RZ ;  /* 0x000000090a0b7210 */ /* 0x000fc80007f3e0ff */
[----:B------:R-:W-:Y:S01]  /*17b80*/  LEA.HI.X.SX32 R87, R10, R8, 0x1, P1 ;  /* 0x000000080a577211 */ /* 0x000fe200008f0eff */
[----:B------:R0:W-:Y:S01]  /*17b90*/  STL [R1+0x448], R11 ;  /* 0x0004480b01007387 */ /* 0x0001e20000100800 */
[----:B------:R-:W-:Y:S01]  /*17ba0*/  PRMT R12, RZ, 0x7610, R12 ;  /* 0x00007610ff0c7816 */ /* 0x000fe2000000000c */
[----:B------:R-:W-:Y:S02]  /*17bb0*/  @P0 IMAD.MOV.U32 R10, RZ, RZ, R11 ;  /* 0x000000ffff0a0224 */ /* 0x000fe400078e000b */
[----:B0-----:R-:W-:-:S05]  /*17bc0*/  @P0 IMAD.MOV.U32 R11, RZ, RZ, R87 ;  /* 0x000000ffff0b0224 */ /* 0x001fca00078e0057 */
[----:B------:R0:W2:Y:S02]  /*17bd0*/  @P0 LDG.E.U8 R12, desc[UR24][R10.64] ;  /* 0x000000180a0c0981 */ /* 0x0000a4000c1e1100 */
[----:B0-----:R-:W-:Y:S01]  /*17be0*/  IMAD R10, R70, UR4, RZ ;  /* 0x00000004460a7c24 */ /* 0x001fe2000f8e02ff */
[----:B------:R-:W0:Y:S01]  /*17bf0*/  LDCU UR4, c[0x0][0x3b0] ;  /* 0x00007600ff0477ac */ /* 0x000e220008000800 */
[----:B------:R-:W-:Y:S01]  /*17c00*/  STS.U8 [R85+UR10+0x5000], R81 ;  /* 0x0050005155007988 */ /* 0x000fe2000800000a */
[----:B------:R-:W-:-:S03]  /*17c10*/  PRMT R11, RZ, 0x7610, R11 ;  /* 0x00007610ff0b7816 */ /* 0x000fc6000000000b */
[----:B------:R-:W-:Y:S04]  /*17c20*/  STL [R1+0x444], R87 ;  /* 0x0004445701007387 */ /* 0x000fe80000100800 */
[----:B------:R-:W2:Y:S04]  /*17c30*/  LDL.LU R70, [R1+0xd2c] ;  /* 0x000d2c0001467983 */ /* 0x000ea80000300800 */
[----:B----4-:R1:W-:Y:S02]  /*17c40*/  STS.U8 [R85+UR10+0x5200], R80 ;  /* 0x0052005055007988 */ /* 0x0103e4000800000a */
[----:B-1----:R-:W-:-:S04]  /*17c50*/  IADD3 R80, P1, PT, R10, R9, RZ ;  /* 0x000000090a507210 */ /* 0x002fc80007f3e0ff */
[----:B------:R-:W-:Y:S01]  /*17c60*/  LEA.HI.X.SX32 R81, R10, R8, 0x1, P1 ;  /* 0x000000080a517211 */ /* 0x000fe200008f0eff */
[----:B0-----:R-:W-:Y:S01]  /*17c70*/  IMAD R10, R4, UR4, RZ ;  /* 0x00000004040a7c24 */ /* 0x001fe2000f8e02ff */
[----:B------:R-:W0:Y:S01]  /*17c80*/  LDCU UR4, c[0x0][0x3b0] ;  /* 0x00007600ff0477ac */ /* 0x000e220008000800 */
[----:B------:R1:W-:Y:S04]  /*17c90*/  STL [R1+0x450], R80 ;  /* 0x0004505001007387 */ /* 0x0003e80000100800 */
[----:B------:R1:W4:Y:S04]  /*17ca0*/  @P0 LDG.E.U8 R11, desc[UR24][R80.64] ;  /* 0x00000018500b0981 */ /* 0x000328000c1e1100 */
[----:B------:R0:W-:Y:S04]  /*17cb0*/  STL [R1+0x44c], R81 ;  /* 0x00044c5101007387 */ /* 0x0001e80000100800 */
[----:B------:R-:W4:Y:S01]  /*17cc0*/  LDL.LU R89, [R1+0x950] ;  /* 0x0009500001597983 */ /* 0x000f220000300800 */
[----:B-1----:R-:W-:-:S03]  /*17cd0*/  IADD3 R80, P1, PT, R10, R9, RZ ;  /* 0x000000090a507210 */ /* 0x002fc60007f3e0ff */
[----:B------:R-:W4:Y:S04]  /*17ce0*/  LDL.LU R4, [R1+0xd28] ;  /* 0x000d280001047983 */ /* 0x000f280000300800 */
[----:B------:R-:W-:Y:S04]  /*17cf0*/  STS.U8 [R85+UR10+0x5400], R86 ;  /* 0x0054005655007988 */ /* 0x000fe8000800000a */
[----:B---3--:R1:W-:Y:S01]  /*17d00*/  STS.U8 [R85+UR10+0x5600], R84 ;  /* 0x0056005455007988 */ /* 0x0083e2000800000a */
[----:B0-----:R-:W-:Y:S02]  /*17d10*/  LEA.HI.X.SX32 R81, R10, R8, 0x1, P1 ;  /* 0x000000080a517211 */ /* 0x001fe400008f0eff */
[----:B------:R-:W-:Y:S01]  /*17d20*/  PRMT R10, RZ, 0x7610, R10 ;  /* 0x00007610ff0a7816 */ /* 0x000fe2000000000a */
[----:B------:R0:W-:Y:S05]  /*17d30*/  STL [R1+0x458], R80 ;  /* 0x0004585001007387 */ /* 0x0001ea0000100800 */
[----:B------:R0:W3:Y:S01]  /*17d40*/  @P0 LDG.E.U8 R10, desc[UR24][R80.64] ;  /* 0x00000018500a0981 */ /* 0x0000e2000c1e1100 */
[----:B-1----:R-:W1:Y:S01]  /*17d50*/  S2R R84, SR_TID.X ;  /* 0x0000000000547919 */ /* 0x002e620000002100 */
[----:B0-----:R-:W-:-:S02]  /*17d60*/  IMAD R80, R0, UR4, RZ ;  /* 0x0000000400507c24 */ /* 0x001fc4000f8e02ff */
[----:B------:R0:W-:Y:S03]  /*17d70*/  STL [R1+0x454], R81 ;  /* 0x0004545101007387 */ /* 0x0001e60000100800 */
[C---:B------:R-:W-:Y:S01]  /*17d80*/  IADD3 R9, P1, PT, R80.reuse, R9, RZ ;  /* 0x0000000950097210 */ /* 0x040fe20007f3e0ff */
[----:B------:R-:W3:Y:S03]  /*17d90*/  LDL.LU R0, [R1+0xd24] ;  /* 0x000d240001007983 */ /* 0x000ee60000300800 */
[----:B0-----:R-:W-:Y:S01]  /*17da0*/  LEA.HI.X.SX32 R81, R80, R8, 0x1, P1 ;  /* 0x0000000850517211 */ /* 0x001fe200008f0eff */
[----:B------:R-:W-:Y:S01]  /*17db0*/  @P0 IMAD.MOV.U32 R80, RZ, RZ, R9 ;  /* 0x000000ffff500224 */ /* 0x000fe200078e0009 */
[----:B------:R-:W-:Y:S01]  /*17dc0*/  PRMT R8, RZ, 0x7610, R8 ;  /* 0x00007610ff087816 */ /* 0x000fe20000000008 */
[----:B------:R-:W-:Y:S04]  /*17dd0*/  STL [R1+0x230], R9 ;  /* 0x0002300901007387 */ /* 0x000fe80000100800 */
[----:B------:R0:W-:Y:S04]  /*17de0*/  STL [R1+0x22c], R81 ;  /* 0x00022c5101007387 */ /* 0x0001e80000100800 */
[----:B------:R1:W3:Y:S04]  /*17df0*/  @P0 LDG.E.U8 R8, desc[UR24][R80.64] ;  /* 0x0000001850080981 */ /* 0x0002e8000c1e1100 */
[----:B0-----:R-:W3:Y:S01]  /*17e00*/  LDL.LU R81, [R1+0x94c] ;  /* 0x00094c0001517983 */ /* 0x001ee20000300800 */
[----:B-1----:R-:W-:-:S03]  /*17e10*/  LOP3.LUT R80, R84, 0x7f, RZ, 0xc0, !PT ;  /* 0x0000007f54507812 */ /* 0x002fc600078ec0ff */
[----:B------:R-:W3:Y:S04]  /*17e20*/  LDL.LU R9, [R1+0x940] ;  /* 0x0009400001097983 */ /* 0x000ee80000300800 */
[----:B------:R-:W3:Y:S04]  /*17e30*/  LDL.LU R93, [R1+0x934] ;  /* 0x00093400015d7983 */ /* 0x000ee80000300800 */
[----:B------:R-:W3:Y:S04]  /*17e40*/  LDL.LU R91, [R1+0x928] ;  /* 0x00092800015b7983 */ /* 0x000ee80000300800 */
[----:B------:R-:W3:Y:S04]  /*17e50*/  LDL.LU R90, [R1+0x91c] ;  /* 0x00091c00015a7983 */ /* 0x000ee80000300800 */
[----:B------:R-:W3:Y:S04]  /*17e60*/  LDL.LU R88, [R1+0x910] ;  /* 0x0009100001587983 */ /* 0x000ee80000300800 */
[----:B------:R-:W3:Y:S04]  /*17e70*/  LDL.LU R87, [R1+0x904] ;  /* 0x0009040001577983 */ /* 0x000ee80000300800 */
[----:B------:R-:W3:Y:S04]  /*17e80*/  LDL.LU R86, [R1+0x8f4] ;  /* 0x0008f40001567983 */ /* 0x000ee80000300800 */
[----:B------:R-:W3:Y:S04]  /*17e90*/  LDL.LU R85, [R1+0xe0] ;  /* 0x0000e00001557983 */ /* 0x000ee80000300800 */
[----:B--2---:R0:W-:Y:S04]  /*17ea0*/  STS.U8 [R80+UR10+0x5800], R83 ;  /* 0x0058005350007988 */ /* 0x0041e8000800000a */
[----:B------:R-:W2:Y:S04]  /*17eb0*/  LDL.LU R84, [R1+0xd0] ;  /* 0x0000d00001547983 */ /* 0x000ea80000300800 */
[----:B------:R1:W-:Y:S04]  /*17ec0*/  STS.U8 [R80+UR10+0x5a00], R82 ;  /* 0x005a005250007988 */ /* 0x0003e8000800000a */
[----:B0-----:R-:W2:Y:S04]  /*17ed0*/  LDL.LU R83, [R1+0xc0] ;  /* 0x0000c00001537983 */ /* 0x001ea80000300800 */
[----:B-1----:R-:W2:Y:S04]  /*17ee0*/  LDL.LU R82, [R1+0xb0] ;  /* 0x0000b00001527983 */ /* 0x002ea80000300800 */
[----:B----4-:R0:W-:Y:S04]  /*17ef0*/  STS.U8 [R80+UR10+0x5c00], R89 ;  /* 0x005c005950007988 */ /* 0x0101e8000800000a */
[----:B------:R-:W-:Y:S04]  /*17f00*/  STS.U8 [R80+UR10+0x5e00], R78 ;  /* 0x005e004e50007988 */ /* 0x000fe8000800000a */
        /* <DEDUP_REMOVED lines=16> */
[----:B0-----:R-:W4:Y:S04]  /*18010*/  LDL.LU R89, [R1+0xa0] ;  /* 0x0000a00001597983 */ /* 0x001f280000300800 */
[----:B---3--:R0:W-:Y:S04]  /*18020*/  STS.U8 [R5+UR10+0x4480], R93 ;  /* 0x0044805d05007988 */ /* 0x0081e8000800000a */
[----:B------:R1:W-:Y:S04]  /*18030*/  STS.U8 [R5+UR10+0x4a80], R88 ;  /* 0x004a805805007988 */ /* 0x0003e8000800000a */
[----:B0-----:R-:W3:Y:S04]  /*18040*/  LDL.LU R93, [R1+0x948] ;  /* 0x00094800015d7983 */ /* 0x001ee80000300800 */
[----:B------:R0:W-:Y:S04]  /*18050*/  STS.U8 [R5+UR10+0x4c80], R87 ;  /* 0x004c805705007988 */ /* 0x0001e8000800000a */
[----:B-1----:R-:W3:Y:S04]  /*18060*/  LDL.LU R88, [R1+0x93c] ;  /* 0x00093c0001587983 */ /* 0x002ee80000300800 */
[----:B------:R1:W-:Y:S04]  /*18070*/  STS.U8 [R5+UR10+0x4e80], R86 ;  /* 0x004e805605007988 */ /* 0x0003e8000800000a */
[----:B0-----:R-:W3:Y:S04]  /*18080*/  LDL.LU R87, [R1+0x930] ;  /* 0x0009300001577983 */ /* 0x001ee80000300800 */
[----:B------:R0:W-:Y:S04]  /*18090*/  STS.U8 [R5+UR10+0x5080], R85 ;  /* 0x0050805505007988 */ /* 0x0001e8000800000a */
[----:B-1----:R-:W3:Y:S04]  /*180a0*/  LDL.LU R86, [R1+0x924] ;  /* 0x0009240001567983 */ /* 0x002ee80000300800 */
[----:B--2---:R1:W-:Y:S04]  /*180b0*/  STS.U8 [R5+UR10+0x5280], R84 ;  /* 0x0052805405007988 */ /* 0x0043e8000800000a */
[----:B0-----:R-:W2:Y:S04]  /*180c0*/  LDL.LU R85, [R1+0x918] ;  /* 0x0009180001557983 */ /* 0x001ea80000300800 */
[----:B------:R0:W-:Y:S04]  /*180d0*/  STS.U8 [R5+UR10+0x5480], R83 ;  /* 0x0054805305007988 */ /* 0x0001e8000800000a */
[----:B-1----:R-:W2:Y:S04]  /*180e0*/  LDL.LU R84, [R1+0x90c] ;  /* 0x00090c0001547983 */ /* 0x002ea80000300800 */
[----:B------:R1:W-:Y:S04]  /*180f0*/  STS.U8 [R5+UR10+0x5680], R82 ;  /* 0x0056805205007988 */ /* 0x0003e8000800000a */
[----:B0-----:R-:W2:Y:S04]  /*18100*/  LDL.LU R83, [R1+0x900] ;  /* 0x0009000001537983 */ /* 0x001ea80000300800 */
[----:B------:R0:W-:Y:S04]  /*18110*/  STS.U8 [R5+UR10+0x5a80], R3 ;  /* 0x005a800305007988 */ /* 0x0001e8000800000a */
[----:B-1----:R-:W2:Y:S04]  /*18120*/  LDL.LU R82, [R1+0x8e0] ;  /* 0x0008e00001527983 */ /* 0x002ea80000300800 */
[----:B0-----:R-:W2:Y:S04]  /*18130*/  LDL.LU R3, [R1+0xd20] ;  /* 0x000d200001037983 */ /* 0x001ea80000300800 */
[----:B------:R0:W-:Y:S04]  /*18140*/  STS.U8 [R5+UR10+0x5c80], R2 ;  /* 0x005c800205007988 */ /* 0x0001e8000800000a */
[----:B------:R1:W-:Y:S04]  /*18150*/  STS.U8 [R5+UR10+0x4680], R91 ;  /* 0x0046805b05007988 */ /* 0x0003e8000800000a */
[----:B------:R1:W-:Y:S04]  /*18160*/  STS.U8 [R5+UR10+0x4880], R90 ;  /* 0x0048805a05007988 */ /* 0x0003e8000800000a */
[----:B0-----:R-:W2:Y:S04]  /*18170*/  LDL.LU R2, [R1+0xd1c] ;  /* 0x000d1c0001027983 */ /* 0x001ea80000300800 */
[----:B-1----:R-:W2:Y:S04]  /*18180*/  LDL.LU R91, [R1+0xdc] ;  /* 0x0000dc00015b7983 */ /* 0x002ea80000300800 */
[----:B------:R-:W-:Y:S04]  /*18190*/  STS.U8 [R5+UR10+0x4080], R81 ;  /* 0x0040805105007988 */ /* 0x000fe8000800000a */
[----:B------:R-:W-:Y:S04]  /*181a0*/  STS.U8 [R5+UR10+0x4280], R9 ;  /* 0x0042800905007988 */ /* 0x000fe8000800000a */
[----:B------:R-:W2:Y:S04]  /*181b0*/  LDL.LU R90, [R1+0xc8] ;  /* 0x0000c800015a7983 */ /* 0x000ea80000300800 */
        /* <DEDUP_REMOVED lines=17> */
[----:B----4-:R0:W-:Y:S04]  /*182d0*/  STS.U8 [R5+UR10+0x5880], R89 ;  /* 0x0058805905007988 */ /* 0x0101e8000800000a */
[----:B0-----:R-:W4:Y:S04]  /*182e0*/  LDL.LU R89, [R1+0xbc] ;  /* 0x0000bc0001597983 */ /* 0x001f280000300800 */
[----:B------:R-:W-:Y:S04]  /*182f0*/  STS.U8 [R6+UR10+0x5900], R4 ;  /* 0x0059000406007988 */ /* 0x000fe8000800000a */
[----:B---3--:R0:W-:Y:S04]  /*18300*/  STS.U8 [R6+UR10+0x4300], R88 ;  /* 0x0043005806007988 */ /* 0x0081e8000800000a */
        /* <DEDUP_REMOVED lines=12> */
[----:B------:R1:W-:Y:S04]  /*183d0*/  STS.U8 [R6+UR10+0x5700], R3 ;  /* 0x0057000306007988 */ /* 0x0003e8000800000a */
[----:B0-----:R-:W2:Y:S04]  /*183e0*/  LDL.LU R82, [R1+0x8fc] ;  /* 0x0008fc0001527983 */ /* 0x001ea80000300800 */
[----:B------:R0:W-:Y:S04]  /*183f0*/  STS.U8 [R6+UR10+0x5b00], R68 ;  /* 0x005b004406007988 */ /* 0x0001e8000800000a */
[----:B-1----:R-:W2:Y:S04]  /*18400*/  LDL.LU R3, [R1+0xd18] ;  /* 0x000d180001037983 */ /* 0x002ea80000300800 */
[----:B------:R-:W2:Y:S04]  /*18410*/  LDL.LU R4, [R1+0xd14] ;  /* 0x000d140001047983 */ /* 0x000ea80000300800 */
[----:B0-----:R-:W2:Y:S04]  /*18420*/  LDL.LU R68, [R1+0xd10] ;  /* 0x000d100001447983 */ /* 0x001ea80000300800 */
        /* <DEDUP_REMOVED lines=21> */
[----:B----4-:R-:W-:Y:S04]  /*18580*/  STS.U8 [R6+UR10+0x5500], R89 ;  /* 0x0055005906007988 */ /* 0x010fe8000800000a */
[----:B--2---:R0:W-:Y:S04]  /*18590*/  STS.U8 [R7+UR10+0x4f80], R68 ;  /* 0x004f804407007988 */ /* 0x0041e8000800000a */
[----:B0-----:R-:W2:Y:S04]  /*185a0*/  LDL.LU R68, [R1+0xd0c] ;  /* 0x000d0c0001447983 */ /* 0x001ea80000300800 */
[----:B------:R0:W-:Y:S04]  /*185b0*/  STS.U8 [R7+UR10+0x5180], R4 ;  /* 0x0051800407007988 */ /* 0x0001e8000800000a */
[----:B------:R1:W-:Y:S04]  /*185c0*/  STS.U8 [R7+UR10+0x5380], R3 ;  /* 0x0053800307007988 */ /* 0x0003e8000800000a */
[----:B------:R4:W-:Y:S04]  /*185d0*/  STS.U8 [R7+UR10+0x5580], R2 ;  /* 0x0055800207007988 */ /* 0x0009e8000800000a */
[----:B0-----:R0:W5:Y:S04]  /*185e0*/  LDL.LU R4, [R1+0xd08] ;  /* 0x000d080001047983 */ /* 0x0011680000300800 */
[----:B-1----:R0:W5:Y:S04]  /*185f0*/  LDL.LU R3, [R1+0xd04] ;  /* 0x000d040001037983 */ /* 0x0021680000300800 */
[----:B----4-:R0:W5:Y:S04]  /*18600*/  LDL.LU R2, [R1+0xd00] ;  /* 0x000d000001027983 */ /* 0x0101680000300800 */
[----:B------:R1:W-:Y:S04]  /*18610*/  STS.U8 [R7+UR10+0x5780], R0 ;  /* 0x0057800007007988 */ /* 0x0003e8000800000a */
[----:B------:R4:W-:Y:S04]  /*18620*/  STS.U8 [R7+UR10+0x5980], R70 ;  /* 0x0059804607007988 */ /* 0x0009e8000800000a */
[----:B------:R0:W-:Y:S04]  /*18630*/  STS.U8 [R7+UR10+0x5b80], R69 ;  /* 0x005b804507007988 */ /* 0x0001e8000800000a */
[----:B-1----:R1:W5:Y:S04]  /*18640*/  LDL.LU R0, [R1+0xcfc] ;  /* 0x000cfc0001007983 */ /* 0x0023680000300800 */
[----:B----4-:R1:W5:Y:S04]  /*18650*/  LDL.LU R70, [R1+0xcf8] ;  /* 0x000cf80001467983 */ /* 0x0103680000300800 */
[----:B0-----:R1:W5:Y:S04]  /*18660*/  LDL.LU R69, [R1+0xcf4] ;  /* 0x000cf40001457983 */ /* 0x0013680000300800 */
[----:B--2---:R0:W-:Y:S04]  /*18670*/  STS.U8 [R7+UR10+0x7f80], R68 ;  /* 0x007f804407007988 */ /* 0x0041e8000800000a */
[----:B0-----:R1:W5:Y:S04]  /*18680*/  LDL.LU R68, [R1+0xcf0] ;  /* 0x000cf00001447983 */ /* 0x0013680000300800 */
[----:B------:R0:W-:Y:S02]  /*18690*/  STS.U8 [R7+UR10+0x4d80], R82 ;  /* 0x004d805207007988 */ /* 0x0001e4000800000a */
[----:B0-----:R-:W0:Y:S02]  /*186a0*/  LDC R82, c[0x0][0x3a0] ;  /* 0x0000e800ff527b82 */ /* 0x001e240000000800 */
[----:B---3--:R1:W-:Y:S04]  /*186b0*/  STS.U8 [R7+UR10+0x4180], R88 ;  /* 0x0041805807007988 */ /* 0x0083e8000800000a */
[----:B------:R1:W-:Y:S04]  /*186c0*/  STS.U8 [R7+UR10+0x4380], R87 ;  /* 0x0043805707007988 */ /* 0x0003e8000800000a */
        /* <DEDUP_REMOVED lines=20> */
[----:B------:R1:W-:Y:S01]  /*18810*/  STS.U8 [R7+UR10+0x7d80], R12 ;  /* 0x007d800c07007988 */ /* 0x0003e2000800000a */
[----:B------:R2:W-:Y:S06]  /*18820*/  MEMBAR.ALL.CTA ;  /* 0x0000000000007992 */ /* 0x0005ec0000008000 */
[----:B--2---:R-:W2:Y:S01]  /*18830*/  FENCE.VIEW.ASYNC.S ;  /* 0x00000000000073c6 */ /* 0x004ea20000000000 */
[----:B0-----:R-:W-:Y:S01]  /*18840*/  VIADD R82, R82, 0x3f ;  /* 0x0000003f52527836 */ /* 0x001fe20000000000 */
[----:B--2---:R-:W-:Y:S01]  /*18850*/  BAR.SYNC.DEFER_BLOCKING 0x0 ;  /* 0x0000000000007b1d */ /* 0x004fe20000010000 */
[----:B------:R-:W-:-:S04]  /*18860*/  ISETP.NE.U32.AND P0, PT, RZ, UR7, PT ;  /* 0x00000007ff007c0c */ /* 0x000fc8000bf05070 */
[C---:B------:R-:W-:Y:S02]  /*18870*/  ISETP.LT.OR P1, PT, R82.reuse, 0x40, P0 ;  /* 0x000000405200780c */ /* 0x040fe40000721670 */
[----:B------:R-:W-:-:S11]  /*18880*/  ISETP.GE.AND P2, PT, R82, 0x80, PT ;  /* 0x000000805200780c */ /* 0x000fd60003f46270 */
[----:B-1----:R-:W-:Y:S05]  /*18890*/  @P1 BRA `(.L_x_6) ;  /* 0x00000000008c1947 */ /* 0x002fea0003800000 */
[----:B------:R-:W-:Y:S02]  /*188a0*/  USHF.R.U32.HI UR16, URZ, 0x4, UR10 ;  /* 0x00000004ff107899 */ /* 0x000fe4000801160a */
[----:B------:R-:W-:Y:S02]  /*188b0*/  UIADD3 UR5, UPT, UPT, UR10, 0x4000, URZ ;  /* 0x000040000a057890 */ /* 0x000fe4000fffe0ff */
[----:B------:R-:W-:Y:S02]  /*188c0*/  USGXT.U32 UR16, UR16, 0xe ;  /* 0x0000000e1010789a */ /* 0x000fe40008000000 */
[----:B------:R-:W-:Y:S02]  /*188d0*/  USHF.R.U32.HI UR5, URZ, 0x4, UR5 ;  /* 0x00000004ff057899 */ /* 0x000fe40008011605 */
[----:B------:R-:W-:Y:S01]  /*188e0*/  UIADD3 UR26, UP1, UPT, UR16, 0x100, URZ ;  /* 0x00000100101a7890 */ /* 0x000fe2000ff3e0ff */
[----:B------:R-:W-:Y:S01]  /*188f0*/  UMOV UR4, URZ ;  /* 0x000000ff00047c82 */ /* 0x000fe20008000000 */
[----:B------:R-:W-:-:S02]  /*18900*/  USGXT.U32 UR6, UR5, 0xe ;  /* 0x0000000e0506789a */ /* 0x000fc40008000000 */
[----:B------:R-:W-:Y:S01]  /*18910*/  UIADD3.X UR27, UPT, UPT, UR4, 0x40004040, URZ, UP1, !UPT ;  /* 0x40004040041b7890 */ /* 0x000fe20008ffe4ff */
[----:B------:R-:W-:Y:S01]  /*18920*/  UMOV UR14, 0xfffffffe ;  /* 0xfffffffe000e7882 */ /* 0x000fe20000000000 */
[----:B------:R-:W-:Y:S01]  /*18930*/  UMOV UR15, 0x7fffbfdf ;  /* 0x7fffbfdf000f7882 */ /* 0x000fe20000000000 */
[----:B------:R-:W-:Y:S01]  /*18940*/  UMOV UR7, URZ ;  /* 0x000000ff00077c82 */ /* 0x000fe20008000000 */
[----:B------:R-:W-:Y:S02]  /*18950*/  UIADD3 UR20, UPT, UPT, UR8, 0x100, URZ ;  /* 0x0000010008147890 */ /* 0x000fe4000fffe0ff */
[----:B------:R-:W-:Y:S02]  /*18960*/  UIADD3.64 UR14, UPT, UPT, UR6, -UR14, URZ ;  /* 0x8000000e060e7297 */ /* 0x000fe4000fffe0ff */
[----:B------:R-:W-:Y:S02]  /*18970*/  UIADD3.64 UR18, UPT, UPT, UR26, 0x100, URZ ;  /* 0x000001001a127897 */ /* 0x000fe4000fffe0ff */
[----:B------:R-:W-:-:S02]  /*18980*/  UIADD3 UR21, UPT, UPT, UR8, 0x100, URZ ;  /* 0x0000010008157890 */ /* 0x000fc4000fffe0ff */
[----:B------:R-:W-:Y:S01]  /*18990*/  UIADD3.64 UR22, UPT, UPT, UR26, 0x200, URZ ;  /* 0x000002001a167897 */ /* 0x000fe2000fffe0ff */
[----:B------:R-:W-:Y:S01]  /*189a0*/  UMOV UR28, 0x0 ;  /* 0x00000000001c7882 */ /* 0x000fe20000000000 */
[----:B------:R-:W-:Y:S01]  /*189b0*/  UMOV UR29, 0x8408010 ;  /* 0x08408010001d7882 */ /* 0x000fe20000000000 */
[----:B------:R-:W-:Y:S01]  /*189c0*/  UMOV UR17, 0x40004040 ;  /* 0x4000404000117882 */ /* 0x000fe20000000000 */
[----:B------:R-:W-:Y:S01]  /*189d0*/  UMOV UR7, 0x80004020 ;  /* 0x8000402000077882 */ /* 0x000fe20000000000 */
[----:B------:R-:W-:Y:S01]  /*189e0*/  UMOV UR30, 0x0 ;  /* 0x00000000001e7882 */ /* 0x000fe20000000000 */
[----:B------:R-:W-:Y:S01]  /*189f0*/  UMOV UR31, 0x8408010 ;  /* 0x08408010001f7882 */ /* 0x000fe20000000000 */
[----:B------:R-:W-:Y:S01]  /*18a00*/  UMOV UR32, 0x0 ;  /* 0x0000000000207882 */ /* 0x000fe20000000000 */
[----:B------:R-:W-:Y:S01]  /*18a10*/  UMOV UR33, 0x8408010 ;  /* 0x0840801000217882 */ /* 0x000fe20000000000 */
[----:B------:R-:W-:Y:S01]  /*18a20*/  UMOV UR4, UR11 ;  /* 0x0000000b00047c82 */ /* 0x000fe20008000000 */
[----:B------:R-:W-:Y:S01]  /*18a30*/  UMOV UR5, URZ ;  /* 0x000000ff00057c82 */ /* 0x000fe20008000000 */
[----:B------:R0:W-:Y:S01]  /*18a40*/  UTCQMMA gdesc[UR16], gdesc[UR6], tmem[UR8], tmem[UR28], idesc[UR29], !UPT ;  /* 0x00ff1c06100075ea */ /* 0x0001e2000f800308 */
[----:B------:R-:W-:Y:S01]  /*18a50*/  UMOV UR34, 0x0 ;  /* 0x0000000000227882 */ /* 0x000fe20000000000 */
[----:B------:R-:W-:Y:S01]  /*18a60*/  UMOV UR35, 0x8408010 ;  /* 0x0840801000237882 */ /* 0x000fe20000000000 */
[----:B------:R0:W-:Y:S01]  /*18a70*/  UTCQMMA gdesc[UR26], gdesc[UR14], tmem[UR8], tmem[UR30], idesc[UR31], UPT ;  /* 0x00ff1e0e1a0075ea */ /* 0x0001e2000b800308 */
[----:B------:R-:W-:Y:S01]  /*18a80*/  UMOV UR4, UR4 ;  /* 0x0000000400047c82 */ /* 0x000fe20008000000 */
[----:B------:R0:W-:Y:S01]  /*18a90*/  UTCQMMA gdesc[UR18], gdesc[UR6], tmem[UR20], tmem[UR32], idesc[UR33], !UPT ;  /* 0x00ff2006120075ea */ /* 0x0001e2000f800314 */
[----:B------:R0:W-:Y:S01]  /*18aa0*/  UTCQMMA gdesc[UR22], gdesc[UR14], tmem[UR21], tmem[UR34], idesc[UR35], UPT ;  /* 0x00ff220e160075ea */ /* 0x0001e2000b800315 */
[----:B------:R0:W-:Y:S01]  /*18ab0*/  UTCBAR [UR4], URZ ;  /* 0x000000ff040073e9 */ /* 0x0001e200080000ff */
[----:B------:R-:W-:Y:S01]  /*18ac0*/  NOP ;  /* 0x0000000000007918 */ /* 0x000fe20000000000 */
.L_x_6:
[----:B0-----:R-:W-:Y:S01]  /*18ad0*/  UMOV UR4, URZ ;  /* 0x000000ff00047c82 */ /* 0x001fe20008000000 */
[----:B------:R-:W-:Y:S05]  /*18ae0*/  @!P2 BRA `(.L_x_7) ;  /* 0x000000ec0024a947 */ /* 0x000fea0003800000 */
[----:B------:R-:W-:Y:S01]  /*18af0*/  SHF.R.S32.HI R8, RZ, 0x1f, R82 ;  /* 0x0000001fff087819 */ /* 0x000fe20000011452 */
[----:B------:R-:W-:Y:S01]  /*18b00*/  UIADD3 UR4, UPT, UPT, UR10, 0x8000, URZ ;  /* 0x000080000a047890 */ /* 0x000fe2000fffe0ff */
[----:B------:R-:W-:Y:S02]  /*18b10*/  UMOV UR5, URZ ;  /* 0x000000ff00057c82 */ /* 0x000fe40008000000 */
[----:B------:R-:W-:Y:S01]  /*18b20*/  LEA.HI R8, R8, R82, RZ, 0x6 ;  /* 0x0000005208087211 */ /* 0x000fe200078f30ff */
[----:B------:R-:W-:Y:S02]  /*18b30*/  USHF.R.U32.HI UR16, URZ, 0x4, UR4 ;  /* 0x00000004ff107899 */ /* 0x000fe40008011604 */
[----:B------:R-:W-:Y:S01]  /*18b40*/  UIADD3 UR4, UPT, UPT, UR10, 0xc000, URZ ;  /* 0x0000c0000a047890 */ /* 0x000fe2000fffe0ff */
[----:B------:R-:W-:Y:S01]  /*18b50*/  SHF.R.S32.HI R8, RZ, 0x6, R8 ;  /* 0x00000006ff087819 */ /* 0x000fe20000011408 */
[----:B------:R-:W-:Y:S02]  /*18b60*/  USGXT.U32 UR16, UR16, 0xe ;  /* 0x0000000e1010789a */ /* 0x000fe40008000000 */
[----:B------:R-:W-:Y:S01]  /*18b70*/  USHF.R.U32.HI UR4, URZ, 0x4, UR4 ;  /* 0x00000004ff047899 */ /* 0x000fe20008011604 */
[----:B------:R-:W-:Y:S01]  /*18b80*/  VIMNMX R8, PT, PT, R8, 0x2, !PT ;  /* 0x0000000208087848 */ /* 0x000fe20007fe0100 */
[----:B------:R-:W-:-:S02]  /*18b90*/  UIADD3 UR32, UP1, UPT, UR16, 0x100, URZ ;  /* 0x0000010010207890 */ /* 0x000fc4000ff3e0ff */
[----:B------:R-:W-:Y:S02]  /*18ba0*/  USGXT.U32 UR4, UR4, 0xe ;  /* 0x0000000e0404789a */ /* 0x000fe40008000000 */
[----:B------:R-:W-:Y:S01]  /*18bb0*/  VIADD R9, R8, 0xfffffffe ;  /* 0xfffffffe08097836 */ /* 0x000fe20000000000 */
[----:B------:R-:W-:Y:S01]  /*18bc0*/  USHF.L.U32 UR20, UR12, 0x6, URZ ;  /* 0x000000060c147899 */ /* 0x000fe200080006ff */
[----:B------:R-:W-:Y:S01]  /*18bd0*/  IMAD.MOV.U32 R8, RZ, RZ, RZ ;  /* 0x000000ffff087224 */ /* 0x000fe200078e00ff */
[----:B------:R-:W-:Y:S02]  /*18be0*/  USHF.L.U32 UR21, UR13, 0x6, URZ ;  /* 0x000000060d157899 */ /* 0x000fe400080006ff */
[----:B------:R0:W-:Y:S01]  /*18bf0*/  STL [R1+0x8f4], R9 ;  /* 0x0008f40901007387 */ /* 0x0001e20000100800 */
[----:B------:R-:W-:Y:S01]  /*18c00*/  UIADD3.X UR33, UPT, UPT, UR5, 0x40004040, URZ, UP1, !UPT ;  /* 0x4000404005217890 */ /* 0x000fe20008ffe4ff */
[----:B------:R-:W-:Y:S02]  /*18c10*/  UMOV UR14, 0xfffffffe ;  /* 0xfffffffe000e7882 */ /* 0x000fe40000000000 */
[----:B------:R0:W-:Y:S01]  /*18c20*/  STL [R1+0x8dc], RZ ;  /* 0x0008dcff01007387 */ /* 0x0001e20000100800 */
[----:B------:R-:W-:Y:S01]  /*18c30*/  UMOV UR15, 0x7fffbfdf ;  /* 0x7fffbfdf000f7882 */ /* 0x000fe20000000000 */
[----:B------:R-:W-:-:S02]  /*18c40*/  USHF.R.S32.HI UR23, URZ, 0x1f, UR20 ;  /* 0x0000001fff177899 */ /* 0x000fc40008011414 */
[----:B------:R-:W-:Y:S02]  /*18c50*/  USHF.R.S32.HI UR30, URZ, 0x1f, UR21 ;  /* 0x0000001fff1e7899 */ /* 0x000fe40008011415 */
[----:B------:R-:W-:Y:S02]  /*18c60*/  UIADD3.64 UR14, UPT, UPT, UR4, -UR14, URZ ;  /* 0x8000000e040e7297 */ /* 0x000fe4000fffe0ff */
[----:B------:R-:W-:Y:S02]  /*18c70*/  UIADD3.64 UR26, UPT, UPT, UR32, 0x100, URZ ;  /* 0x00000100201a7897 */ /* 0x000fe4000fffe0ff */
[----:B------:R-:W-:Y:S01]  /*18c80*/  UIADD3.64 UR28, UPT, UPT, UR32, 0x200, URZ ;  /* 0x00000200201c7897 */ /* 0x000fe2000fffe0ff */
[----:B------:R-:W-:Y:S01]  /*18c90*/  UMOV UR22, 0x1 ;  /* 0x0000000100167882 */ /* 0x000fe20000000000 */
[----:B------:R-:W-:Y:S01]  /*18ca0*/  UMOV UR12, UR4 ;  /* 0x00000004000c7c82 */ /* 0x000fe20008000000 */
[----:B0-----:R-:W-:-:S09]  /*18cb0*/  UMOV UR13, 0x80004020 ;  /* 0x80004020000d7882 */ /* 0x001fd20000000000 */
.L_x_10:
[----:B------:R-:W2:Y:S04]  /*18cc0*/  LDL.LU R23, [R1+0x564] ;  /* 0x0005640001177983 */ /* 0x000ea80000300800 */
[----:B------:R-:W3:Y:S04]  /*18cd0*/  LDL.LU R22, [R1+0x230] ;  /* 0x0002300001167983 */ /* 0x000ee80000300800 */
[----:B------:R-:W4:Y:S04]  /*18ce0*/  LDL.LU R21, [R1+0x458] ;  /* 0x0004580001157983 */ /* 0x000f280000300800 */
        /* <DEDUP_REMOVED lines=8> */
[----:B0-----:R-:W4:Y:S04]  /*18d70*/  LDL.LU R9, [R1+0x44c] ;  /* 0x00044c0001097983 */ /* 0x001f280000300800 */
[----:B------:R-:W4:Y:S04]  /*18d80*/  LDL.LU R14, [R1+0x428] ;  /* 0x00042800010e7983 */ /* 0x000f280000300800 */
[----:B------:R-:W4:Y:S04]  /*18d90*/  LDL.LU R13, [R1+0x444] ;  /* 0x00044400010d7983 */ /* 0x000f280000300800 */
[----:B------:R-:W4:Y:S01]  /*18da0*/  LDL.LU R12, [R1+0x420] ;  /* 0x00042000010c7983 */ /* 0x000f220000300800 */
[----:B------:R-:W-:Y:S01]  /*18db0*/  IMAD.U32 R8, R8, -0x80000000, RZ ;  /* 0x8000000008087824 */ /* 0x000fe200078e00ff */
[----:B--2---:R-:W-:-:S02]  /*18dc0*/  IADD3 R23, P4, PT, R23, UR21, RZ ;  /* 0x0000001517177c10 */ /* 0x004fc4000ff9e0ff */
[----:B---3--:R-:W-:-:S03]  /*18dd0*/  IADD3 R22, P6, PT, R22, UR21, RZ ;  /* 0x0000001516167c10 */ /* 0x008fc6000ffde0ff */
[----:B------:R-:W-:Y:S01]  /*18de0*/  STL [R1+0x564], R23 ;  /* 0x0005641701007387 */ /* 0x000fe20000100800 */
[----:B----4-:R-:W-:-:S03]  /*18df0*/  IADD3 R21, P1, PT, R21, UR21, RZ ;  /* 0x0000001515157c10 */ /* 0x010fc6000ff3e0ff */
[----:B------:R-:W-:Y:S01]  /*18e00*/  STL [R1+0x230], R22 ;  /* 0x0002301601007387 */ /* 0x000fe20000100800 */
[----:B------:R-:W-:-:S03]  /*18e10*/  IADD3 R20, P2, PT, R20, UR21, RZ ;  /* 0x0000001514147c10 */ /* 0x000fc6000ff5e0ff */
[----:B------:R-:W-:Y:S01]  /*18e20*/  STL [R1+0x458], R21 ;  /* 0x0004581501007387 */ /* 0x000fe20000100800 */
[----:B------:R-:W-:-:S03]  /*18e30*/  IADD3 R19, P3, PT, R19, UR21, RZ ;  /* 0x0000001513137c10 */ /* 0x000fc6000ff7e0ff */
[----:B------:R-:W-:Y:S01]  /*18e40*/  STL [R1+0x450], R20 ;  /* 0x0004501401007387 */ /* 0x000fe20000100800 */
[----:B------:R-:W-:-:S03]  /*18e50*/  IADD3.X R18, PT, PT, R18, UR30, RZ, P4, !PT ;  /* 0x0000001e12127c10 */ /* 0x000fc6000a7fe4ff */
[----:B------:R-:W-:Y:S01]  /*18e60*/  STL [R1+0x448], R19 ;  /* 0x0004481301007387 */ /* 0x000fe20000100800 */
[----:B------:R-:W-:Y:S02]  /*18e70*/  IADD3 R17, P4, PT, R17, UR21, RZ ;  /* 0x0000001511117c10 */ /* 0x000fe4000ff9e0ff */
[----:B------:R-:W-:-:S05]  /*18e80*/  IADD3.X R11, PT, PT, R11, UR30, RZ, P6, !PT ;  /* 0x0000001e0b0b7c10 */ /* 0x000fca000b7fe4ff */
[----:B------:R0:W-:Y:S01]  /*18e90*/  STL [R1+0x22c], R11 ;  /* 0x00022c0b01007387 */ /* 0x0001e20000100800 */
[----:B------:R-:W-:-:S03]  /*18ea0*/  IADD3.X R10, PT, PT, R10, UR30, RZ, P1, !PT ;  /* 0x0000001e0a0a7c10 */ /* 0x000fc60008ffe4ff */
[----:B------:R-:W-:Y:S01]  /*18eb0*/  STL [R1+0x560], R18 ;  /* 0x0005601201007387 */ /* 0x000fe20000100800 */
[----:B------:R-:W-:-:S03]  /*18ec0*/  IADD3 R16, P6, PT, R16, UR21, RZ ;  /* 0x0000001510107c10 */ /* 0x000fc6000ffde0ff */
[----:B0-----:R-:W2:Y:S01]  /*18ed0*/  LDL.LU R11, [R1+0x43c] ;  /* 0x00043c00010b7983 */ /* 0x001ea20000300800 */
[----:B------:R-:W-:-:S03]  /*18ee0*/  IADD3.X R9, PT, PT, R9, UR30, RZ, P2, !PT ;  /* 0x0000001e09097c10 */ /* 0x000fc600097fe4ff */
[----:B------:R-:W-:Y:S04]  /*18ef0*/  STL [R1+0x440], R17 ;  /* 0x0004401101007387 */ /* 0x000fe80000100800 */
[----:B------:R0:W-:Y:S04]  /*18f00*/  STL [R1+0x454], R10 ;  /* 0x0004540a01007387 */ /* 0x0001e80000100800 */
[----:B0-----:R-:W3:Y:S01]  /*18f10*/  LDL.LU R10, [R1+0x418] ;  /* 0x00041800010a7983 */ /* 0x001ee20000300800 */
[----:B------:R-:W-:-:S03]  /*18f20*/  IADD3 R15, P1, PT, R15, UR21, RZ ;  /* 0x000000150f0f7c10 */ /* 0x000fc6000ff3e0ff */
[----:B------:R-:W-:Y:S04]  /*18f30*/  STL [R1+0x438], R16 ;  /* 0x0004381001007387 */ /* 0x000fe80000100800 */
[----:B------:R0:W-:Y:S04]  /*18f40*/  STL [R1+0x44c], R9 ;  /* 0x00044c0901007387 */ /* 0x0001e80000100800 */
[----:B0-----:R-:W4:Y:S01]  /*18f50*/  LDL.LU R9, [R1+0x434] ;  /* 0x0004340001097983 */ /* 0x001f220000300800 */
[----:B------:R-:W-:Y:S02]  /*18f60*/  IADD3.X R13, PT, PT, R13, UR30, RZ, P3, !PT ;  /* 0x0000001e0d0d7c10 */ /* 0x000fe40009ffe4ff */
[----:B------:R-:W-:Y:S01]  /*18f70*/  IADD3 R14, P2, PT, R14, UR21, RZ ;  /* 0x000000150e0e7c10 */ /* 0x000fe2000ff5e0ff */
[----:B------:R-:W-:Y:S01]  /*18f80*/  STL [R1+0x430], R15 ;  /* 0x0004300f01007387 */ /* 0x000fe20000100800 */
[----:B------:R-:W-:-:S03]  /*18f90*/  IADD3 R12, P3, PT, R12, UR21, RZ ;  /* 0x000000150c0c7c10 */ /* 0x000fc6000ff7e0ff */
[----:B------:R0:W-:Y:S04]  /*18fa0*/  STL [R1+0x444], R13 ;  /* 0x0004440d01007387 */ /* 0x0001e80000100800 */
[----:B0-----:R-:W4:Y:S04]  /*18fb0*/  LDL.LU R13, [R1+0x410] ;  /* 0x00041000010d7983 */ /* 0x001f280000300800 */
[----:B------:R-:W-:Y:S04]  /*18fc0*/  STL [R1+0x428], R14 ;  /* 0x0004280e01007387 */ /* 0x000fe80000100800 */
[----:B------:R-:W4:Y:S04]  /*18fd0*/  LDL.LU R36, [R1+0x42c] ;  /* 0x00042c0001247983 */ /* 0x000f280000300800 */
[----:B------:R-:W4:Y:S04]  /*18fe0*/  LDL.LU R35, [R1+0x408] ;  /* 0x0004080001237983 */ /* 0x000f280000300800 */
[----:B------:R-:W4:Y:S04]  /*18ff0*/  LDL.LU R34, [R1+0x424] ;  /* 0x0004240001227983 */ /* 0x000f280000300800 */
[----:B------:R0:W-:Y:S04]  /*19000*/  STL [R1+0x420], R12 ;  /* 0x0004200c01007387 */ /* 0x0001e80000100800 */
        /* <DEDUP_REMOVED lines=17> */
[----:B------:R-:W4:Y:S01]  /*19120*/  LDL.LU R16, [R1+0x3dc] ;  /* 0x0003dc0001107983 */ /* 0x000f220000300800 */
[----:B--2---:R-:W-:-:S05]  /*19130*/  IADD3.X R11, PT, PT, R11, UR30, RZ, P4, !PT ;  /* 0x0000001e0b0b7c10 */ /* 0x004fca000a7fe4ff */
[----:B------:R0:W-:Y:S04]  /*19140*/  STL [R1+0x43c], R11 ;  /* 0x00043c0b01007387 */ /* 0x0001e80000100800 */
[----:B0-----:R-:W2:Y:S01]  /*19150*/  LDL.LU R11, [R1+0x3b8] ;  /* 0x0003b800010b7983 */ /* 0x001ea20000300800 */
[----:B---3--:R-:W-:-:S03]  /*19160*/  IADD3 R10, P4, PT, R10, UR21, RZ ;  /* 0x000000150a0a7c10 */ /* 0x008fc6000ff9e0ff */
[----:B------:R-:W3:Y:S04]  /*19170*/  LDL.LU R15, [R1+0x3d4] ;  /* 0x0003d400010f7983 */ /* 0x000ee80000300800 */
[----:B------:R0:W-:Y:S04]  /*19180*/  STL [R1+0x418], R10 ;  /* 0x0004180a01007387 */ /* 0x0001e80000100800 */
[----:B0-----:R-:W3:Y:S01]  /*19190*/  LDL.LU R10, [R1+0x3b0] ;  /* 0x0003b000010a7983 */ /* 0x001ee20000300800 */
[----:B----4-:R-:W-:-:S03]  /*191a0*/  IADD3.X R9, PT, PT, R9, UR30, RZ, P6, !PT ;  /* 0x0000001e09097c10 */ /* 0x010fc6000b7fe4ff */
[----:B------:R-:W4:Y:S04]  /*191b0*/  LDL.LU R14, [R1+0x3cc] ;  /* 0x0003cc00010e7983 */ /* 0x000f280000300800 */
[----:B------:R0:W-:Y:S04]  /*191c0*/  STL [R1+0x434], R9 ;  /* 0x0004340901007387 */ /* 0x0001e80000100800 */
[----:B0-----:R-:W4:Y:S01]  /*191d0*/  LDL.LU R9, [R1+0x3a8] ;  /* 0x0003a80001097983 */ /* 0x001f220000300800 */
[----:B------:R-:W-:-:S05]  /*191e0*/  IADD3 R13, P6, PT, R13, UR21, RZ ;  /* 0x000000150d0d7c10 */ /* 0x000fca000ffde0ff */
[----:B------:R0:W-:Y:S01]  /*191f0*/  STL [R1+0x410], R13 ;  /* 0x0004100d01007387 */ /* 0x0001e20000100800 */
[----:B------:R-:W-:Y:S02]  /*19200*/  IADD3.X R36, PT, PT, R36, UR30, RZ, P1, !PT ;  /* 0x0000001e24247c10 */ /* 0x000fe40008ffe4ff */
[----:B------:R-:W-:Y:S01]  /*19210*/  IADD3 R35, P1, PT, R35, UR21, RZ ;  /* 0x0000001523237c10 */ /* 0x000fe2000ff3e0ff */
[----:B0-----:R-:W4:Y:S01]  /*19220*/  LDL.LU R13, [R1+0x3c4] ;  /* 0x0003c400010d7983 */ /* 0x001f220000300800 */
[----:B------:R-:W-:-:S03]  /*19230*/  IADD3.X R34, PT, PT, R34, UR30, RZ, P2, !PT ;  /* 0x0000001e22227c10 */ /* 0x000fc600097fe4ff */
[----:B------:R-:W-:Y:S01]  /*19240*/  STL [R1+0x42c], R36 ;  /* 0x00042c2401007387 */ /* 0x000fe20000100800 */
[----:B------:R-:W-:-:S03]  /*19250*/  IADD3 R33, P2, PT, R33, UR21, RZ ;  /* 0x0000001521217c10 */ /* 0x000fc6000ff5e0ff */
[----:B------:R-:W-:Y:S01]  /*19260*/  STL [R1+0x408], R35 ;  /* 0x0004082301007387 */ /* 0x000fe20000100800 */
        /* <DEDUP_REMOVED lines=26> */
[----:B------:R-:W-:Y:S02]  /*19410*/  IADD3 R18, P4, PT, R18, UR21, RZ ;  /* 0x0000001512127c10 */ /* 0x000fe4000ff9e0ff */
[----:B------:R-:W-:Y:S01]  /*19420*/  IADD3.X R17, PT, PT, R17, UR30, RZ, P6, !PT ;  /* 0x0000001e11117c10 */ /* 0x000fe2000b7fe4ff */
[----:B------:R-:W-:Y:S01]  /*19430*/  STL [R1+0x3d0], R20 ;  /* 0x0003d01401007387 */ /* 0x000fe20000100800 */
[----:B------:R-:W-:-:S03]  /*19440*/  IADD3 R12, P6, PT, R12, UR21, RZ ;  /* 0x000000150c0c7c10 */ /* 0x000fc6000ffde0ff */
[----:B------:R-:W-:Y:S01]  /*19450*/  STL [R1+0x3ec], R19 ;  /* 0x0003ec1301007387 */ /* 0x000fe20000100800 */
[----:B------:R-:W-:-:S03]  /*19460*/  IADD3.X R16, PT, PT, R16, UR30, RZ, P1, !PT ;  /* 0x0000001e10107c10 */ /* 0x000fc60008ffe4ff */
[----:B------:R0:W-:Y:S04]  /*19470*/  STL [R1+0x3c0], R12 ;  /* 0x0003c00c01007387 */ /* 0x0001e80000100800 */
[----:B------:R-:W-:Y:S04]  /*19480*/  STL [R1+0x3c8], R18 ;  /* 0x0003c81201007387 */ /* 0x000fe80000100800 */
[----:B0-----:R-:W4:Y:S04]  /*19490*/  LDL.LU R12, [R1+0x3a0] ;  /* 0x0003a000010c7983 */ /* 0x001f280000300800 */
[----:B------:R-:W-:Y:S01]  /*194a0*/  STL [R1+0x3e4], R17 ;  /* 0x0003e41101007387 */ /* 0x000fe20000100800 */
[----:B--2---:R-:W-:-:S02]  /*194b0*/  IADD3 R11, P1, PT, R11, UR21, RZ ;  /* 0x000000150b0b7c10 */ /* 0x004fc4000ff3e0ff */
[----:B---3--:R-:W-:-:S03]  /*194c0*/  IADD3.X R15, PT, PT, R15, UR30, RZ, P2, !PT ;  /* 0x0000001e0f0f7c10 */ /* 0x008fc600097fe4ff */
[----:B------:R0:W-:Y:S04]  /*194d0*/  STL [R1+0x3b8], R11 ;  /* 0x0003b80b01007387 */ /* 0x0001e80000100800 */
[----:B0-----:R-:W2:Y:S01]  /*194e0*/  LDL.LU R11, [R1+0x3bc] ;  /* 0x0003bc00010b7983 */ /* 0x001ea20000300800 */
[----:B------:R-:W-:-:S03]  /*194f0*/  IADD3 R10, P2, PT, R10, UR21, RZ ;  /* 0x000000150a0a7c10 */ /* 0x000fc6000ff5e0ff */
[----:B------:R-:W-:Y:S01]  /*19500*/  STL [R1+0x3dc], R16 ;  /* 0x0003dc1001007387 */ /* 0x000fe20000100800 */
[----:B----4-:R-:W-:-:S03]  /*19510*/  IADD3.X R14, PT, PT, R14, UR30, RZ, P3, !PT ;  /* 0x0000001e0e0e7c10 */ /* 0x010fc60009ffe4ff */
[----:B------:R0:W-:Y:S04]  /*19520*/  STL [R1+0x3b0], R10 ;  /* 0x0003b00a01007387 */ /* 0x0001e80000100800 */
[----:B0-----:R-:W3:Y:S01]  /*19530*/  LDL.LU R10, [R1+0x398] ;  /* 0x00039800010a7983 */ /* 0x001ee20000300800 */
[----:B------:R-:W-:-:S03]  /*19540*/  IADD3 R9, P3, PT, R9, UR21, RZ ;  /* 0x0000001509097c10 */ /* 0x000fc6000ff7e0ff */
[----:B------:R-:W-:Y:S04]  /*19550*/  STL [R1+0x3d4], R15 ;  /* 0x0003d40f01007387 */ /* 0x000fe80000100800 */
[----:B------:R0:W-:Y:S04]  /*19560*/  STL [R1+0x3a8], R9 ;  /* 0x0003a80901007387 */ /* 0x0001e80000100800 */
[----:B0-----:R-:W4:Y:S01]  /*19570*/  LDL.LU R9, [R1+0x3b4] ;  /* 0x0003b40001097983 */ /* 0x001f220000300800 */
[----:B------:R-:W-:-:S03]  /*19580*/  IADD3.X R13, PT, PT, R13, UR30, RZ, P4, !PT ;  /* 0x0000001e0d0d7c10 */ /* 0x000fc6000a7fe4ff */
        /* <DEDUP_REMOVED lines=21> */
[----:B0-----:R-:W4:Y:S01]  /*196e0*/  LDL.LU R13, [R1+0x364] ;  /* 0x00036400010d7983 */ /* 0x001f220000300800 */
[----:B------:R-:W-:-:S03]  /*196f0*/  IADD3 R12, P4, PT, R12, UR21, RZ ;  /* 0x000000150c0c7c10 */ /* 0x000fc6000ff9e0ff */
[----:B------:R-:W4:Y:S04]  /*19700*/  LDL.LU R16, [R1+0x340] ;  /* 0x0003400001107983 */ /* 0x000f280000300800 */
[----:B------:R0:W-:Y:S04]  /*19710*/  STL [R1+0x3a0], R12 ;  /* 0x0003a00c01007387 */ /* 0x0001e80000100800 */
        /* <DEDUP_REMOVED lines=9> */
[----:B----4-:R-:W-:-:S05]  /*197b0*/  IADD3.X R9, PT, PT, R9, UR30, RZ, P1, !PT ;  /* 0x0000001e09097c10 */ /* 0x010fca0008ffe4ff */
[----:B------:R0:W-:Y:S04]  /*197c0*/  STL [R1+0x3b4], R9 ;  /* 0x0003b40901007387 */ /* 0x0001e80000100800 */
[----:B0-----:R-:W4:Y:S01]  /*197d0*/  LDL.LU R9, [R1+0x328] ;  /* 0x0003280001097983 */ /* 0x001f220000300800 */
[----:B------:R-:W-:Y:S02]  /*197e0*/  IADD3 R36, P1, PT, R36, UR21, RZ ;  /* 0x0000001524247c10 */ /* 0x000fe4000ff3e0ff */
[----:B------:R-:W-:Y:S02]  /*197f0*/  IADD3.X R35, PT, PT, R35, UR30, RZ, P2, !PT ;  /* 0x0000001e23237c10 */ /* 0x000fe400097fe4ff */
[----:B------:R-:W-:Y:S01]  /*19800*/  IADD3 R34, P2, PT, R34, UR21, RZ ;  /* 0x0000001522227c10 */ /* 0x000fe2000ff5e0ff */
        /* <DEDUP_REMOVED lines=33> */
[----:B------:R-:W-:Y:S04]  /*19a20*/  STL [R1+0x350], R19 ;  /* 0x0003501301007387 */ /* 0x000fe80000100800 */
[----:B------:R0:W-:Y:S01]  /*19a30*/  STL [R1+0x364], R13 ;  /* 0x0003640d01007387 */ /* 0x0001e20000100800 */
[----:B------:R-:W-:-:S03]  /*19a40*/  IADD3 R16, P1, PT, R16, UR21, RZ ;  /* 0x0000001510107c10 */ /* 0x000fc6000ff3e0ff */
[----:B------:R-:W-:Y:S04]  /*19a50*/  STL [R1+0x36c], R18 ;  /* 0x00036c1201007387 */ /* 0x000fe80000100800 */
[----:B0-----:R-:W4:Y:S01]  /*19a60*/  LDL.LU R13, [R1+0x344] ;  /* 0x00034400010d7983 */ /* 0x001f220000300800 */
[----:B------:R-:W-:-:S03]  /*19a70*/  IADD3.X R12, PT, PT, R12, UR30, RZ, P2, !PT ;  /* 0x0000001e0c0c7c10 */ /* 0x000fc600097fe4ff */
[----:B------:R-:W-:Y:S04]  /*19a80*/  STL [R1+0x348], R17 ;  /* 0x0003481101007387 */ /* 0x000fe80000100800 */
[----:B------:R0:W-:Y:S01]  /*19a90*/  STL [R1+0x35c], R12 ;  /* 0x00035c0c01007387 */ /* 0x0001e20000100800 */
[----:B------:R-:W-:-:S03]  /*19aa0*/  IADD3 R15, P2, PT, R15, UR21, RZ ;  /* 0x000000150f0f7c10 */ /* 0x000fc6000ff5e0ff */
[----:B0-----:R-:W4:Y:S04]  /*19ab0*/  LDL.LU R12, [R1+0x320] ;  /* 0x00032000010c7983 */ /* 0x001f280000300800 */
[----:B------:R-:W-:Y:S01]  /*19ac0*/  STL [R1+0x340], R16 ;  /* 0x0003401001007387 */ /* 0x000fe20000100800 */
[----:B--2---:R-:W-:-:S05]  /*19ad0*/  IADD3.X R11, PT, PT, R11, UR30, RZ, P3, !PT ;  /* 0x0000001e0b0b7c10 */ /* 0x004fca0009ffe4ff */
[----:B------:R0:W-:Y:S01]  /*19ae0*/  STL [R1+0x354], R11 ;  /* 0x0003540b01007387 */ /* 0x0001e20000100800 */
[----:B---3--:R-:W-:-:S03]  /*19af0*/  IADD3 R14, P3, PT, R14, UR21, RZ ;  /* 0x000000150e0e7c10 */ /* 0x008fc6000ff7e0ff */
[----:B0-----:R-:W2:Y:S01]  /*19b00*/  LDL.LU R11, [R1+0x33c] ;  /* 0x00033c00010b7983 */ /* 0x001ea20000300800 */
[----:B------:R-:W-:-:S03]  /*19b10*/  IADD3.X R10, PT, PT, R10, UR30, RZ, P4, !PT ;  /* 0x0000001e0a0a7c10 */ /* 0x000fc6000a7fe4ff */
[----:B------:R-:W-:Y:S04]  /*19b20*/  STL [R1+0x338], R15 ;  /* 0x0003380f01007387 */ /* 0x000fe80000100800 */
[----:B------:R0:W-:Y:S04]  /*19b30*/  STL [R1+0x34c], R10 ;  /* 0x00034c0a01007387 */ /* 0x0001e80000100800 */
[----:B0-----:R-:W3:Y:S01]  /*19b40*/  LDL.LU R10, [R1+0x318] ;  /* 0x00031800010a7983 */ /* 0x001ee20000300800 */
[----:B----4-:R-:W-:-:S03]  /*19b50*/  IADD3 R9, P4, PT, R9, UR21, RZ ;  /* 0x0000001509097c10 */ /* 0x010fc6000ff9e0ff */
        /* <DEDUP_REMOVED lines=22> */
[----:B------:R-:W-:-:S03]  /*19cc0*/  IADD3.X R13, PT, PT, R13, UR30, RZ, P6, !PT ;  /* 0x0000001e0d0d7c10 */ /* 0x000fc6000b7fe4ff */
[----:B------:R-:W4:Y:S04]  /*19cd0*/  LDL.LU R16, [R1+0x2e4] ;  /* 0x0002e40001107983 */ /* 0x000f280000300800 */
[----:B------:R0:W-:Y:S04]  /*19ce0*/  STL [R1+0x344], R13 ;  /* 0x0003440d01007387 */ /* 0x0001e80000100800 */
        /* <DEDUP_REMOVED lines=9> */
[----:B---3--:R-:W-:-:S05]  /*19d80*/  IADD3 R10, P1, PT, R10, UR21, RZ ;  /* 0x000000150a0a7c10 */ /* 0x008fca000ff3e0ff */
[----:B------:R0:W-:Y:S01]  /*19d90*/  STL [R1+0x318], R10 ;  /* 0x0003180a01007387 */ /* 0x0001e20000100800 */
[----:B----4-:R-:W-:Y:S02]  /*19da0*/  IADD3.X R36, PT, PT, R36, UR30, RZ, P2, !PT ;  /* 0x0000001e24247c10 */ /* 0x010fe400097fe4ff */
[----:B------:R-:W-:Y:S01]  /*19db0*/  IADD3 R35, P2, PT, R35, UR21, RZ ;  /* 0x0000001523237c10 */ /* 0x000fe2000ff5e0ff */
[----:B0-----:R-:W3:Y:S01]  /*19dc0*/  LDL.LU R10, [R1+0x2cc] ;  /* 0x0002cc00010a7983 */ /* 0x001ee20000300800 */
        /* <DEDUP_REMOVED lines=34> */
[----:B------:R-:W-:Y:S04]  /*19ff0*/  STL [R1+0x2f4], R19 ;  /* 0x0002f41301007387 */ /* 0x000fe80000100800 */
[----:B------:R0:W-:Y:S04]  /*1a000*/  STL [R1+0x2c8], R9 ;  /* 0x0002c80901007387 */ /* 0x0001e80000100800 */
[----:B------:R-:W-:Y:S04]  /*1a010*/  STL [R1+0x2d0], R18 ;  /* 0x0002d01201007387 */ /* 0x000fe80000100800 */
[----:B0-----:R-:W4:Y:S01]  /*1a020*/  LDL.LU R9, [R1+0x2a8] ;  /* 0x0002a80001097983 */ /* 0x001f220000300800 */
[----:B------:R-:W-:-:S02]  /*1a030*/  IADD3.X R16, PT, PT, R16, UR30, RZ, P2, !PT ;  /* 0x0000001e10107c10 */ /* 0x000fc400097fe4ff */
[----:B------:R-:W-:Y:S01]  /*1a040*/  IADD3 R13, P2, PT, R13, UR21, RZ ;  /* 0x000000150d0d7c10 */ /* 0x000fe2000ff5e0ff */
[----:B------:R-:W-:Y:S01]  /*1a050*/  STL [R1+0x2ec], R17 ;  /* 0x0002ec1101007387 */ /* 0x000fe20000100800 */
[----:B------:R-:W-:-:S03]  /*1a060*/  IADD3.X R15, PT, PT, R15, UR30, RZ, P3, !PT ;  /* 0x0000001e0f0f7c10 */ /* 0x000fc60009ffe4ff */
[----:B------:R0:W-:Y:S04]  /*1a070*/  STL [R1+0x2c0], R13 ;  /* 0x0002c00d01007387 */ /* 0x0001e80000100800 */
[----:B0-----:R-:W4:Y:S01]  /*1a080*/  LDL.LU R13, [R1+0x2c4] ;  /* 0x0002c400010d7983 */ /* 0x001f220000300800 */
[----:B------:R-:W-:-:S03]  /*1a090*/  IADD3 R12, P3, PT, R12, UR21, RZ ;  /* 0x000000150c0c7c10 */ /* 0x000fc6000ff7e0ff */
[----:B------:R-:W-:Y:S01]  /*1a0a0*/  STL [R1+0x2e4], R16 ;  /* 0x0002e41001007387 */ /* 0x000fe20000100800 */
[----:B------:R-:W-:-:S03]  /*1a0b0*/  IADD3.X R14, PT, PT, R14, UR30, RZ, P4, !PT ;  /* 0x0000001e0e0e7c10 */ /* 0x000fc6000a7fe4ff */
[----:B------:R0:W-:Y:S04]  /*1a0c0*/  STL [R1+0x2b8], R12 ;  /* 0x0002b80c01007387 */ /* 0x0001e80000100800 */
[----:B0-----:R-:W4:Y:S04]  /*1a0d0*/  LDL.LU R12, [R1+0x2a0] ;  /* 0x0002a000010c7983 */ /* 0x001f280000300800 */
[----:B------:R-:W-:Y:S01]  /*1a0e0*/  STL [R1+0x2dc], R15 ;  /* 0x0002dc0f01007387 */ /* 0x000fe20000100800 */
[----:B--2---:R-:W-:-:S05]  /*1a0f0*/  IADD3 R11, P4, PT, R11, UR21, RZ ;  /* 0x000000150b0b7c10 */ /* 0x004fca000ff9e0ff */
[----:B------:R0:W-:Y:S04]  /*1a100*/  STL [R1+0x2b0], R11 ;  /* 0x0002b00b01007387 */ /* 0x0001e80000100800 */
[----:B0-----:R-:W2:Y:S01]  /*1a110*/  LDL.LU R11, [R1+0x2bc] ;  /* 0x0002bc00010b7983 */ /* 0x001ea20000300800 */
[----:B---3--:R-:W-:-:S03]  /*1a120*/  IADD3.X R10, PT, PT, R10, UR30, RZ, P6, !PT ;  /* 0x0000001e0a0a7c10 */ /* 0x008fc6000b7fe4ff */
[----:B------:R-:W-:Y:S04]  /*1a130*/  STL [R1+0x2d4], R14 ;  /* 0x0002d40e01007387 */ /* 0x000fe80000100800 */
[----:B------:R-:W3:Y:S04]  /*1a140*/  LDL.LU R36, [R1+0x298] ;  /* 0x0002980001247983 */ /* 0x000ee80000300800 */
[----:B------:R-:W3:Y:S04]  /*1a150*/  LDL.LU R35, [R1+0x2b4] ;  /* 0x0002b40001237983 */ /* 0x000ee80000300800 */
[----:B------:R-:W3:Y:S04]  /*1a160*/  LDL.LU R34, [R1+0x290] ;  /* 0x0002900001227983 */ /* 0x000ee80000300800 */
[----:B------:R0:W-:Y:S04]  /*1a170*/  STL [R1+0x2cc], R10 ;  /* 0x0002cc0a01007387 */ /* 0x0001e80000100800 */
        /* <DEDUP_REMOVED lines=16> */
[----:B0-----:R-:W3:Y:S01]  /*1a280*/  LDL.LU R10, [R1+0x26c] ;  /* 0x00026c00010a7983 */ /* 0x001ee20000300800 */
[----:B----4-:R-:W-:-:S03]  /*1a290*/  IADD3 R9, P6, PT, R9, UR21, RZ ;  /* 0x0000001509097c10 */ /* 0x010fc6000ffde0ff */
[----:B------:R-:W4:Y:S04]  /*1a2a0*/  LDL.LU R16, [R1+0x248] ;  /* 0x0002480001107983 */ /* 0x000f280000300800 */
[----:B------:R0:W-:Y:S04]  /*1a2b0*/  STL [R1+0x2a8], R9 ;  /* 0x0002a80901007387 */ /* 0x0001e80000100800 */
        /* <DEDUP_REMOVED lines=8> */
[----:B0-----:R-:W4:Y:S01]  /*1a340*/  LDL.LU R12, [R1+0x254] ;  /* 0x00025400010c7983 */ /* 0x001f220000300800 */
[----:B--2---:R-:W-:-:S05]  /*1a350*/  IADD3.X R11, PT, PT, R11, UR30, RZ, P2, !PT ;  /* 0x0000001e0b0b7c10 */ /* 0x004fca00097fe4ff */
[----:B------:R0:W-:Y:S01]  /*1a360*/  STL [R1+0x2bc], R11 ;  /* 0x0002bc0b01007387 */ /* 0x0001e20000100800 */
[----:B---3--:R-:W-:Y:S02]  /*1a370*/  IADD3 R36, P2, PT, R36, UR21, RZ ;  /* 0x0000001524247c10 */ /* 0x008fe4000ff5e0ff */
[----:B------:R-:W-:Y:S01]  /*1a380*/  IADD3.X R35, PT, PT, R35, UR30, RZ, P3, !PT ;  /* 0x0000001e23237c10 */ /* 0x000fe20009ffe4ff */
[----:B0-----:R-:W2:Y:S01]  /*1a390*/  LDL.LU R11, [R1+0x55c] ;  /* 0x00055c00010b7983 */ /* 0x001ea20000300800 */
        /* <DEDUP_REMOVED lines=32> */
[----:B------:R-:W-:-:S03]  /*1a5a0*/  IADD3.X R10, PT, PT, R10, UR30, RZ, P2, !PT ;  /* 0x0000001e0a0a7c10 */ /* 0x000fc600097fe4ff */
[----:B------:R-:W-:Y:S01]  /*1a5b0*/  STL [R1+0x258], R19 ;  /* 0x0002581301007387 */ /* 0x000fe20000100800 */
[----:B------:R-:W-:-:S03]  /*1a5c0*/  IADD3 R17, P1, PT, R17, UR21, RZ ;  /* 0x0000001511117c10 */ /* 0x000fc6000ff3e0ff */
[----:B------:R0:W-:Y:S04]  /*1a5d0*/  STL [R1+0x26c], R10 ;  /* 0x00026c0a01007387 */ /* 0x0001e80000100800 */
[----:B------:R-:W-:Y:S04]  /*1a5e0*/  STL [R1+0x274], R18 ;  /* 0x0002741201007387 */ /* 0x000fe80000100800 */
[----:B0-----:R-:W3:Y:S01]  /*1a5f0*/  LDL.LU R10, [R1+0x24c] ;  /* 0x00024c00010a7983 */ /* 0x001ee20000300800 */
[----:B----4-:R-:W-:-:S03]  /*1a600*/  IADD3.X R9, PT, PT, R9, UR30, RZ, P3, !PT ;  /* 0x0000001e09097c10 */ /* 0x010fc60009ffe4ff */
[----:B------:R-:W-:Y:S04]  /*1a610*/  STL [R1+0x250], R17 ;  /* 0x0002501101007387 */ /* 0x000fe80000100800 */
[----:B------:R0:W-:Y:S04]  /*1a620*/  STL [R1+0x264], R9 ;  /* 0x0002640901007387 */ /* 0x0001e80000100800 */
[----:B0-----:R-:W4:Y:S01]  /*1a630*/  LDL.LU R9, [R1+0x238] ;  /* 0x0002380001097983 */ /* 0x001f220000300800 */
[----:B------:R-:W-:Y:S02]  /*1a640*/  IADD3 R16, P2, PT, R16, UR21, RZ ;  /* 0x0000001510107c10 */ /* 0x000fe4000ff5e0ff */
[----:B------:R-:W-:-:S02]  /*1a650*/  IADD3.X R13, PT, PT, R13, UR30, RZ, P4, !PT ;  /* 0x0000001e0d0d7c10 */ /* 0x000fc4000a7fe4ff */
[----:B------:R-:W-:Y:S01]  /*1a660*/  IADD3 R15, P3, PT, R15, UR21, RZ ;  /* 0x000000150f0f7c10 */ /* 0x000fe2000ff7e0ff */
[----:B------:R-:W-:Y:S01]  /*1a670*/  STL [R1+0x248], R16 ;  /* 0x0002481001007387 */ /* 0x000fe20000100800 */
[----:B------:R-:W-:-:S03]  /*1a680*/  IADD3 R14, P4, PT, R14, UR21, RZ ;  /* 0x000000150e0e7c10 */ /* 0x000fc6000ff9e0ff */
[----:B------:R0:W-:Y:S04]  /*1a690*/  STL [R1+0x25c], R13 ;  /* 0x00025c0d01007387 */ /* 0x0001e80000100800 */
[----:B0-----:R-:W4:Y:S01]  /*1a6a0*/  LDL.LU R13, [R1+0x244] ;  /* 0x00024400010d7983 */ /* 0x001f220000300800 */
[----:B------:R-:W-:-:S03]  /*1a6b0*/  IADD3.X R12, PT, PT, R12, UR30, RZ, P6, !PT ;  /* 0x0000001e0c0c7c10 */ /* 0x000fc6000b7fe4ff */
[----:B------:R-:W-:Y:S04]  /*1a6c0*/  STL [R1+0x240], R15 ;  /* 0x0002400f01007387 */ /* 0x000fe80000100800 */
[----:B------:R0:W-:Y:S04]  /*1a6d0*/  STL [R1+0x254], R12 ;  /* 0x0002540c01007387 */ /* 0x0001e80000100800 */
[----:B0-----:R-:W4:Y:S04]  /*1a6e0*/  LDL.LU R12, [R1+0x464] ;  /* 0x00046400010c7983 */ /* 0x001f280000300800 */
[----:B------:R-:W-:Y:S04]  /*1a6f0*/  STL [R1+0x460], R14 ;  /* 0x0004600e01007387 */ /* 0x000fe80000100800 */
[----:B------:R-:W4:Y:S04]  /*1a700*/  LDL.LU R36, [R1+0x23c] ;  /* 0x00023c0001247983 */ /* 0x000f280000300800 */
[----:B------:R-:W4:Y:S04]  /*1a710*/  LDL.LU R35, [R1+0x554] ;  /* 0x0005540001237983 */ /* 0x000f280000300800 */
[----:B------:R-:W4:Y:S01]  /*1a720*/  LDL.LU R34, [R1+0x45c] ;  /* 0x00045c0001227983 */ /* 0x000f220000300800 */
[----:B--2---:R-:W-:-:S05]  /*1a730*/  IADD3 R11, P6, PT, R11, UR21, RZ ;  /* 0x000000150b0b7c10 */ /* 0x004fca000ffde0ff */
[----:B------:R0:W-:Y:S04]  /*1a740*/  STL [R1+0x55c], R11 ;  /* 0x00055c0b01007387 */ /* 0x0001e80000100800 */
[----:B------:R-:W2:Y:S04]  /*1a750*/  LDL.LU R33, [R1+0x54c] ;  /* 0x00054c0001217983 */ /* 0x000ea80000300800 */
        /* <DEDUP_REMOVED lines=15> */
[----:B0-----:R-:W2:Y:S04]  /*1a850*/  LDL.LU R11, [R1+0x50c] ;  /* 0x00050c00010b7983 */ /* 0x001ea80000300800 */
[----:B------:R-:W2:Y:S01]  /*1a860*/  LDL.LU R16, [R1+0x528] ;  /* 0x0005280001107983 */ /* 0x000ea20000300800 */
[----:B---3--:R-:W-:-:S05]  /*1a870*/  IADD3.X R10, PT, PT, R10, UR30, RZ, P1, !PT ;  /* 0x0000001e0a0a7c10 */ /* 0x008fca0008ffe4ff */
[----:B------:R0:W-:Y:S04]  /*1a880*/  STL [R1+0x24c], R10 ;  /* 0x00024c0a01007387 */ /* 0x0001e80000100800 */
[----:B0-----:R-:W3:Y:S01]  /*1a890*/  LDL.LU R10, [R1+0x504] ;  /* 0x00050400010a7983 */ /* 0x001ee20000300800 */
[----:B----4-:R-:W-:-:S03]  /*1a8a0*/  IADD3 R9, P1, PT, R9, UR21, RZ ;  /* 0x0000001509097c10 */ /* 0x010fc6000ff3e0ff */
[----:B------:R-:W4:Y:S04]  /*1a8b0*/  LDL.LU R15, [R1+0x520] ;  /* 0x00052000010f7983 */ /* 0x000f280000300800 */
[----:B------:R0:W-:Y:S04]  /*1a8c0*/  STL [R1+0x238], R9 ;  /* 0x0002380901007387 */ /* 0x0001e80000100800 */
[----:B0-----:R-:W4:Y:S04]  /*1a8d0*/  LDL.LU R9, [R1+0x4fc] ;  /* 0x0004fc0001097983 */ /* 0x001f280000300800 */
[----:B------:R-:W4:Y:S01]  /*1a8e0*/  LDL.LU R14, [R1+0x518] ;  /* 0x00051800010e7983 */ /* 0x000f220000300800 */
[----:B------:R-:W-:-:S05]  /*1a8f0*/  IADD3.X R13, PT, PT, R13, UR30, RZ, P2, !PT ;  /* 0x0000001e0d0d7c10 */ /* 0x000fca00097fe4ff */
        /* <DEDUP_REMOVED lines=8> */
[----:B------:R-:W-:Y:S04]  /*1a980*/  STL [R1+0x23c], R36 ;  /* 0x00023c2401007387 */ /* 0x000fe80000100800 */
[----:B------:R-:W-:Y:S04]  /*1a990*/  STL [R1+0x554], R35 ;  /* 0x0005542301007387 */ /* 0x000fe80000100800 */
[----:B------:R-:W-:Y:S01]  /*1a9a0*/  STL [R1+0x45c], R34 ;  /* 0x00045c2201007387 */ /* 0x000fe20000100800 */
[----:B--2---:R-:W-:Y:S02]  /*1a9b0*/  IADD3 R33, P4, PT, R33, UR21, RZ ;  /* 0x0000001521217c10 */ /* 0x004fe4000ff9e0ff */
        /* <DEDUP_REMOVED lines=27> */
[----:B------:R-:W-:Y:S02]  /*1ab70*/  IADD3.X R17, PT, PT, R17, UR30, RZ, P2, !PT ;  /* 0x0000001e11117c10 */ /* 0x000fe400097fe4ff */
[----:B------:R-:W-:Y:S01]  /*1ab80*/  IADD3 R11, P2, PT, R11, UR21, RZ ;  /* 0x000000150b0b7c10 */ /* 0x000fe2000ff5e0ff */
[----:B------:R-:W-:Y:S01]  /*1ab90*/  STL [R1+0x538], R19 ;  /* 0x0005381301007387 */ /* 0x000fe20000100800 */
[----:B------:R-:W-:-:S03]  /*1aba0*/  IADD3.X R16, PT, PT, R16, UR30, RZ, P3, !PT ;  /* 0x0000001e10107c10 */ /* 0x000fc60009ffe4ff */
[----:B------:R0:W-:Y:S04]  /*1abb0*/  STL [R1+0x50c], R11 ;  /* 0x00050c0b01007387 */ /* 0x0001e80000100800 */
[----:B------:R-:W-:Y:S04]  /*1abc0*/  STL [R1+0x514], R18 ;  /* 0x0005141201007387 */ /* 0x000fe80000100800 */
[----:B0-----:R-:W2:Y:S04]  /*1abd0*/  LDL.LU R11, [R1+0x4ec] ;  /* 0x0004ec00010b7983 */ /* 0x001ea80000300800 */
[----:B------:R-:W-:Y:S01]  /*1abe0*/  STL [R1+0x530], R17 ;  /* 0x0005301101007387 */ /* 0x000fe20000100800 */
[----:B---3--:R-:W-:-:S02]  /*1abf0*/  IADD3 R10, P3, PT, R10, UR21, RZ ;  /* 0x000000150a0a7c10 */ /* 0x008fc4000ff7e0ff */
[----:B----4-:R-:W-:-:S03]  /*1ac00*/  IADD3.X R15, PT, PT, R15, UR30, RZ, P4, !PT ;  /* 0x0000001e0f0f7c10 */ /* 0x010fc6000a7fe4ff */
        /* <DEDUP_REMOVED lines=35> */
[----:B--2---:R-:W-:-:S05]  /*1ae40*/  IADD3 R11, P1, PT, R11, UR21, RZ ;  /* 0x000000150b0b7c10 */ /* 0x004fca000ff3e0ff */
[----:B------:R0:W-:Y:S04]  /*1ae50*/  STL [R1+0x4ec], R11 ;  /* 0x0004ec0b01007387 */ /* 0x0001e80000100800 */
        /* <DEDUP_REMOVED lines=8> */
[----:B0-----:R-:W4:Y:S01]  /*1aee0*/  LDL.LU R9, [R1+0x498] ;  /* 0x0004980001097983 */ /* 0x001f220000300800 */
[----:B------:R-:W-:-:S05]  /*1aef0*/  IADD3.X R13, PT, PT, R13, UR30, RZ, P3, !PT ;  /* 0x0000001e0d0d7c10 */ /* 0x000fca0009ffe4ff */
[----:B------:R0:W-:Y:S01]  /*1af00*/  STL [R1+0x500], R13 ;  /* 0x0005000d01007387 */ /* 0x0001e20000100800 */
[----:B------:R-:W-:Y:S02]  /*1af10*/  IADD3 R36, P3, PT, R36, UR21, RZ ;  /* 0x0000001524247c10 */ /* 0x000fe4000ff7e0ff */
[----:B------:R-:W-:Y:S01]  /*1af20*/  IADD3.X R35, PT, PT, R35, UR30, RZ, P4, !PT ;  /* 0x0000001e23237c10 */ /* 0x000fe2000a7fe4ff */
[----:B0-----:R-:W4:Y:S01]  /*1af30*/  LDL.LU R13, [R1+0x474] ;  /* 0x00047400010d7983 */ /* 0x001f220000300800 */
        /* <DEDUP_REMOVED lines=38> */
[----:B0-----:R-:W4:Y:S04]  /*1b1a0*/  LDL.LU R12, [R1+0x490] ;  /* 0x00049000010c7983 */ /* 0x001f280000300800 */
[----:B------:R-:W-:Y:S01]  /*1b1b0*/  STL [R1+0x494], R17 ;  /* 0x0004941101007387 */ /* 0x000fe20000100800 */
[----:B--2---:R-:W-:-:S05]  /*1b1c0*/  IADD3.X R11, PT, PT, R11, UR30, RZ, P4, !PT ;  /* 0x0000001e0b0b7c10 */ /* 0x004fca000a7fe4ff */
[----:B------:R0:W-:Y:S01]  /*1b1d0*/  STL [R1+0x4a8], R11 ;  /* 0x0004a80b01007387 */ /* 0x0001e20000100800 */
[----:B------:R-:W-:-:S03]  /*1b1e0*/  IADD3 R15, P4, PT, R15, UR21, RZ ;  /* 0x000000150f0f7c10 */ /* 0x000fc6000ff9e0ff */
[----:B0-----:R-:W2:Y:S04]  /*1b1f0*/  LDL.LU R11, [R1+0x46c] ;  /* 0x00046c00010b7983 */ /* 0x001ea80000300800 */
[----:B------:R-:W-:Y:S01]  /*1b200*/  STL [R1+0x48c], R16 ;  /* 0x00048c1001007387 */ /* 0x000fe20000100800 */
[----:B---3--:R-:W-:-:S05]  /*1b210*/  IADD3.X R10, PT, PT, R10, UR30, RZ, P6, !PT ;  /* 0x0000001e0a0a7c10 */ /* 0x008fca000b7fe4ff */
[----:B------:R0:W-:Y:S04]  /*1b220*/  STL [R1+0x4a0], R10 ;  /* 0x0004a00a01007387 */ /* 0x0001e80000100800 */
[----:B0-----:R-:W3:Y:S01]  /*1b230*/  LDL.LU R10, [R1+0x488] ;  /* 0x00048800010a7983 */ /* 0x001ee20000300800 */
[----:B----4-:R-:W-:-:S03]  /*1b240*/  IADD3.X R9, PT, PT, R9, UR30, RZ, P1, !PT ;  /* 0x0000001e09097c10 */ /* 0x010fc60008ffe4ff */
[----:B------:R-:W-:Y:S04]  /*1b250*/  STL [R1+0x484], R15 ;  /* 0x0004840f01007387 */ /* 0x000fe80000100800 */
[----:B------:R0:W-:Y:S04]  /*1b260*/  STL [R1+0x498], R9 ;  /* 0x0004980901007387 */ /* 0x0001e80000100800 */
[----:B0-----:R-:W4:Y:S01]  /*1b270*/  LDL.LU R9, [R1+0x224] ;  /* 0x0002240001097983 */ /* 0x001f220000300800 */
[----:B------:R-:W-:Y:S02]  /*1b280*/  IADD3 R14, P6, PT, R14, UR21, RZ ;  /* 0x000000150e0e7c10 */ /* 0x000fe4000ffde0ff */
[----:B------:R-:W-:-:S03]  /*1b290*/  IADD3 R13, P1, PT, R13, UR21, RZ ;  /* 0x000000150d0d7c10 */ /* 0x000fc6000ff3e0ff */
        /* <DEDUP_REMOVED lines=34> */
[----:B----4-:R-:W-:-:S05]  /*1b4c0*/  IADD3 R9, P3, PT, R9, UR21, RZ ;  /* 0x0000001509097c10 */ /* 0x010fca000ff7e0ff */
[----:B------:R0:W-:Y:S04]  /*1b4d0*/  STL [R1+0x224], R9 ;  /* 0x0002240901007387 */ /* 0x0001e80000100800 */
[----:B0-----:R-:W4:Y:S01]  /*1b4e0*/  LDL.LU R9, [R1+0x1d8] ;  /* 0x0001d80001097983 */ /* 0x001f220000300800 */
[----:B------:R-:W-:Y:S02]  /*1b4f0*/  IADD3.X R36, PT, PT, R36, UR30, RZ, P4, !PT ;  /* 0x0000001e24247c10 */ /* 0x000fe4000a7fe4ff */
[----:B------:R-:W-:Y:S02]  /*1b500*/  IADD3 R35, P4, PT, R35, UR21, RZ ;  /* 0x0000001523237c10 */ /* 0x000fe4000ff9e0ff */
[----:B------:R-:W-:Y:S01]  /*1b510*/  IADD3.X R34, PT, PT, R34, UR30, RZ, P6, !PT ;  /* 0x0000001e22227c10 */ /* 0x000fe2000b7fe4ff */
        /* <DEDUP_REMOVED lines=37> */
[----:B0-----:R-:W4:Y:S01]  /*1b770*/  LDL.LU R13, [R1+0x1b4] ;  /* 0x0001b400010d7983 */ /* 0x001f220000300800 */
[----:B------:R-:W-:-:S03]  /*1b780*/  IADD3 R12, P4, PT, R12, UR21, RZ ;  /* 0x000000150c0c7c10 */ /* 0x000fc6000ff9e0ff */
[----:B------:R-:W-:Y:S01]  /*1b790*/  STL [R1+0x1f8], R17 ;  /* 0x0001f81101007387 */ /* 0x000fe20000100800 */
[----:B------:R-:W-:-:S03]  /*1b7a0*/  IADD3.X R15, PT, PT, R15, UR30, RZ, P6, !PT ;  /* 0x0000001e0f0f7c10 */ /* 0x000fc6000b7fe4ff */
[----:B------:R0:W-:Y:S04]  /*1b7b0*/  STL [R1+0x1cc], R12 ;  /* 0x0001cc0c01007387 */ /* 0x0001e80000100800 */
[----:B0-----:R-:W4:Y:S04]  /*1b7c0*/  LDL.LU R12, [R1+0x1d0] ;  /* 0x0001d000010c7983 */ /* 0x001f280000300800 */
[----:B------:R-:W-:Y:S01]  /*1b7d0*/  STL [R1+0x1f0], R16 ;  /* 0x0001f01001007387 */ /* 0x000fe20000100800 */
[----:B--2---:R-:W-:Y:S02]  /*1b7e0*/  IADD3 R11, P6, PT, R11, UR21, RZ ;  /* 0x000000150b0b7c10 */ /* 0x004fe4000ffde0ff */
[----:B------:R-:W-:-:S03]  /*1b7f0*/  IADD3.X R14, PT, PT, R14, UR30, RZ, P1, !PT ;  /* 0x0000001e0e0e7c10 */ /* 0x000fc60008ffe4ff */
[----:B------:R0:W-:Y:S04]  /*1b800*/  STL [R1+0x1c4], R11 ;  /* 0x0001c40b01007387 */ /* 0x0001e80000100800 */
[----:B0-----:R-:W2:Y:S04]  /*1b810*/  LDL.LU R11, [R1+0x1ac] ;  /* 0x0001ac00010b7983 */ /* 0x001ea80000300800 */
[----:B------:R-:W-:Y:S01]  /*1b820*/  STL [R1+0x1e8], R15 ;  /* 0x0001e80f01007387 */ /* 0x000fe20000100800 */
[----:B---3--:R-:W-:-:S05]  /*1b830*/  IADD3 R10, P1, PT, R10, UR21, RZ ;  /* 0x000000150a0a7c10 */ /* 0x008fca000ff3e0ff */
[----:B------:R0:W-:Y:S04]  /*1b840*/  STL [R1+0x1bc], R10 ;  /* 0x0001bc0a01007387 */ /* 0x0001e80000100800 */
[----:B0-----:R-:W3:Y:S01]  /*1b850*/  LDL.LU R10, [R1+0x1c8] ;  /* 0x0001c800010a7983 */ /* 0x001ee20000300800 */
[----:B----4-:R-:W-:-:S03]  /*1b860*/  IADD3.X R9, PT, PT, R9, UR30, RZ, P2, !PT ;  /* 0x0000001e09097c10 */ /* 0x010fc600097fe4ff */
        /* <DEDUP_REMOVED lines=23> */
[----:B------:R-:W-:-:S05]  /*1b9e0*/  IADD3 R13, P2, PT, R13, UR21, RZ ;  /* 0x000000150d0d7c10 */ /* 0x000fca000ff5e0ff */
[----:B------:R0:W-:Y:S04]  /*1b9f0*/  STL [R1+0x1b4], R13 ;  /* 0x0001b40d01007387 */ /* 0x0001e80000100800 */
        /* <DEDUP_REMOVED lines=8> */
[----:B0-----:R-:W2:Y:S01]  /*1ba80*/  LDL.LU R11, [R1+0x66c] ;  /* 0x00066c00010b7983 */ /* 0x001ea20000300800 */
[----:B---3--:R-:W-:-:S05]  /*1ba90*/  IADD3.X R10, PT, PT, R10, UR30, RZ, P4, !PT ;  /* 0x0000001e0a0a7c10 */ /* 0x008fca000a7fe4ff */
[----:B------:R0:W-:Y:S01]  /*1baa0*/  STL [R1+0x1c8], R10 ;  /* 0x0001c80a01007387 */ /* 0x0001e20000100800 */
[----:B----4-:R-:W-:Y:S02]  /*1bab0*/  IADD3 R36, P4, PT, R36, UR21, RZ ;  /* 0x0000001524247c10 */ /* 0x010fe4000ff9e0ff */
[----:B------:R-:W-:Y:S01]  /*1bac0*/  IADD3.X R35, PT, PT, R35, UR30, RZ, P6, !PT ;  /* 0x0000001e23237c10 */ /* 0x000fe2000b7fe4ff */
[----:B0-----:R-:W3:Y:S01]  /*1bad0*/  LDL.LU R10, [R1+0x8c0] ;  /* 0x0008c000010a7983 */ /* 0x001ee20000300800 */
        /* <DEDUP_REMOVED lines=33> */
[----:B------:R-:W-:Y:S04]  /*1bcf0*/  STL [R1+0x670], R19 ;  /* 0x0006701301007387 */ /* 0x000fe80000100800 */
[----:B------:R0:W-:Y:S04]  /*1bd00*/  STL [R1+0x178], R9 ;  /* 0x0001780901007387 */ /* 0x0001e80000100800 */
[----:B------:R-:W-:Y:S04]  /*1bd10*/  STL [R1+0x180], R18 ;  /* 0x0001801201007387 */ /* 0x000fe80000100800 */
[----:B0-----:R-:W4:Y:S01]  /*1bd20*/  LDL.LU R9, [R1+0x664] ;  /* 0x0006640001097983 */ /* 0x001f220000300800 */
[----:B------:R-:W-:-:S02]  /*1bd30*/  IADD3 R17, P3, PT, R17, UR20, RZ ;  /* 0x0000001411117c10 */ /* 0x000fc4000ff7e0ff */
[----:B------:R-:W-:Y:S02]  /*1bd40*/  IADD3 R16, P4, PT, R16, UR20, RZ ;  /* 0x0000001410107c10 */ /* 0x000fe4000ff9e0ff */
[----:B------:R-:W-:Y:S01]  /*1bd50*/  IADD3.X R13, PT, PT, R13, UR30, RZ, P6, !PT ;  /* 0x0000001e0d0d7c10 */ /* 0x000fe2000b7fe4ff */
[----:B------:R-:W-:Y:S01]  /*1bd60*/  STL [R1+0x668], R17 ;  /* 0x0006681101007387 */ /* 0x000fe20000100800 */
[----:B------:R-:W-:-:S03]  /*1bd70*/  IADD3 R15, P6, PT, R15, UR20, RZ ;  /* 0x000000140f0f7c10 */ /* 0x000fc6000ffde0ff */
[----:B------:R0:W-:Y:S04]  /*1bd80*/  STL [R1+0x170], R13 ;  /* 0x0001700d01007387 */ /* 0x0001e80000100800 */
[----:B0-----:R-:W4:Y:S01]  /*1bd90*/  LDL.LU R13, [R1+0x8b8] ;  /* 0x0008b800010d7983 */ /* 0x001f220000300800 */
[----:B------:R-:W-:-:S03]  /*1bda0*/  IADD3.X R12, PT, PT, R12, UR30, RZ, P1, !PT ;  /* 0x0000001e0c0c7c10 */ /* 0x000fc60008ffe4ff */
[----:B------:R-:W-:Y:S01]  /*1bdb0*/  STL [R1+0x8d8], R16 ;  /* 0x0008d81001007387 */ /* 0x000fe20000100800 */
[----:B------:R-:W-:-:S03]  /*1bdc0*/  IADD3 R14, P1, PT, R14, UR20, RZ ;  /* 0x000000140e0e7c10 */ /* 0x000fc6000ff3e0ff */
[----:B------:R0:W-:Y:S04]  /*1bdd0*/  STL [R1+0x168], R12 ;  /* 0x0001680c01007387 */ /* 0x0001e80000100800 */
[----:B0-----:R-:W4:Y:S04]  /*1bde0*/  LDL.LU R12, [R1+0x8d4] ;  /* 0x0008d400010c7983 */ /* 0x001f280000300800 */
[----:B------:R-:W-:Y:S01]  /*1bdf0*/  STL [R1+0x8d0], R15 ;  /* 0x0008d00f01007387 */ /* 0x000fe20000100800 */
[----:B--2---:R-:W-:-:S05]  /*1be00*/  IADD3.X R11, PT, PT, R11, UR23, RZ, P2, !PT ;  /* 0x000000170b0b7c10 */ /* 0x004fca00097fe4ff */
[----:B------:R0:W-:Y:S04]  /*1be10*/  STL [R1+0x66c], R11 ;  /* 0x00066c0b01007387 */ /* 0x0001e80000100800 */
[----:B0-----:R-:W2:Y:S04]  /*1be20*/  LDL.LU R11, [R1+0x8b0] ;  /* 0x0008b000010b7983 */ /* 0x001ea80000300800 */
[----:B------:R-:W-:Y:S04]  /*1be30*/  STL [R1+0x8c8], R14 ;  /* 0x0008c80e01007387 */ /* 0x000fe80000100800 */
[----:B------:R-:W2:Y:S04]  /*1be40*/  LDL.LU R36, [R1+0x8cc] ;  /* 0x0008cc0001247983 */ /* 0x000ea80000300800 */
[----:B------:R-:W2:Y:S01]  /*1be50*/  LDL.LU R35, [R1+0x8a8] ;  /* 0x0008a80001237983 */ /* 0x000ea20000300800 */
[----:B---3--:R-:W-:-:S03]  /*1be60*/  IADD3 R10, P2, PT, R10, UR20, RZ ;  /* 0x000000140a0a7c10 */ /* 0x008fc6000ff5e0ff */
        /* <DEDUP_REMOVED lines=18> */
[----:B0-----:R-:W3:Y:S04]  /*1bf90*/  LDL.LU R10, [R1+0x658] ;  /* 0x00065800010a7983 */ /* 0x001ee80000300800 */
[----:B------:R-:W3:Y:S01]  /*1bfa0*/  LDL.LU R16, [R1+0x87c] ;  /* 0x00087c0001107983 */ /* 0x000ee20000300800 */
[----:B----4-:R-:W-:-:S05]  /*1bfb0*/  IADD3.X R9, PT, PT, R9, UR23, RZ, P3, !PT ;  /* 0x0000001709097c10 */ /* 0x010fca0009ffe4ff */
[----:B------:R0:W-:Y:S04]  /*1bfc0*/  STL [R1+0x664], R9 ;  /* 0x0006640901007387 */ /* 0x0001e80000100800 */
        /* <DEDUP_REMOVED lines=8> */
[----:B0-----:R-:W4:Y:S01]  /*1c050*/  LDL.LU R12, [R1+0x858] ;  /* 0x00085800010c7983 */ /* 0x001f220000300800 */
[----:B--2---:R-:W-:-:S05]  /*1c060*/  IADD3 R11, P4, PT, R11, UR20, RZ ;  /* 0x000000140b0b7c10 */ /* 0x004fca000ff9e0ff */
[----:B------:R0:W-:Y:S01]  /*1c070*/  STL [R1+0x8b0], R11 ;  /* 0x0008b00b01007387 */ /* 0x0001e20000100800 */
[----:B------:R-:W-:Y:S02]  /*1c080*/  IADD3.X R36, PT, PT, R36, UR23, RZ, P6, !PT ;  /* 0x0000001724247c10 */ /* 0x000fe4000b7fe4ff */
[----:B------:R-:W-:Y:S01]  /*1c090*/  IADD3 R35, P6, PT, R35, UR20, RZ ;  /* 0x0000001423237c10 */ /* 0x000fe2000ffde0ff */
[----:B0-----:R-:W2:Y:S01]  /*1c0a0*/  LDL.LU R11, [R1+0x65c] ;  /* 0x00065c00010b7983 */ /* 0x001ea20000300800 */
[----:B---3--:R-:W-:-:S03]  /*1c0b0*/  IADD3.X R34, PT, PT, R34, UR23, RZ, P1, !PT ;  /* 0x0000001722227c10 */ /* 0x008fc60008ffe4ff */
        /* <DEDUP_REMOVED lines=37> */
[----:B0-----:R-:W3:Y:S04]  /*1c310*/  LDL.LU R10, [R1+0x850] ;  /* 0x00085000010a7983 */ /* 0x001ee80000300800 */
[----:B------:R-:W-:Y:S01]  /*1c320*/  STL [R1+0x884], R17 ;  /* 0x0008841101007387 */ /* 0x000fe20000100800 */
[----:B----4-:R-:W-:-:S05]  /*1c330*/  IADD3 R9, P6, PT, R9, UR20, RZ ;  /* 0x0000001409097c10 */ /* 0x010fca000ffde0ff */
[----:B------:R0:W-:Y:S04]  /*1c340*/  STL [R1+0x868], R9 ;  /* 0x0008680901007387 */ /* 0x0001e80000100800 */
[----:B0-----:R-:W4:Y:S01]  /*1c350*/  LDL.LU R9, [R1+0x654] ;  /* 0x0006540001097983 */ /* 0x001f220000300800 */
[----:B------:R-:W-:Y:S02]  /*1c360*/  IADD3.X R15, PT, PT, R15, UR23, RZ, P1, !PT ;  /* 0x000000170f0f7c10 */ /* 0x000fe40008ffe4ff */
[----:B------:R-:W-:Y:S01]  /*1c370*/  IADD3 R13, P1, PT, R13, UR20, RZ ;  /* 0x000000140d0d7c10 */ /* 0x000fe2000ff3e0ff */
[----:B------:R-:W-:Y:S01]  /*1c380*/  STL [R1+0x87c], R16 ;  /* 0x00087c1001007387 */ /* 0x000fe20000100800 */
[----:B------:R-:W-:-:S03]  /*1c390*/  IADD3.X R14, PT, PT, R14, UR23, RZ, P2, !PT ;  /* 0x000000170e0e7c10 */ /* 0x000fc600097fe4ff */
[----:B------:R0:W-:Y:S04]  /*1c3a0*/  STL [R1+0x860], R13 ;  /* 0x0008600d01007387 */ /* 0x0001e80000100800 */
[----:B0-----:R-:W4:Y:S01]  /*1c3b0*/  LDL.LU R13, [R1+0x848] ;  /* 0x00084800010d7983 */ /* 0x001f220000300800 */
[----:B------:R-:W-:-:S03]  /*1c3c0*/  IADD3 R12, P2, PT, R12, UR20, RZ ;  /* 0x000000140c0c7c10 */ /* 0x000fc6000ff5e0ff */
[----:B------:R-:W-:Y:S04]  /*1c3d0*/  STL [R1+0x874], R15 ;  /* 0x0008740f01007387 */ /* 0x000fe80000100800 */
[----:B------:R0:W-:Y:S04]  /*1c3e0*/  STL [R1+0x858], R12 ;  /* 0x0008580c01007387 */ /* 0x0001e80000100800 */
[----:B0-----:R-:W4:Y:S04]  /*1c3f0*/  LDL.LU R12, [R1+0x864] ;  /* 0x00086400010c7983 */ /* 0x001f280000300800 */
[----:B------:R-:W-:Y:S04]  /*1c400*/  STL [R1+0x86c], R14 ;  /* 0x00086c0e01007387 */ /* 0x000fe80000100800 */
[----:B------:R-:W4:Y:S04]  /*1c410*/  LDL.LU R36, [R1+0x840] ;  /* 0x0008400001247983 */ /* 0x000f280000300800 */
[----:B------:R-:W4:Y:S04]  /*1c420*/  LDL.LU R35, [R1+0x85c] ;  /* 0x00085c0001237983 */ /* 0x000f280000300800 */
[----:B------:R-:W4:Y:S01]  /*1c430*/  LDL.LU R34, [R1+0x838] ;  /* 0x0008380001227983 */ /* 0x000f220000300800 */
[----:B--2---:R-:W-:-:S05]  /*1c440*/  IADD3.X R11, PT, PT, R11, UR23, RZ, P3, !PT ;  /* 0x000000170b0b7c10 */ /* 0x004fca0009ffe4ff */
        /* <DEDUP_REMOVED lines=19> */
[----:B---3--:R-:W-:-:S05]  /*1c580*/  IADD3 R10, P3, PT, R10, UR20, RZ ;  /* 0x000000140a0a7c10 */ /* 0x008fca000ff7e0ff */
[----:B------:R0:W-:Y:S04]  /*1c590*/  STL [R1+0x850], R10 ;  /* 0x0008500a01007387 */ /* 0x0001e80000100800 */
        /* <DEDUP_REMOVED lines=15> */
[----:B------:R-:W-:Y:S04]  /*1c690*/  STL [R1+0x840], R36 ;  /* 0x0008402401007387 */ /* 0x000fe80000100800 */
[----:B------:R-:W-:Y:S04]  /*1c6a0*/  STL [R1+0x85c], R35 ;  /* 0x00085c2301007387 */ /* 0x000fe80000100800 */
[----:B------:R-:W-:Y:S01]  /*1c6b0*/  STL [R1+0x838], R34 ;  /* 0x0008382201007387 */ /* 0x000fe20000100800 */
[----:B--2---:R-:W-:Y:S02]  /*1c6c0*/  IADD3.X R33, PT, PT, R33, UR23, RZ, P2, !PT ;  /* 0x0000001721217c10 */ /* 0x004fe400097fe4ff */
        /* <DEDUP_REMOVED lines=31> */
[----:B------:R-:W-:-:S03]  /*1c8c0*/  IADD3 R16, P6, PT, R16, UR20, RZ ;  /* 0x0000001410107c10 */ /* 0x000fc6000ffde0ff */
[----:B------:R-:W-:Y:S04]  /*1c8d0*/  STL [R1+0x81c], R18 ;  /* 0x00081c1201007387 */ /* 0x000fe80000100800 */
[----:B0-----:R-:W2:Y:S04]  /*1c8e0*/  LDL.LU R11, [R1+0x64c] ;  /* 0x00064c00010b7983 */ /* 0x001ea80000300800 */
[----:B------:R-:W-:Y:S01]  /*1c8f0*/  STL [R1+0x650], R17 ;  /* 0x0006501101007387 */ /* 0x000fe20000100800 */
[----:B---3--:R-:W-:-:S05]  /*1c900*/  IADD3.X R10, PT, PT, R10, UR23, RZ, P1, !PT ;  /* 0x000000170a0a7c10 */ /* 0x008fca0008ffe4ff */
[----:B------:R0:W-:Y:S04]  /*1c910*/  STL [R1+0x80c], R10 ;  /* 0x00080c0a01007387 */ /* 0x0001e80000100800 */
[----:B0-----:R-:W3:Y:S04]  /*1c920*/  LDL.LU R10, [R1+0x7e0] ;  /* 0x0007e000010a7983 */ /* 0x001ee80000300800 */
[----:B------:R-:W-:Y:S01]  /*1c930*/  STL [R1+0x648], R16 ;  /* 0x0006481001007387 */ /* 0x000fe20000100800 */
[----:B----4-:R-:W-:-:S05]  /*1c940*/  IADD3.X R9, PT, PT, R9, UR23, RZ, P2, !PT ;  /* 0x0000001709097c10 */ /* 0x010fca00097fe4ff */
[----:B------:R0:W-:Y:S04]  /*1c950*/  STL [R1+0x804], R9 ;  /* 0x0008040901007387 */ /* 0x0001e80000100800 */
[----:B0-----:R-:W4:Y:S01]  /*1c960*/  LDL.LU R9, [R1+0x644] ;  /* 0x0006440001097983 */ /* 0x001f220000300800 */
[----:B------:R-:W-:Y:S02]  /*1c970*/  IADD3 R15, P1, PT, R15, UR20, RZ ;  /* 0x000000140f0f7c10 */ /* 0x000fe4000ff3e0ff */
[----:B------:R-:W-:Y:S02]  /*1c980*/  IADD3 R14, P2, PT, R14, UR20, RZ ;  /* 0x000000140e0e7c10 */ /* 0x000fe4000ff5e0ff */
[----:B------:R-:W-:Y:S01]  /*1c990*/  IADD3.X R13, PT, PT, R13, UR23, RZ, P3, !PT ;  /* 0x000000170d0d7c10 */ /* 0x000fe20009ffe4ff */
[----:B------:R-:W-:Y:S04]  /*1c9a0*/  STL [R1+0x7f8], R15 ;  /* 0x0007f80f01007387 */ /* 0x000fe80000100800 */
[----:B------:R0:W-:Y:S04]  /*1c9b0*/  STL [R1+0x7fc], R13 ;  /* 0x0007fc0d01007387 */ /* 0x0001e80000100800 */
[----:B0-----:R-:W4:Y:S01]  /*1c9c0*/  LDL.LU R13, [R1+0x7d8] ;  /* 0x0007d800010d7983 */ /* 0x001f220000300800 */
        /* <DEDUP_REMOVED lines=81> */
[----:B------:R-:W-:-:S03]  /*1cee0*/  IADD3.X R15, PT, PT, R15, UR23, RZ, P2, !PT ;  /* 0x000000170f0f7c10 */ /* 0x000fc600097fe4ff */
[----:B------:R0:W-:Y:S04]  /*1cef0*/  STL [R1+0x638], R11 ;  /* 0x0006380b01007387 */ /* 0x0001e80000100800 */
[----:B0-----:R-:W2:Y:S04]  /*1cf00*/  LDL.LU R11, [R1+0x63c] ;  /* 0x00063c00010b7983 */ /* 0x001ea80000300800 */
[----:B------:R-:W-:Y:S01]  /*1cf10*/  STL [R1+0x7a4], R16 ;  /* 0x0007a41001007387 */ /* 0x000fe20000100800 */
[----:B---3--:R-:W-:Y:S02]  /*1cf20*/  IADD3 R10, P2, PT, R10, UR20, RZ ;  /* 0x000000140a0a7c10 */ /* 0x008fe4000ff5e0ff */
[----:B------:R-:W-:-:S03]  /*1cf30*/  IADD3.X R14, PT, PT, R14, UR23, RZ, P3, !PT ;  /* 0x000000170e0e7c10 */ /* 0x000fc60009ffe4ff */
[----:B------:R0:W-:Y:S04]  /*1cf40*/  STL [R1+0x788], R10 ;  /* 0x0007880a01007387 */ /* 0x0001e80000100800 */
[----:B0-----:R-:W3:Y:S04]  /*1cf50*/  LDL.LU R10, [R1+0x770] ;  /* 0x00077000010a7983 */ /* 0x001ee80000300800 */
[----:B------:R-:W-:Y:S01]  /*1cf60*/  STL [R1+0x79c], R15 ;  /* 0x00079c0f01007387 */ /* 0x000fe20000100800 */
[----:B----4-:R-:W-:-:S05]  /*1cf70*/  IADD3 R9, P3, PT, R9, UR20, RZ ;  /* 0x0000001409097c10 */ /* 0x010fca000ff7e0ff */
[----:B------:R0:W-:Y:S04]  /*1cf80*/  STL [R1+0x780], R9 ;  /* 0x0007800901007387 */ /* 0x0001e80000100800 */
[----:B0-----:R-:W4:Y:S04]  /*1cf90*/  LDL.LU R9, [R1+0x634] ;  /* 0x0006340001097983 */ /* 0x001f280000300800 */
[----:B------:R-:W-:Y:S01]  /*1cfa0*/  STL [R1+0x794], R14 ;  /* 0x0007940e01007387 */ /* 0x000fe20000100800 */
[----:B------:R-:W-:-:S03]  /*1cfb0*/  IADD3.X R13, PT, PT, R13, UR23, RZ, P4, !PT ;  /* 0x000000170d0d7c10 */ /* 0x000fc6000a7fe4ff */
        /* <DEDUP_REMOVED lines=74> */
[----:B------:R0:W-:Y:S04]  /*1d460*/  STL [R1+0x73c], R13 ;  /* 0x00073c0d01007387 */ /* 0x0001e80000100800 */
[----:B------:R-:W-:Y:S04]  /*1d470*/  STL [R1+0x744], R18 ;  /* 0x0007441201007387 */ /* 0x000fe80000100800 */
[----:B0-----:R-:W4:Y:S01]  /*1d480*/  LDL.LU R13, [R1+0x71c] ;  /* 0x00071c00010d7983 */ /* 0x001f220000300800 */
[----:B------:R-:W-:-:S03]  /*1d490*/  IADD3.X R12, PT, PT, R12, UR23, RZ, P2, !PT ;  /* 0x000000170c0c7c10 */ /* 0x000fc600097fe4ff */
[----:B------:R-:W-:Y:S01]  /*1d4a0*/  STL [R1+0x720], R17 ;  /* 0x0007201101007387 */ /* 0x000fe20000100800 */
[----:B------:R-:W-:-:S03]  /*1d4b0*/  IADD3 R15, P2, PT, R15, UR20, RZ ;  /* 0x000000140f0f7c10 */ /* 0x000fc6000ff5e0ff */
[----:B------:R0:W-:Y:S04]  /*1d4c0*/  STL [R1+0x734], R12 ;  /* 0x0007340c01007387 */ /* 0x0001e80000100800 */
[----:B0-----:R-:W4:Y:S04]  /*1d4d0*/  LDL.LU R12, [R1+0x708] ;  /* 0x00070800010c7983 */ /* 0x001f280000300800 */
[----:B------:R-:W-:Y:S01]  /*1d4e0*/  STL [R1+0x630], R16 ;  /* 0x0006301001007387 */ /* 0x000fe20000100800 */
[----:B--2---:R-:W-:Y:S02]  /*1d4f0*/  IADD3.X R11, PT, PT, R11, UR23, RZ, P3, !PT ;  /* 0x000000170b0b7c10 */ /* 0x004fe40009ffe4ff */
[----:B------:R-:W-:-:S03]  /*1d500*/  IADD3 R14, P3, PT, R14, UR20, RZ ;  /* 0x000000140e0e7c10 */ /* 0x000fc6000ff7e0ff */
[----:B------:R0:W-:Y:S04]  /*1d510*/  STL [R1+0x72c], R11 ;  /* 0x00072c0b01007387 */ /* 0x0001e80000100800 */
[----:B0-----:R-:W2:Y:S04]  /*1d520*/  LDL.LU R11, [R1+0x62c] ;  /* 0x00062c00010b7983 */ /* 0x001ea80000300800 */
[----:B------:R-:W-:Y:S01]  /*1d530*/  STL [R1+0x69c], R15 ;  /* 0x00069c0f01007387 */ /* 0x000fe20000100800 */
[----:B---3--:R-:W-:-:S05]  /*1d540*/  IADD3.X R10, PT, PT, R10, UR23, RZ, P4, !PT ;  /* 0x000000170a0a7c10 */ /* 0x008fca000a7fe4ff */
[----:B------:R0:W-:Y:S04]  /*1d550*/  STL [R1+0x724], R10 ;  /* 0x0007240a01007387 */ /* 0x0001e80000100800 */
[----:B0-----:R-:W3:Y:S04]  /*1d560*/  LDL.LU R10, [R1+0x700] ;  /* 0x00070000010a7983 */ /* 0x001ee80000300800 */
[----:B------:R-:W-:Y:S04]  /*1d570*/  STL [R1+0x718], R14 ;  /* 0x0007180e01007387 */ /* 0x000fe80000100800 */
[----:B------:R-:W3:Y:S04]  /*1d580*/  LDL.LU R36, [R1+0x628] ;  /* 0x0006280001247983 */ /* 0x000ee80000300800 */
[----:B------:R-:W3:Y:S01]  /*1d590*/  LDL.LU R35, [R1+0x6f8] ;  /* 0x0006f80001237983 */ /* 0x000ee20000300800 */
[----:B----4-:R-:W-:-:S03]  /*1d5a0*/  IADD3 R9, P4, PT, R9, UR20, RZ ;  /* 0x0000001409097c10 */ /* 0x010fc6000ff9e0ff */
        /* <DEDUP_REMOVED lines=20> */
[----:B------:R-:W-:-:S05]  /*1d6f0*/  IADD3.X R13, PT, PT, R13, UR23, RZ, P6, !PT ;  /* 0x000000170d0d7c10 */ /* 0x000fca000b7fe4ff */
[----:B------:R0:W-:Y:S04]  /*1d700*/  STL [R1+0x71c], R13 ;  /* 0x00071c0d01007387 */ /* 0x0001e80000100800 */
        /* <DEDUP_REMOVED lines=11> */
[----:B------:R-:W-:Y:S02]  /*1d7c0*/  IADD3.X R36, PT, PT, R36, UR23, RZ, P2, !PT ;  /* 0x0000001724247c10 */ /* 0x000fe400097fe4ff */
[----:B------:R-:W-:Y:S01]  /*1d7d0*/  IADD3 R35, P2, PT, R35, UR20, RZ ;  /* 0x0000001423237c10 */ /* 0x000fe2000ff5e0ff */
[----:B0-----:R-:W3:Y:S01]  /*1d7e0*/  LDL.LU R10, [R1+0x6b4] ;  /* 0x0006b400010a7983 */ /* 0x001ee20000300800 */
[----:B----4-:R-:W-:-:S03]  /*1d7f0*/  IADD3.X R34, PT, PT, R34, UR23, RZ, P3, !PT ;  /* 0x0000001722227c10 */ /* 0x010fc60009ffe4ff */
        /* <DEDUP_REMOVED lines=37> */
[----:B------:R-:W-:-:S03]  /*1da50*/  IADD3.X R16, PT, PT, R16, UR23, RZ, P2, !PT ;  /* 0x0000001710107c10 */ /* 0x000fc600097fe4ff */
[----:B------:R-:W-:Y:S01]  /*1da60*/  STL [R1+0x6d4], R17 ;  /* 0x0006d41101007387 */ /* 0x000fe20000100800 */
[----:B------:R-:W-:Y:S02]  /*1da70*/  IADD3 R13, P2, PT, R13, UR20, RZ ;  /* 0x000000140d0d7c10 */ /* 0x000fe4000ff5e0ff */
        /* <DEDUP_REMOVED lines=11> */
[----:B0-----:R-:W2:Y:S04]  /*1db30*/  LDL.LU R11, [R1+0x694] ;  /* 0x00069400010b7983 */ /* 0x001ea80000300800 */
[----:B------:R-:W-:Y:S04]  /*1db40*/  STL [R1+0x6bc], R14 ;  /* 0x0006bc0e01007387 */ /* 0x000fe80000100800 */
[----:B------:R-:W2:Y:S04]  /*1db50*/  LDL.LU R36, [R1+0x67c] ;  /* 0x00067c0001247983 */ /* 0x000ea80000300800 */
[----:B------:R-:W2:Y:S01]  /*1db60*/  LDL.LU R35, [R1+0x68c] ;  /* 0x00068c0001237983 */ /* 0x000ea20000300800 */
[----:B---3--:R-:W-:-:S03]  /*1db70*/  IADD3.X R10, PT, PT, R10, UR23, RZ, P6, !PT ;  /* 0x000000170a0a7c10 */ /* 0x008fc6000b7fe4ff */
        /* <DEDUP_REMOVED lines=20> */
[----:B----4-:R-:W-:-:S05]  /*1dcc0*/  IADD3 R9, P6, PT, R9, UR20, RZ ;  /* 0x0000001409097c10 */ /* 0x010fca000ffde0ff */
[----:B------:R0:W-:Y:S04]  /*1dcd0*/  STL [R1+0x6a0], R9 ;  /* 0x0006a00901007387 */ /* 0x0001e80000100800 */
        /* <DEDUP_REMOVED lines=8> */
[----:B0-----:R-:W4:Y:S01]  /*1dd60*/  LDL.LU R12, [R1+0x5ec] ;  /* 0x0005ec00010c7983 */ /* 0x001f220000300800 */
[----:B--2---:R-:W-:-:S05]  /*1dd70*/  IADD3.X R11, PT, PT, R11, UR23, RZ, P2, !PT ;  /* 0x000000170b0b7c10 */ /* 0x004fca00097fe4ff */
[----:B------:R0:W-:Y:S01]  /*1dd80*/  STL [R1+0x694], R11 ;  /* 0x0006940b01007387 */ /* 0x0001e20000100800 */
[----:B------:R-:W-:Y:S02]  /*1dd90*/  IADD3 R36, P2, PT, R36, UR20, RZ ;  /* 0x0000001424247c10 */ /* 0x000fe4000ff5e0ff */
[----:B------:R-:W-:Y:S01]  /*1dda0*/  IADD3.X R35, PT, PT, R35, UR23, RZ, P3, !PT ;  /* 0x0000001723237c10 */ /* 0x000fe20009ffe4ff */
[----:B0-----:R-:W2:Y:S01]  /*1ddb0*/  LDL.LU R11, [R1+0x5c8] ;  /* 0x0005c800010b7983 */ /* 0x001ea20000300800 */
[----:B---3--:R-:W-:-:S03]  /*1ddc0*/  IADD3 R34, P3, PT, R34, UR20, RZ ;  /* 0x0000001422227c10 */ /* 0x008fc6000ff7e0ff */
        /* <DEDUP_REMOVED lines=34> */
[----:B------:R0:W-:Y:S04]  /*1dff0*/  STL [R1+0x604], R10 ;  /* 0x0006040a01007387 */ /* 0x0001e80000100800 */
[----:B------:R-:W-:Y:S04]  /*1e000*/  STL [R1+0x60c], R18 ;  /* 0x00060c1201007387 */ /* 0x000fe80000100800 */
[----:B0-----:R-:W3:Y:S04]  /*1e010*/  LDL.LU R10, [R1+0x5e4] ;  /* 0x0005e400010a7983 */ /* 0x001ee80000300800 */
[----:B------:R-:W-:Y:S01]  /*1e020*/  STL [R1+0x5e8], R17 ;  /* 0x0005e81101007387 */ /* 0x000fe20000100800 */
[----:B----4-:R-:W-:-:S05]  /*1e030*/  IADD3.X R9, PT, PT, R9, UR23, RZ, P3, !PT ;  /* 0x0000001709097c10 */ /* 0x010fca0009ffe4ff */
[----:B------:R0:W-:Y:S04]  /*1e040*/  STL [R1+0x5fc], R9 ;  /* 0x0005fc0901007387 */ /* 0x0001e80000100800 */
[----:B0-----:R-:W4:Y:S01]  /*1e050*/  LDL.LU R9, [R1+0x5c0] ;  /* 0x0005c00001097983 */ /* 0x001f220000300800 */
[----:B------:R-:W-:Y:S02]  /*1e060*/  IADD3 R16, P2, PT, R16, UR20, RZ ;  /* 0x0000001410107c10 */ /* 0x000fe4000ff5e0ff */
[----:B------:R-:W-:-:S03]  /*1e070*/  IADD3 R15, P3, PT, R15, UR20, RZ ;  /* 0x000000140f0f7c10 */ /* 0x000fc6000ff7e0ff */
[----:B------:R-:W-:Y:S01]  /*1e080*/  STL [R1+0x5e0], R16 ;  /* 0x0005e01001007387 */ /* 0x000fe20000100800 */
[----:B------:R-:W-:Y:S02]  /*1e090*/  IADD3.X R13, PT, PT, R13, UR23, RZ, P4, !PT ;  /* 0x000000170d0d7c10 */ /* 0x000fe4000a7fe4ff */
        /* <DEDUP_REMOVED lines=53> */
[----:B------:R0:W-:Y:S01]  /*1e3f0*/  STL [R1+0x5a8], R33 ;  /* 0x0005a82101007387 */ /* 0x0001e20000100800 */
[----:B------:R-:W-:-:S03]  /*1e400*/  IADD3 R30, P6, PT, R30, UR20, RZ ;  /* 0x000000141e1e7c10 */ /* 0x000fc6000ffde0ff */
[----:B------:R-:W-:Y:S01]  /*1e410*/  STL [R1+0x5c4], R32 ;  /* 0x0005c42001007387 */ /* 0x000fe20000100800 */
[----:B------:R-:W-:-:S03]  /*1e420*/  IADD3.X R29, PT, PT, R29, UR23, RZ, P1, !PT ;  /* 0x000000171d1d7c10 */ /* 0x000fc60008ffe4ff */
[----:B------:R-:W-:Y:S01]  /*1e430*/  STL [R1+0x5a0], R30 ;  /* 0x0005a01e01007387 */ /* 0x000fe20000100800 */
[----:B0-----:R-:W0:Y:S01]  /*1e440*/  LDC R33, c[0x0][0x3a0] ;  /* 0x0000e800ff217b82 */ /* 0x001e220000000800 */
[----:B------:R-:W-:Y:S02]  /*1e450*/  IADD3 R28, P1, PT, R28, UR20, RZ ;  /* 0x000000141c1c7c10 */ /* 0x000fe4000ff3e0ff */
        /* <DEDUP_REMOVED lines=26> */
[----:B-1----:R-:W2:Y:S04]  /*1e600*/  LDL.LU R11, [R1+0x148] ;  /* 0x00014800010b7983 */ /* 0x002ea80000300800 */
[----:B------:R-:W-:Y:S01]  /*1e610*/  STL [R1+0x58c], R17 ;  /* 0x00058c1101007387 */ /* 0x000fe20000100800 */
[----:B---3--:R-:W-:-:S02]  /*1e620*/  IADD3 R10, P3, PT, R10, UR20, RZ ;  /* 0x000000140a0a7c10 */ /* 0x008fc4000ff7e0ff */
[----:B------:R-:W-:-:S03]  /*1e630*/  IADD3.X R15, PT, PT, R15, UR23, RZ, P4, !PT ;  /* 0x000000170f0f7c10 */ /* 0x000fc6000a7fe4ff */
[----:B------:R1:W-:Y:S04]  /*1e640*/  STL [R1+0x160], R10 ;  /* 0x0001600a01007387 */ /* 0x0003e80000100800 */
[----:B-1----:R-:W3:Y:S04]  /*1e650*/  LDL.LU R10, [R1+0x164] ;  /* 0x00016400010a7983 */ /* 0x002ee80000300800 */
[----:B------:R-:W-:Y:S01]  /*1e660*/  STL [R1+0x584], R16 ;  /* 0x0005841001007387 */ /* 0x000fe20000100800 */
[----:B----4-:R-:W-:-:S05]  /*1e670*/  IADD3 R9, P4, PT, R9, UR20, RZ ;  /* 0x0000001409097c10 */ /* 0x010fca000ff9e0ff */
[----:B------:R1:W-:Y:S04]  /*1e680*/  STL [R1+0x158], R9 ;  /* 0x0001580901007387 */ /* 0x0003e80000100800 */
[----:B-1----:R-:W4:Y:S01]  /*1e690*/  LDL.LU R9, [R1+0x140] ;  /* 0x0001400001097983 */ /* 0x002f220000300800 */
[----:B------:R-:W-:-:S03]  /*1e6a0*/  IADD3.X R14, PT, PT, R14, UR23, RZ, P6, !PT ;  /* 0x000000170e0e7c10 */ /* 0x000fc6000b7fe4ff */
[----:B------:R-:W-:Y:S04]  /*1e6b0*/  STL [R1+0x57c], R15 ;  /* 0x00057c0f01007387 */ /* 0x000fe80000100800 */
[----:B------:R-:W4:Y:S04]  /*1e6c0*/  LDL.LU R36, [R1+0x15c] ;  /* 0x00015c0001247983 */ /* 0x000f280000300800 */
[----:B------:R-:W-:Y:S01]  /*1e6d0*/  STL [R1+0x574], R14 ;  /* 0x0005740e01007387 */ /* 0x000fe20000100800 */
[----:B------:R-:W-:-:S03]  /*1e6e0*/  IADD3 R13, P6, PT, R13, UR20, RZ ;  /* 0x000000140d0d7c10 */ /* 0x000fc6000ffde0ff */
[----:B------:R-:W4:Y:S04]  /*1e6f0*/  LDL.LU R35, [R1+0x154] ;  /* 0x0001540001237983 */ /* 0x000f280000300800 */
[----:B------:R1:W-:Y:S04]  /*1e700*/  STL [R1+0x150], R13 ;  /* 0x0001500d01007387 */ /* 0x0003e80000100800 */
[----:B------:R-:W4:Y:S04]  /*1e710*/  LDL.LU R34, [R1+0x138] ;  /* 0x0001380001227983 */ /* 0x000f280000300800 */
[----:B------:R-:W4:Y:S01]  /*1e720*/  LDL.LU R32, [R1+0x14c] ;  /* 0x00014c0001207983 */ /* 0x000f220000300800 */
[----:B------:R-:W-:-:S05]  /*1e730*/  IADD3.X R12, PT, PT, R12, UR23, RZ, P1, !PT ;  /* 0x000000170c0c7c10 */ /* 0x000fca0008ffe4ff */
        /* <DEDUP_REMOVED lines=14> */
[----:B-1----:R-:W4:Y:S04]  /*1e820*/  LDL R13, [R1+0x8dc] ;  /* 0x0008dc00010d7983 */ /* 0x002f280000100800 */
[----:B------:R-:W4:Y:S04]  /*1e830*/  LDL.LU R17, [R1+0x114] ;  /* 0x0001140001117983 */ /* 0x000f280000300800 */
[----:B------:R-:W4:Y:S04]  /*1e840*/  LDL.LU R16, [R1+0xf8] ;  /* 0x0000f80001107983 */ /* 0x000f280000300800 */
[----:B------:R-:W4:Y:S04]  /*1e850*/  LDL.LU R15, [R1+0x10c] ;  /* 0x00010c00010f7983 */ /* 0x000f280000300800 */
[----:B------:R-:W4:Y:S04]  /*1e860*/  LDL.LU R14, [R1+0xf0] ;  /* 0x0000f000010e7983 */ /* 0x000f280000300800 */
[----:B0-----:R-:W4:Y:S01]  /*1e870*/  LDL.LU R12, [R1+0x104] ;  /* 0x00010400010c7983 */ /* 0x001f220000300800 */
[----:B--2---:R-:W-:-:S05]  /*1e880*/  IADD3 R11, P1, PT, R11, UR20, RZ ;  /* 0x000000140b0b7c10 */ /* 0x004fca000ff3e0ff */
[----:B------:R0:W-:Y:S04]  /*1e890*/  STL [R1+0x148], R11 ;  /* 0x0001480b01007387 */ /* 0x0001e80000100800 */
[----:B0-----:R-:W2:Y:S01]  /*1e8a0*/  LDL.LU R11, [R1+0xfc] ;  /* 0x0000fc00010b7983 */ /* 0x001ea20000300800 */
[----:B---3--:R-:W-:-:S05]  /*1e8b0*/  IADD3.X R10, PT, PT, R10, UR23, RZ, P2, !PT ;  /* 0x000000170a0a7c10 */ /* 0x008fca00097fe4ff */
[----:B------:R0:W-:Y:S04]  /*1e8c0*/  STL [R1+0x164], R10 ;  /* 0x0001640a01007387 */ /* 0x0001e80000100800 */
[----:B0-----:R-:W3:Y:S01]  /*1e8d0*/  LDL.LU R10, [R1+0xf4] ;  /* 0x0000f400010a7983 */ /* 0x001ee20000300800 */
[----:B----4-:R-:W-:-:S05]  /*1e8e0*/  IADD3 R9, P2, PT, R9, UR20, RZ ;  /* 0x0000001409097c10 */ /* 0x010fca000ff5e0ff */
[----:B------:R0:W-:Y:S04]  /*1e8f0*/  STL [R1+0x140], R9 ;  /* 0x0001400901007387 */ /* 0x0001e80000100800 */
[----:B0-----:R-:W4:Y:S01]  /*1e900*/  LDL.LU R9, [R1+0xec] ;  /* 0x0000ec0001097983 */ /* 0x001f220000300800 */
[----:B------:R-:W-:Y:S01]  /*1e910*/  IADD3.X R36, PT, PT, R36, UR23, RZ, P3, !PT ;  /* 0x0000001724247c10 */ /* 0x000fe20009ffe4ff */
[----:B------:R-:W0:Y:S01]  /*1e920*/  SYNCS.PHASECHK.TRANS64.TRYWAIT P3, [UR11], R8 ;  /* 0x00000008ff0075a7 */ /* 0x000e22000806110b */
[----:B------:R-:W-:-:S03]  /*1e930*/  IADD3.X R35, PT, PT, R35, UR23, RZ, P4, !PT ;  /* 0x0000001723237c10 */ /* 0x000fc6000a7fe4ff */
[----:B------:R1:W-:Y:S01]  /*1e940*/  STL [R1+0x15c], R36 ;  /* 0x00015c2401007387 */ /* 0x0003e20000100800 */
[----:B------:R-:W-:-:S03]  /*1e950*/  IADD3 R34, P4, PT, R34, UR20, RZ ;  /* 0x0000001422227c10 */ /* 0x000fc6000ff9e0ff */
[----:B------:R1:W-:Y:S01]  /*1e960*/  STL [R1+0x154], R35 ;  /* 0x0001542301007387 */ /* 0x0003e20000100800 */
[----:B------:R-:W-:-:S03]  /*1e970*/  IADD3.X R32, PT, PT, R32, UR23, RZ, P6, !PT ;  /* 0x0000001720207c10 */ /* 0x000fc6000b7fe4ff */
[----:B------:R1:W-:Y:S04]  /*1e980*/  STL [R1+0x138], R34 ;  /* 0x0001382201007387 */ /* 0x0003e80000100800 */
[----:B------:R1:W-:Y:S01]  /*1e990*/  STL [R1+0x14c], R32 ;  /* 0x00014c2001007387 */ /* 0x0003e20000100800 */
[----:B------:R-:W-:Y:S02]  /*1e9a0*/  IADD3 R30, P6, PT, R30, UR20, RZ ;  /* 0x000000141e1e7c10 */ /* 0x000fe4000ffde0ff */
[----:B------:R-:W-:-:S03]  /*1e9b0*/  IADD3.X R29, PT, PT, R29, UR23, RZ, P1, !PT ;  /* 0x000000171d1d7c10 */ /* 0x000fc60008ffe4ff */
[----:B------:R1:W-:Y:S01]  /*1e9c0*/  STL [R1+0x130], R30 ;  /* 0x0001301e01007387 */ /* 0x0003e20000100800 */
[----:B------:R-:W-:-:S03]  /*1e9d0*/  IADD3 R28, P1, PT, R28, UR20, RZ ;  /* 0x000000141c1c7c10 */ /* 0x000fc6000ff3e0ff */
[----:B------:R1:W-:Y:S01]  /*1e9e0*/  STL [R1+0x144], R29 ;  /* 0x0001441d01007387 */ /* 0x0003e20000100800 */
        /* <DEDUP_REMOVED lines=20> */
[----:B------:R-:W-:-:S03]  /*1eb30*/  VIADD R13, R13, 0x1 ;  /* 0x000000010d0d7836 */ /* 0x000fc60000000000 */
        /* <DEDUP_REMOVED lines=10> */
[----:B------:R1:W-:Y:S04]  /*1ebe0*/  STL [R1+0xf0], R14 ;  /* 0x0000f00e01007387 */ /* 0x0003e80000100800 */
[----:B------:R1:W-:Y:S01]  /*1ebf0*/  STL [R1+0x104], R12 ;  /* 0x0001040c01007387 */ /* 0x0003e20000100800 */
[----:B-----5:R-:W-:Y:S01]  /*1ec00*/  IADD3 R3, P1, PT, R3, UR20, RZ ;  /* 0x0000001403037c10 */ /* 0x020fe2000ff3e0ff */
[----:B------:R-:W-:-:S03]  /*1ec10*/  IMAD R33, R13, -0x40, R33 ;  /* 0xffffffc00d217824 */ /* 0x000fc600078e0221 */
[----:B------:R-:W-:Y:S02]  /*1ec20*/  IADD3.X R4, PT, PT, R4, UR23, RZ, P1, !PT ;  /* 0x0000001704047c10 */ /* 0x000fe40008ffe4ff */
[----:B------:R-:W-:Y:S02]  /*1ec30*/  PRMT R31, RZ, 0x7610, R31 ;  /* 0x00007610ff1f7816 */ /* 0x000fe4000000001f */
[----:B--2---:R-:W-:-:S05]  /*1ec40*/  IADD3.X R11, PT, PT, R11, UR23, RZ, P2, !PT ;  /* 0x000000170b0b7c10 */ /* 0x004fca00097fe4ff */
[----:B------:R1:W-:Y:S01]  /*1ec50*/  STL [R1+0xfc], R11 ;  /* 0x0000fc0b01007387 */ /* 0x0003e20000100800 */
[----:B---3--:R-:W-:-:S05]  /*1ec60*/  IADD3.X R10, PT, PT, R10, UR23, RZ, P4, !PT ;  /* 0x000000170a0a7c10 */ /* 0x008fca000a7fe4ff */
[----:B------:R1:W-:Y:S01]  /*1ec70*/  STL [R1+0xf4], R10 ;  /* 0x0000f40a01007387 */ /* 0x0003e20000100800 */
[----:B----4-:R-:W-:-:S05]  /*1ec80*/  IADD3.X R9, PT, PT, R9, UR23, RZ, P6, !PT ;  /* 0x0000001709097c10 */ /* 0x010fca000b7fe4ff */
[----:B------:R1:W-:Y:S01]  /*1ec90*/  STL [R1+0xec], R9 ;  /* 0x0000ec0901007387 */ /* 0x0003e20000100800 */
[----:B------:R-:W-:-:S04]  /*1eca0*/  IADD3 R0, P6, PT, R0, UR20, RZ ;  /* 0x0000001400007c10 */ /* 0x000fc8000ffde0ff */
[----:B------:R-:W-:Y:S02]  /*1ecb0*/  IADD3.X R2, PT, PT, R2, UR23, RZ, P6, !PT ;  /* 0x0000001702027c10 */ /* 0x000fe4000b7fe4ff */
[C---:B------:R-:W-:Y:S02]  /*1ecc0*/  ISETP.GT.AND P2, PT, R33.reuse, RZ, PT ;  /* 0x000000ff2100720c */ /* 0x040fe40003f44270 */
[----:B------:R-:W-:Y:S01]  /*1ecd0*/  ISETP.GT.AND P4, PT, R33, 0x1, PT ;  /* 0x000000012100780c */ /* 0x000fe20003f84270 */
[----:B01----:R-:W-:-:S12]  /*1ece0*/  @!P3 BRA `(.L_x_8) ;  /* 0x0000020c004cb947 */ /* 0x003fd80003800000 */
.L_x_16:
[----:B------:R0:W-:Y:S01]  /*1ecf0*/  STL [R1+0xdf8], R64 ;  /* 0x000df84001007387 */ /* 0x0001e20000100800 */
[----:B------:R-:W-:Y:S01]  /*1ed00*/  @P2 IMAD.MOV.U32 R8, RZ, RZ, R0 ;  /* 0x000000ffff082224 */ /* 0x000fe200078e0000 */
[----:B------:R-:W-:Y:S01]  /*1ed10*/  PRMT R30, RZ, 0x7610, R30 ;  /* 0x00007610ff1e7816 */ /* 0x000fe2000000001e */
[----:B------:R-:W-:Y:S01]  /*1ed20*/  @P2 IMAD.MOV.U32 R9, RZ, RZ, R2 ;  /* 0x000000ffff092224 */ /* 0x000fe200078e0002 */
[----:B------:R-:W-:Y:S01]  /*1ed30*/  STL [R1+0xdf4], R66 ;  /* 0x000df44201007387 */ /* 0x000fe20000100800 */
[----:B------:R-:W-:-:S03]  /*1ed40*/  ISETP.GT.AND P1, PT, R33, 0x2, PT ;  /* 0x000000022100780c */ /* 0x000fc60003f24270 */
        /* <DEDUP_REMOVED lines=41> */
[----:B------:R1:W2:Y:S04]  /*1efe0*/  @P2 LDG.E.U8 R31, desc[UR24][R8.64] ;  /* 0x00000018081f2981 */ /* 0x0002a8000c1e1100 */
[----:B------:R-:W-:Y:S04]  /*1eff0*/  STL [R1+0xcf4], R69 ;  /* 0x000cf44501007387 */ /* 0x000fe80000100800 */
[----:B------:R-:W-:Y:S01]  /*1f000*/  STL [R1+0xcf0], R68 ;  /* 0x000cf04401007387 */ /* 0x000fe20000100800 */
[----:B-1----:R-:W-:-:S02]  /*1f010*/  @P2 IMAD.MOV.U32 R8, RZ, RZ, R3 ;  /* 0x000000ffff082224 */ /* 0x002fc400078e0003 */
[----:B------:R-:W-:Y:S01]  /*1f020*/  @P2 IMAD.MOV.U32 R9, RZ, RZ, R4 ;  /* 0x000000ffff092224 */ /* 0x000fe200078e0004 */
[----:B------:R-:W-:Y:S04]  /*1f030*/  STL [R1+0xd00], R0 ;  /* 0x000d000001007387 */ /* 0x000fe80000100800 */
[----:B------:R-:W-:Y:S04]  /*1f040*/  STL [R1+0xcfc], R2 ;  /* 0x000cfc0201007387 */ /* 0x000fe80000100800 */
[----:B------:R-:W-:Y:S04]  /*1f050*/  STL [R1+0xd08], R3 ;  /* 0x000d080301007387 */ /* 0x000fe80000100800 */
[----:B------:R-:W-:Y:S04]  /*1f060*/  STL [R1+0xd04], R4 ;  /* 0x000d040401007387 */ /* 0x000fe80000100800 */
[----:B------:R1:W3:Y:S04]  /*1f070*/  @P2 LDG.E.U8 R30, desc[UR24][R8.64] ;  /* 0x00000018081e2981 */ /* 0x0002e8000c1e1100 */
[----:B------:R-:W1:Y:S04]  /*1f080*/  LDL R8, [R1+0xec] ;  /* 0x0000ec0001087983 */ /* 0x000e680000100800 */
[----:B------:R-:W1:Y:S01]  /*1f090*/  LDL R9, [R1+0xf0] ;  /* 0x0000f00001097983 */ /* 0x000e620000100800 */
[----:B------:R-:W-:-:S02]  /*1f0a0*/  PRMT R15, RZ, 0x7610, R15 ;  /* 0x00007610ff0f7816 */ /* 0x000fc4000000000f */
[----:B-1----:R-:W-:-:S04]  /*1f0b0*/  @P4 LOP3.LUT R9, R9, R8, RZ, 0x3c, !PT ;  /* 0x0000000809094212 */ /* 0x002fc800078e3cff */
[----:B------:R-:W-:-:S04]  /*1f0c0*/  @P4 LOP3.LUT R8, R9, R8, RZ, 0x3c, !PT ;  /* 0x0000000809084212 */ /* 0x000fc800078e3cff */
[----:B------:R-:W-:-:S05]  /*1f0d0*/  @P4 LOP3.LUT R9, R9, R8, RZ, 0x3c, !PT ;  /* 0x0000000809094212 */ /* 0x000fca00078e3cff */
[----:B------:R1:W4:Y:S04]  /*1f0e0*/  @P4 LDG.E.U8 R15, desc[UR24][R8.64] ;  /* 0x00000018080f4981 */ /* 0x000328000c1e1100 */
[----:B------:R-:W1:Y:S04]  /*1f0f0*/  LDL R8, [R1+0xf4] ;  /* 0x0000f40001087983 */ /* 0x000e680000100800 */
[----:B------:R-:W1:Y:S01]  /*1f100*/  LDL R9, [R1+0xf8] ;  /* 0x0000f80001097983 */ /* 0x000e620000100800 */
[----:B------:R-:W-:Y:S02]  /*1f110*/  PRMT R14, RZ, 0x7610, R14 ;  /* 0x00007610ff0e7816 */ /* 0x000fe4000000000e */
[----:B-1----:R-:W-:-:S04]  /*1f120*/  @P4 LOP3.LUT R9, R9, R8, RZ, 0x3c, !PT ;  /* 0x0000000809094212 */ /* 0x002fc800078e3cff */
[----:B------:R-:W-:-:S04]  /*1f130*/  @P4 LOP3.LUT R8, R9, R8, RZ, 0x3c, !PT ;  /* 0x0000000809084212 */ /* 0x000fc800078e3cff */
[----:B------:R-:W-:-:S05]  /*1f140*/  @P4 LOP3.LUT R9, R9, R8, RZ, 0x3c, !PT ;  /* 0x0000000809094212 */ /* 0x000fca00078e3cff */
[----:B------:R1:W2:Y:S04]  /*1f150*/  @P4 LDG.E.U8 R14, desc[UR24][R8.64] ;  /* 0x00000018080e4981 */ /* 0x0002a8000c1e1100 */
        /* <DEDUP_REMOVED lines=16> */
[----:B------:R-:W-:Y:S02]  /*1f260*/  ISETP.GT.AND P2, PT, R33, 0x3, PT ;  /* 0x000000032100780c */ /* 0x000fe40003f44270 */
[----:B------:R-:W-:-:S11]  /*1f270*/  PRMT R71, RZ, 0x7610, R71 ;  /* 0x00007610ff477816 */ /* 0x000fd60000000047 */
        /* <DEDUP_REMOVED lines=14> */
[----:B0-----:R-:W-:-:S11]  /*1f360*/  PRMT R64, RZ, 0x7610, R64 ;  /* 0x00007610ff407816 */ /* 0x001fd60000000040 */
[----:B-1----:R-:W-:-:S04]  /*1f370*/  @P3 LOP3.LUT R9, R9, R8, RZ, 0x3c, !PT ;  /* 0x0000000809093212 */ /* 0x002fc800078e3cff */
[----:B------:R-:W-:-:S04]  /*1f380*/  @P3 LOP3.LUT R8, R9, R8, RZ, 0x3c, !PT ;  /* 0x0000000809083212 */ /* 0x000fc800078e3cff */
[----:B------:R-:W-:-:S05]  /*1f390*/  @P3 LOP3.LUT R9, R9, R8, RZ, 0x3c, !PT ;  /* 0x0000000809093212 */ /* 0x000fca00078e3cff */
[----:B------:R-:W2:Y:S04]  /*1f3a0*/  @P3 LDG.E.U8 R64, desc[UR24][R8.64] ;  /* 0x0000001808403981 */ /* 0x000ea8000c1e1100 */
[----:B--2---:R0:W-:Y:S04]  /*1f3b0*/  STL [R1+0xe4], R64 ;  /* 0x0000e44001007387 */ /* 0x0041e80000100800 */
[----:B0-----:R-:W2:Y:S04]  /*1f3c0*/  LDL.LU R64, [R1+0xdf8] ;  /* 0x000df80001407983 */ /* 0x001ea80000300800 */
[----:B------:R-:W2:Y:S04]  /*1f3d0*/  LDL R8, [R1+0x124] ;  /* 0x0001240001087983 */ /* 0x000ea80000100800 */
[----:B------:R-:W2:Y:S01]  /*1f3e0*/  LDL R9, [R1+0x128] ;  /* 0x0001280001097983 */ /* 0x000ea20000100800 */
[----:B------:R-:W-:-:S02]  /*1f3f0*/  PRMT R66, RZ, 0x7610, R66 ;  /* 0x00007610ff427816 */ /* 0x000fc40000000042 */
[----:B--2---:R-:W-:-:S04]  /*1f400*/  @P3 LOP3.LUT R9, R9, R8, RZ, 0x3c, !PT ;  /* 0x0000000809093212 */ /* 0x004fc800078e3cff */
[----:B------:R-:W-:-:S04]  /*1f410*/  @P3 LOP3.LUT R8, R9, R8, RZ, 0x3c, !PT ;  /* 0x0000000809083212 */ /* 0x000fc800078e3cff */
[----:B------:R-:W-:-:S05]  /*1f420*/  @P3 LOP3.LUT R9, R9, R8, RZ, 0x3c, !PT ;  /* 0x0000000809093212 */ /* 0x000fca00078e3cff */
[----:B------:R-:W2:Y:S01]  /*1f430*/  @P3 LDG.E.U8 R66, desc[UR24][R8.64] ;  /* 0x0000001808423981 */ /* 0x000ea2000c1e1100 */
[----:B------:R-:W-:-:S03]  /*1f440*/  ISETP.GT.AND P1, PT, R33, 0x5, PT ;  /* 0x000000052100780c */ /* 0x000fc60003f24270 */
        /* <DEDUP_REMOVED lines=65> */
[----:B------:R0:W2:Y:S04]  /*1f860*/  @P1 LDG.E.U8 R29, desc[UR24][R8.64] ;  /* 0x00000018081d1981 */ /* 0x0000a8000c1e1100 */
[----:B------:R-:W0:Y:S04]  /*1f870*/  LDL R8, [R1+0x164] ;  /* 0x0001640001087983 */ /* 0x000e280000100800 */
[----:B------:R-:W0:Y:S01]  /*1f880*/  LDL R9, [R1+0x568] ;  /* 0x0005680001097983 */ /* 0x000e220000100800 */
[----:B------:R-:W-:Y:S02]  /*1f890*/  PRMT R28, RZ, 0x7610, R28 ;  /* 0x00007610ff1c7816 */ /* 0x000fe4000000001c */
[----:B0-----:R-:W-:-:S04]  /*1f8a0*/  @P1 LOP3.LUT R9, R9, R8, RZ, 0x3c, !PT ;  /* 0x0000000809091212 */ /* 0x001fc800078e3cff */
[----:B------:R-:W-:-:S04]  /*1f8b0*/  @P1 LOP3.LUT R8, R9, R8, RZ, 0x3c, !PT ;  /* 0x0000000809081212 */ /* 0x000fc800078e3cff */
[----:B------:R-:W-:-:S05]  /*1f8c0*/  @P1 LOP3.LUT R9, R9, R8, RZ, 0x3c, !PT ;  /* 0x0000000809091212 */ /* 0x000fca00078e3cff */
[----:B------:R0:W2:Y:S04]  /*1f8d0*/  @P1 LDG.E.U8 R28, desc[UR24][R8.64] ;  /* 0x00000018081c1981 */ /* 0x0000a8000c1e1100 */
[----:B------:R-:W0:Y:S04]  /*1f8e0*/  LDL R8, [R1+0x56c] ;  /* 0x00056c0001087983 */ /* 0x000e280000100800 */
[----:B------:R-:W0:Y:S01]  /*1f8f0*/  LDL R9, [R1+0x570] ;  /* 0x0005700001097983 */ /* 0x000e220000100800 */
[----:B------:R-:W-:Y:S02]  /*1f900*/  ISETP.GT.AND P2, PT, R33, 0x9, PT ;  /* 0x000000092100780c */ /* 0x000fe40003f44270 */
[----:B------:R-:W-:-:S11]  /*1f910*/  PRMT R13, RZ, 0x7610, R13 ;  /* 0x00007610ff0d7816 */ /* 0x000fd6000000000d */
[----:B0-----:R-:W-:-:S04]  /*1f920*/  @P2 LOP3.LUT R9, R9, R8, RZ, 0x3c, !PT ;  /* 0x0000000809092212 */ /* 0x001fc800078e3cff */
        /* <DEDUP_REMOVED lines=381> */
[----:B------:R-:W3:Y:S04]  /*21100*/  LDL R8, [R1+0x62c] ;  /* 0x00062c0001087983 */ /* 0x000ee80000100800 */
[----:B------:R-:W3:Y:S01]  /*21110*/  LDL R9, [R1+0x630] ;  /* 0x0006300001097983 */ /* 0x000ee20000100800 */
[----:B------:R-:W-:-:S03]  /*21120*/  PRMT R4, RZ, 0x7610, R4 ;  /* 0x00007610ff047816 */ /* 0x000fc60000000004 */
[----:B--2---:R-:W-:Y:S01]  /*21130*/  STL [R1+0xd0c], R3 ;  /* 0x000d0c0301007387 */ /* 0x004fe20000100800 */
[----:B---3--:R-:W-:-:S04]  /*21140*/  @P3 LOP3.LUT R9, R9, R8, RZ, 0x3c, !PT ;  /* 0x0000000809093212 */ /* 0x008fc800078e3cff */
[----:B------:R-:W-:-:S04]  /*21150*/  @P3 LOP3.LUT R8, R9, R8, RZ, 0x3c, !PT ;  /* 0x0000000809083212 */ /* 0x000fc800078e3cff */
[----:B------:R-:W-:-:S05]  /*21160*/  @P3 LOP3.LUT R9, R9, R8, RZ, 0x3c, !PT ;  /* 0x0000000809093212 */ /* 0x000fca00078e3cff */
[----:B------:R-:W2:Y:S04]  /*21170*/  @P3 LDG.E.U8 R4, desc[UR24][R8.64] ;  /* 0x0000001808043981 */ /* 0x000ea8000c1e1100 */
[----:B------:R-:W3:Y:S04]  /*21180*/  LDL R8, [R1+0x71c] ;  /* 0x00071c0001087983 */ /* 0x000ee80000100800 */
[----:B------:R-:W3:Y:S01]  /*21190*/  LDL R9, [R1+0x720] ;  /* 0x0007200001097983 */ /* 0x000ee20000100800 */
[----:B------:R-:W-:Y:S02]  /*211a0*/  ISETP.GT.AND P1, PT, R33, 0x20, PT ;  /* 0x000000202100780c */ /* 0x000fe40003f24270 */
[----:B------:R-:W-:Y:S01]  /*211b0*/  PRMT R23, RZ, 0x7610, R23 ;  /* 0x00007610ff177816 */ /* 0x000fe20000000017 */
[----:B--2---:R-:W-:Y:S10]  /*211c0*/  STL [R1+0xd10], R4 ;  /* 0x000d100401007387 */ /* 0x004ff40000100800 */
[----:B---3--:R-:W-:-:S04]  /*211d0*/  @P1 LOP3.LUT R9, R9, R8, RZ, 0x3c, !PT ;  /* 0x0000000809091212 */ /* 0x008fc800078e3cff */
        /* <DEDUP_REMOVED lines=9> */
[----:B------:R0:W3:Y:S04]  /*21270*/  @P1 LDG.E.U8 R22, desc[UR24][R8.64] ;  /* 0x0000001808161981 */ /* 0x0000e8000c1e1100 */
        /* <DEDUP_REMOVED lines=115> */
[----:B--2---:R0:W-:Y:S01]  /*219b0*/  STL [R1+0xd14], R0 ;  /* 0x000d140001007387 */ /* 0x0041e20000100800 */
[----:B------:R-:W-:Y:S02]  /*219c0*/  ISETP.GT.AND P3, PT, R33, 0x28, PT ;  /* 0x000000282100780c */ /* 0x000fe40003f64270 */
[----:B------:R-:W-:Y:S01]  /*219d0*/  PRMT R21, RZ, 0x7610, R21 ;  /* 0x00007610ff157816 */ /* 0x000fe20000000015 */
[----:B0-----:R-:W2:Y:S01]  /*219e0*/  LDL R0, [R1+0x7a0] ;  /* 0x0007a00001007983 */ /* 0x001ea20000100800 */
[----:B---3--:R-:W-:-:S04]  /*219f0*/  @P2 LOP3.LUT R9, R9, R8, RZ, 0x3c, !PT ;  /* 0x0000000809092212 */ /* 0x008fc800078e3cff */
[----:B------:R-:W-:-:S04]  /*21a00*/  @P2 LOP3.LUT R8, R9, R8, RZ, 0x3c, !PT ;  /* 0x0000000809082212 */ /* 0x000fc800078e3cff */
[----:B------:R-:W-:-:S05]  /*21a10*/  @P2 LOP3.LUT R9, R9, R8, RZ, 0x3c, !PT ;  /* 0x0000000809092212 */ /* 0x000fca00078e3cff */
[----:B------:R-:W3:Y:S04]  /*21a20*/  @P2 LDG.E.U8 R2, desc[UR24][R8.64] ;  /* 0x0000001808022981 */ /* 0x000ee8000c1e1100 */
[----:B------:R-:W2:Y:S04]  /*21a30*/  LDL R8, [R1+0x78c] ;  /* 0x00078c0001087983 */ /* 0x000ea80000100800 */
[----:B------:R-:W2:Y:S04]  /*21a40*/  LDL R9, [R1+0x790] ;  /* 0x0007900001097983 */ /* 0x000ea80000100800 */
[----:B---3--:R0:W-:Y:S04]  /*21a50*/  STL [R1+0xd18], R2 ;  /* 0x000d180201007387 */ /* 0x0081e80000100800 */
[----:B0-----:R-:W3:Y:S01]  /*21a60*/  LDL R2, [R1+0x79c] ;  /* 0x00079c0001027983 */ /* 0x001ee20000100800 */
[----:B--2---:R-:W-:-:S04]  /*21a70*/  @P3 LOP3.LUT R9, R9, R8, RZ, 0x3c, !PT ;  /* 0x0000000809093212 */ /* 0x004fc800078e3cff */
[----:B------:R-:W-:-:S04]  /*21a80*/  @P3 LOP3.LUT R8, R9, R8, RZ, 0x3c, !PT ;  /* 0x0000000809083212 */ /* 0x000fc800078e3cff */
[----:B------:R-:W-:-:S05]  /*21a90*/  @P3 LOP3.LUT R9, R9, R8, RZ, 0x3c, !PT ;  /* 0x0000000809093212 */ /* 0x000fca00078e3cff */
[----:B------:R0:W2:Y:S04]  /*21aa0*/  @P3 LDG.E.U8 R21, desc[UR24][R8.64] ;  /* 0x0000001808153981 */ /* 0x0000a8000c1e1100 */
[----:B------:R-:W0:Y:S04]  /*21ab0*/  LDL R8, [R1+0x794] ;  /* 0x0007940001087983 */ /* 0x000e280000100800 */
[----:B------:R-:W0:Y:S01]  /*21ac0*/  LDL R9, [R1+0x798] ;  /* 0x0007980001097983 */ /* 0x000e220000100800 */
[----:B------:R-:W-:Y:S02]  /*21ad0*/  ISETP.GT.AND P1, PT, R33, 0x29, PT ;  /* 0x000000292100780c */ /* 0x000fe40003f24270 */
[----:B------:R-:W-:-:S02]  /*21ae0*/  PRMT R20, RZ, 0x7610, R20 ;  /* 0x00007610ff147816 */ /* 0x000fc40000000014 */
[----:B------:R-:W-:Y:S02]  /*21af0*/  PRMT R34, RZ, 0x7610, R34 ;  /* 0x00007610ff227816 */ /* 0x000fe40000000022 */
[----:B0-----:R-:W-:-:S04]  /*21b00*/  @P3 LOP3.LUT R9, R9, R8, RZ, 0x3c, !PT ;  /* 0x0000000809093212 */ /* 0x001fc800078e3cff */
[----:B------:R-:W-:-:S04]  /*21b10*/  @P3 LOP3.LUT R8, R9, R8, RZ, 0x3c, !PT ;  /* 0x0000000809083212 */ /* 0x000fc800078e3cff */
[----:B------:R-:W-:-:S05]  /*21b20*/  @P3 LOP3.LUT R9, R9, R8, RZ, 0x3c, !PT ;  /* 0x0000000809093212 */ /* 0x000fca00078e3cff */
[----:B------:R0:W2:Y:S02]  /*21b30*/  @P3 LDG.E.U8 R20, desc[UR24][R8.64] ;  /* 0x0000001808143981 */ /* 0x0000a4000c1e1100 */
[----:B0-----:R-:W-:Y:S02]  /*21b40*/  @P1 IMAD.MOV.U32 R8, RZ, RZ, R0 ;  /* 0x000000ffff081224 */ /* 0x001fe400078e0000 */
[----:B---3--:R-:W-:Y:S01]  /*21b50*/  @P1 IMAD.MOV.U32 R9, RZ, RZ, R2 ;  /* 0x000000ffff091224 */ /* 0x008fe200078e0002 */
[----:B------:R-:W-:Y:S01]  /*21b60*/  PRMT R37, RZ, 0x7610, R37 ;  /* 0x00007610ff257816 */ /* 0x000fe20000000025 */
[----:B------:R-:W3:Y:S04]  /*21b70*/  LDL R2, [R1+0x7c4] ;  /* 0x0007c40001027983 */ /* 0x000ee80000100800 */
[----:B------:R0:W2:Y:S01]  /*21b80*/  @P1 LDG.E.U8 R34, desc[UR24][R8.64] ;  /* 0x0000001808221981 */ /* 0x0000a2000c1e1100 */
[----:B------:R-:W-:-:S02]  /*21b90*/  ISETP.GT.AND P2, PT, R33, 0x2a, PT ;  /* 0x0000002a2100780c */ /* 0x000fc40003f44270 */
[----:B------:R-:W-:Y:S01]  /*21ba0*/  PRMT R64, RZ, 0x7610, R64 ;  /* 0x00007610ff407816 */ /* 0x000fe20000000040 */
[----:B------:R-:W2:Y:S04]  /*21bb0*/  LDL R0, [R1+0x7c8] ;  /* 0x0007c80001007983 */ /* 0x000ea80000100800 */
[----:B------:R-:W0:Y:S04]  /*21bc0*/  LDL R8, [R1+0x7a4] ;  /* 0x0007a40001087983 */ /* 0x000e280000100800 */
[----:B------:R-:W0:Y:S02]  /*21bd0*/  LDL R9, [R1+0x7a8] ;  /* 0x0007a80001097983 */ /* 0x000e240000100800 */
[----:B0-----:R-:W-:-:S04]  /*21be0*/  @P1 LOP3.LUT R9, R9, R8, RZ, 0x3c, !PT ;  /* 0x0000000809091212 */ /* 0x001fc800078e3cff */
[----:B------:R-:W-:-:S04]  /*21bf0*/  @P1 LOP3.LUT R8, R9, R8, RZ, 0x3c, !PT ;  /* 0x0000000809081212 */ /* 0x000fc800078e3cff */
[----:B------:R-:W-:-:S05]  /*21c00*/  @P1 LOP3.LUT R9, R9, R8, RZ, 0x3c, !PT ;  /* 0x0000000809091212 */ /* 0x000fca00078e3cff */
[----:B------:R0:W2:Y:S04]  /*21c10*/  @P1 LDG.E.U8 R37, desc[UR24][R8.64] ;  /* 0x0000001808251981 */ /* 0x0000a8000c1e1100 */
[----:B------:R-:W0:Y:S04]  /*21c20*/  LDL R8, [R1+0x7ac] ;  /* 0x0007ac0001087983 */ /* 0x000e280000100800 */
[----:B------:R-:W0:Y:S02]  /*21c30*/  LDL R9, [R1+0x7b0] ;  /* 0x0007b00001097983 */ /* 0x000e240000100800 */
        /* <DEDUP_REMOVED lines=14> */
[----:B------:R-:W-:-:S02]  /*21d20*/  PRMT R85, RZ, 0x7610, R85 ;  /* 0x00007610ff557816 */ /* 0x000fc40000000055 */
[----:B------:R-:W-:-:S09]  /*21d30*/  PRMT R87, RZ, 0x7610, R87 ;  /* 0x00007610ff577816 */ /* 0x000fd20000000057 */
[----:B0-----:R-:W-:-:S04]  /*21d40*/  @P3 LOP3.LUT R9, R9, R8, RZ, 0x3c, !PT ;  /* 0x0000000809093212 */ /* 0x001fc800078e3cff */
[----:B------:R-:W-:-:S04]  /*21d50*/  @P3 LOP3.LUT R8, R9, R8, RZ, 0x3c, !PT ;  /* 0x0000000809083212 */ /* 0x000fc800078e3cff */
[----:B------:R-:W-:-:S05]  /*21d60*/  @P3 LOP3.LUT R9, R9, R8, RZ, 0x3c, !PT ;  /* 0x0000000809093212 */ /* 0x000fca00078e3cff */
[----:B------:R2:W4:Y:S02]  /*21d70*/  @P3 LDG.E.U8 R85, desc[UR24][R8.64] ;  /* 0x0000001808553981 */ /* 0x000524000c1e1100 */
[----:B--2---:R-:W-:Y:S02]  /*21d80*/  @P3 IMAD.MOV.U32 R8, RZ, RZ, R0 ;  /* 0x000000ffff083224 */ /* 0x004fe400078e0000 */
[----:B---3--:R-:W-:Y:S01]  /*21d90*/  @P3 IMAD.MOV.U32 R9, RZ, RZ, R2 ;  /* 0x000000ffff093224 */ /* 0x008fe200078e0002 */
[----:B------:R-:W-:Y:S01]  /*21da0*/  ISETP.GT.AND P1, PT, R33, 0x2c, PT ;  /* 0x0000002c2100780c */ /* 0x000fe20003f24270 */
[----:B------:R-:W2:Y:S04]  /*21db0*/  LDL R2, [R1+0x7ec] ;  /* 0x0007ec0001027983 */ /* 0x000ea80000100800 */
[----:B------:R0:W3:Y:S01]  /*21dc0*/  @P3 LDG.E.U8 R87, desc[UR24][R8.64] ;  /* 0x0000001808573981 */ /* 0x0000e2000c1e1100 */
[----:B------:R-:W-:-:S03]  /*21dd0*/  PRMT R55, RZ, 0x7610, R55 ;  /* 0x00007610ff377816 */ /* 0x000fc60000000037 */
[----:B------:R-:W2:Y:S04]  /*21de0*/  LDL R0, [R1+0x7f0] ;  /* 0x0007f00001007983 */ /* 0x000ea80000100800 */
[----:B------:R-:W0:Y:S04]  /*21df0*/  LDL R8, [R1+0x7cc] ;  /* 0x0007cc0001087983 */ /* 0x000e280000100800 */
[----:B------:R-:W0:Y:S02]  /*21e00*/  LDL R9, [R1+0x7d0] ;  /* 0x0007d00001097983 */ /* 0x000e240000100800 */
        /* <DEDUP_REMOVED lines=28> */
[----:B------:R-:W-:Y:S02]  /*21fd0*/  ISETP.GT.AND P3, PT, R33, 0x2e, PT ;  /* 0x0000002e2100780c */ /* 0x000fe40003f64270 */
[----:B--2---:R-:W-:-:S04]  /*21fe0*/  @P2 LOP3.LUT R9, R9, R8, RZ, 0x3c, !PT ;  /* 0x0000000809092212 */ /* 0x004fc800078e3cff */
[----:B------:R-:W-:-:S04]  /*21ff0*/  @P2 LOP3.LUT R8, R9, R8, RZ, 0x3c, !PT ;  /* 0x0000000809082212 */ /* 0x000fc800078e3cff */
[----:B------:R-:W-:-:S05]  /*22000*/  @P2 LOP3.LUT R9, R9, R8, RZ, 0x3c, !PT ;  /* 0x0000000809092212 */ /* 0x000fca00078e3cff */
[----:B------:R0:W2:Y:S01]  /*22010*/  @P2 LDG.E.U8 R7, desc[UR24][R8.64] ;  /* 0x0000001808072981 */ /* 0x0000a2000c1e1100 */
[----:B------:R-:W-:Y:S01]  /*22020*/  PRMT R4, RZ, 0x7610, R4 ;  /* 0x00007610ff047816 */ /* 0x000fe20000000004 */
[----:B0-----:R-:W-:Y:S02]  /*22030*/  @P3 IMAD.MOV.U32 R8, RZ, RZ, R0 ;  /* 0x000000ffff083224 */ /* 0x001fe400078e0000 */
[----:B------:R-:W-:-:S05]  /*22040*/  @P3 IMAD.MOV.U32 R9, RZ, RZ, R2 ;  /* 0x000000ffff093224 */ /* 0x000fca00078e0002 */
[----:B------:R-:W3:Y:S04]  /*22050*/  @P3 LDG.E.U8 R4, desc[UR24][R8.64] ;  /* 0x0000001808043981 */ /* 0x000ee8000c1e1100 */
[----:B--2---:R-:W-:Y:S04]  /*22060*/  STL [R1+0x2c], R7 ;  /* 0x00002c0701007387 */ /* 0x004fe80000100800 */
[----:B------:R-:W2:Y:S04]  /*22070*/  LDL R8, [R1+0x7f4] ;  /* 0x0007f40001087983 */ /* 0x000ea80000100800 */
[----:B------:R-:W2:Y:S01]  /*22080*/  LDL R9, [R1+0x7f8] ;  /* 0x0007f80001097983 */ /* 0x000ea20000100800 */
[----:B------:R-:W-:-:S03]  /*22090*/  PRMT R3, RZ, 0x7610, R3 ;  /* 0x00007610ff037816 */ /* 0x000fc60000000003 */
[----:B------:R-:W4:Y:S04]  /*220a0*/  LDL R2, [R1+0x804] ;  /* 0x0008040001027983 */ /* 0x000f280000100800 */
[----:B------:R-:W4:Y:S04]  /*220b0*/  LDL R0, [R1+0x808] ;  /* 0x0008080001007983 */ /* 0x000f280000100800 */
[----:B---3--:R-:W-:Y:S01]  /*220c0*/  STL [R1+0xd1c], R4 ;  /* 0x000d1c0401007387 */ /* 0x008fe20000100800 */
[----:B--2---:R-:W-:-:S04]  /*220d0*/  @P3 LOP3.LUT R9, R9, R8, RZ, 0x3c, !PT ;  /* 0x0000000809093212 */ /* 0x004fc800078e3cff */
        /* <DEDUP_REMOVED lines=11> */
[----:B------:R-:W2:Y:S04]  /*22190*/  @P1 LDG.E.U8 R70, desc[UR24][R8.64] ;  /* 0x0000001808461981 */ /* 0x000ea8000c1e1100 */
[----:B------:R-:W3:Y:S04]  /*221a0*/  LDL R8, [R1+0x64c] ;  /* 0x00064c0001087983 */ /* 0x000ee80000100800 */
[----:B------:R-:W3:Y:S01]  /*221b0*/  LDL R9, [R1+0x650] ;  /* 0x0006500001097983 */ /* 0x000ee20000100800 */
[----:B------:R-:W-:-:S03]  /*221c0*/  PRMT R69, RZ, 0x7610, R69 ;  /* 0x00007610ff457816 */ /* 0x000fc60000000045 */
[----:B--2---:R0:W-:Y:S01]  /*221d0*/  STL [R1+0xd24], R70 ;  /* 0x000d244601007387 */ /* 0x0041e20000100800 */
[----:B---3--:R-:W-:-:S04]  /*221e0*/  @P1 LOP3.LUT R9, R9, R8, RZ, 0x3c, !PT ;  /* 0x0000000809091212 */ /* 0x008fc800078e3cff */
[----:B------:R-:W-:-:S04]  /*221f0*/  @P1 LOP3.LUT R8, R9, R8, RZ, 0x3c, !PT ;  /* 0x0000000809081212 */ /* 0x000fc800078e3cff */
[----:B------:R-:W-:-:S05]  /*22200*/  @P1 LOP3.LUT R9, R9, R8, RZ, 0x3c, !PT ;  /* 0x0000000809091212 */ /* 0x000fca00078e3cff */
[----:B------:R1:W2:Y:S04]  /*22210*/  @P1 LDG.E.U8 R69, desc[UR24][R8.64] ;  /* 0x0000001808451981 */ /* 0x0002a8000c1e1100 */
[----:B------:R-:W1:Y:S04]  /*22220*/  LDL R8, [R1+0x7fc] ;  /* 0x0007fc0001087983 */ /* 0x000e680000100800 */
[----:B------:R-:W1:Y:S01]  /*22230*/  LDL R9, [R1+0x800] ;  /* 0x0008000001097983 */ /* 0x000e620000100800 */
[----:B------:R-:W-:Y:S02]  /*22240*/  ISETP.GT.AND P2, PT, R33, 0x30, PT ;  /* 0x000000302100780c */ /* 0x000fe40003f44270 */
[----:B------:R-:W-:-:S02]  /*22250*/  PRMT R19, RZ, 0x7610, R19 ;  /* 0x00007610ff137816 */ /* 0x000fc40000000013 */
[----:B------:R-:W-:-:S09]  /*22260*/  PRMT R18, RZ, 0x7610, R18 ;  /* 0x00007610ff127816 */ /* 0x000fd20000000012 */
[----:B-1----:R-:W-:-:S04]  /*22270*/  @P2 LOP3.LUT R9, R9, R8, RZ, 0x3c, !PT ;  /* 0x0000000809092212 */ /* 0x002fc800078e3cff */
[----:B------:R-:W-:-:S04]  /*22280*/  @P2 LOP3.LUT R8, R9, R8, RZ, 0x3c, !PT ;  /* 0x0000000809082212 */ /* 0x000fc800078e3cff */
[----:B------:R-:W-:-:S05]  /*22290*/  @P2 LOP3.LUT R9, R9, R8, RZ, 0x3c, !PT ;  /* 0x0000000809092212 */ /* 0x000fca00078e3cff */
[----:B------:R4:W3:Y:S04]  /*222a0*/  @P2 LDG.E.U8 R19, desc[UR24][R8.64] ;  /* 0x0000001808132981 */ /* 0x0008e8000c1e1100 */
[----:B--2---:R1:W-:Y:S01]  /*222b0*/  STL [R1+0xd28], R69 ;  /* 0x000d284501007387 */ /* 0x0043e20000100800 */
[----:B----4-:R-:W-:Y:S02]  /*222c0*/  @P2 IMAD.MOV.U32 R8, RZ, RZ, R0 ;  /* 0x000000ffff082224 */ /* 0x010fe400078e0000 */
[----:B------:R-:W-:Y:S01]  /*222d0*/  @P2 IMAD.MOV.U32 R9, RZ, RZ, R2 ;  /* 0x000000ffff092224 */ /* 0x000fe200078e0002 */
[----:B------:R-:W-:Y:S01]  /*222e0*/  ISETP.GT.AND P1, PT, R33, 0x31, PT ;  /* 0x000000312100780c */ /* 0x000fe20003f24270 */
[----:B------:R-:W2:Y:S04]  /*222f0*/  LDL R2, [R1+0x82c] ;  /* 0x00082c0001027983 */ /* 0x000ea80000100800 */
[----:B------:R4:W2:Y:S01]  /*22300*/  @P2 LDG.E.U8 R18, desc[UR24][R8.64] ;  /* 0x0000001808122981 */ /* 0x0008a2000c1e1100 */
[----:B------:R-:W-:-:S02]  /*22310*/  PRMT R36, RZ, 0x7610, R36 ;  /* 0x00007610ff247816 */ /* 0x000fc40000000024 */
[----:B------:R-:W-:Y:S01]  /*22320*/  PRMT R39, RZ, 0x7610, R39 ;  /* 0x00007610ff277816 */ /* 0x000fe20000000027 */
[----:B------:R-:W2:Y:S04]  /*22330*/  LDL R0, [R1+0x830] ;  /* 0x0008300001007983 */ /* 0x000ea80000100800 */
[----:B------:R-:W4:Y:S04]  /*22340*/  LDL R8, [R1+0x80c] ;  /* 0x00080c0001087983 */ /* 0x000f280000100800 */
[----:B------:R-:W4:Y:S02]  /*22350*/  LDL R9, [R1+0x810] ;  /* 0x0008100001097983 */ /* 0x000f240000100800 */
[----:B----4-:R-:W-:-:S04]  /*22360*/  @P1 LOP3.LUT R9, R9, R8, RZ, 0x3c, !PT ;  /* 0x0000000809091212 */ /* 0x010fc800078e3cff */
[----:B------:R-:W-:-:S04]  /*22370*/  @P1 LOP3.LUT R8, R9, R8, RZ, 0x3c, !PT ;  /* 0x0000000809081212 */ /* 0x000fc800078e3cff */
[----:B------:R-:W-:-:S05]  /*22380*/  @P1 LOP3.LUT R9, R9, R8, RZ, 0x3c, !PT ;  /* 0x0000000809091212 */ /* 0x000fca00078e3cff */
[----:B------:R4:W2:Y:S04]  /*22390*/  @P1 LDG.E.U8 R36, desc[UR24][R8.64] ;  /* 0x0000001808241981 */ /* 0x0008a8000c1e1100 */
[----:B------:R-:W4:Y:S04]  /*223a0*/  LDL R8, [R1+0x814] ;  /* 0x0008140001087983 */ /* 0x000f280000100800 */
[----:B------:R-:W4:Y:S02]  /*223b0*/  LDL R9, [R1+0x818] ;  /* 0x0008180001097983 */ /* 0x000f240000100800 */
[----:B----4-:R-:W-:-:S04]  /*223c0*/  @P1 LOP3.LUT R9, R9, R8, RZ, 0x3c, !PT ;  /* 0x0000000809091212 */ /* 0x010fc800078e3cff */
[----:B------:R-:W-:-:S04]  /*223d0*/  @P1 LOP3.LUT R8, R9, R8, RZ, 0x3c, !PT ;  /* 0x0000000809081212 */ /* 0x000fc800078e3cff */
[----:B------:R-:W-:-:S05]  /*223e0*/  @P1 LOP3.LUT R9, R9, R8, RZ, 0x3c, !PT ;  /* 0x0000000809091212 */ /* 0x000fca00078e3cff */
[----:B------:R4:W2:Y:S04]  /*223f0*/  @P1 LDG.E.U8 R39, desc[UR24][R8.64] ;  /* 0x0000001808271981 */ /* 0x0008a8000c1e1100 */
[----:B------:R-:W4:Y:S04]  /*22400*/  LDL R8, [R1+0x81c] ;  /* 0x00081c0001087983 */ /* 0x000f280000100800 */
[----:B------:R-:W4:Y:S01]  /*22410*/  LDL R9, [R1+0x820] ;  /* 0x0008200001097983 */ /* 0x000f220000100800 */
[----:B------:R-:W-:Y:S02]  /*22420*/  ISETP.GT.AND P2, PT, R33, 0x32, PT ;  /* 0x000000322100780c */ /* 0x000fe40003f44270 */
[----:B------:R-:W-:-:S11]  /*22430*/  PRMT R56, RZ, 0x7610, R56 ;  /* 0x00007610ff387816 */ /* 0x000fd60000000038 */
[----:B----4-:R-:W-:-:S04]  /*22440*/  @P2 LOP3.LUT R9, R9, R8, RZ, 0x3c, !PT ;  /* 0x0000000809092212 */ /* 0x010fc800078e3cff */
[----:B------:R-:W-:-:S04]  /*22450*/  @P2 LOP3.LUT R8, R9, R8, RZ, 0x3c, !PT ;  /* 0x0000000809082212 */ /* 0x000fc800078e3cff */
[----:B------:R-:W-:-:S05]  /*22460*/  @P2 LOP3.LUT R9, R9, R8, RZ, 0x3c, !PT ;  /* 0x0000000809092212 */ /* 0x000fca00078e3cff */
[----:B------:R4:W2:Y:S04]  /*22470*/  @P2 LDG.E.U8 R56, desc[UR24][R8.64] ;  /* 0x0000001808382981 */ /* 0x0008a8000c1e1100 */
[----:B------:R-:W4:Y:S04]  /*22480*/  LDL R8, [R1+0x824] ;  /* 0x0008240001087983 */ /* 0x000f280000100800 */
[----:B------:R-:W4:Y:S01]  /*22490*/  LDL R9, [R1+0x828] ;  /* 0x0008280001097983 */ /* 0x000f220000100800 */
[----:B------:R-:W-:Y:S02]  /*224a0*/  ISETP.GT.AND P1, PT, R33, 0x33, PT ;  /* 0x000000332100780c */ /* 0x000fe40003f24270 */
[----:B------:R-:W-:-:S02]  /*224b0*/  PRMT R62, RZ, 0x7610, R62 ;  /* 0x00007610ff3e7816 */ /* 0x000fc4000000003e */
[----:B------:R-:W-:Y:S02]  /*224c0*/  PRMT R89, RZ, 0x7610, R89 ;  /* 0x00007610ff597816 */ /* 0x000fe40000000059 */
[----:B----4-:R-:W-:-:S04]  /*224d0*/  @P2 LOP3.LUT R9, R9, R8, RZ, 0x3c, !PT ;  /* 0x0000000809092212 */ /* 0x010fc800078e3cff */
[----:B------:R-:W-:-:S04]  /*224e0*/  @P2 LOP3.LUT R8, R9, R8, RZ, 0x3c, !PT ;  /* 0x0000000809082212 */ /* 0x000fc800078e3cff */
[----:B------:R-:W-:-:S05]  /*224f0*/  @P2 LOP3.LUT R9, R9, R8, RZ, 0x3c, !PT ;  /* 0x0000000809092212 */ /* 0x000fca00078e3cff */
[----:B------:R2:W4:Y:S02]  /*22500*/  @P2 LDG.E.U8 R62, desc[UR24][R8.64] ;  /* 0x00000018083e2981 */ /* 0x000524000c1e1100 */
[----:B--2---:R-:W-:Y:S02]  /*22510*/  @P1 IMAD.MOV.U32 R8, RZ, RZ, R0 ;  /* 0x000000ffff081224 */ /* 0x004fe400078e0000 */
[----:B------:R-:W-:Y:S01]  /*22520*/  @P1 IMAD.MOV.U32 R9, RZ, RZ, R2 ;  /* 0x000000ffff091224 */ /* 0x000fe200078e0002 */
[----:B------:R-:W-:Y:S01]  /*22530*/  PRMT R91, RZ, 0x7610, R91 ;  /* 0x00007610ff5b7816 */ /* 0x000fe2000000005b */
[----:B------:R-:W2:Y:S04]  /*22540*/  LDL R2, [R1+0x874] ;  /* 0x0008740001027983 */ /* 0x000ea80000100800 */
[----:B------:R1:W2:Y:S01]  /*22550*/  @P1 LDG.E.U8 R89, desc[UR24][R8.64] ;  /* 0x0000001808591981 */ /* 0x0002a2000c1e1100 */
[----:B------:R-:W-:-:S02]  /*22560*/  ISETP.GT.AND P2, PT, R33, 0x34, PT ;  /* 0x000000342100780c */ /* 0x000fc40003f44270 */
[----:B0-----:R-:W-:Y:S01]  /*22570*/  PRMT R70, RZ, 0x7610, R70 ;  /* 0x00007610ff467816 */ /* 0x001fe20000000046 */
[----:B------:R-:W2:Y:S04]  /*22580*/  LDL R0, [R1+0x878] ;  /* 0x0008780001007983 */ /* 0x000ea80000100800 */
[----:B------:R-:W1:Y:S04]  /*22590*/  LDL R8, [R1+0x834] ;  /* 0x0008340001087983 */ /* 0x000e680000100800 */
[----:B------:R-:W1:Y:S02]  /*225a0*/  LDL R9, [R1+0x838] ;  /* 0x0008380001097983 */ /* 0x000e640000100800 */
[----:B-1----:R-:W-:-:S04]  /*225b0*/  @P1 LOP3.LUT R9, R9, R8, RZ, 0x3c, !PT ;  /* 0x0000000809091212 */ /* 0x002fc800078e3cff */
        /* <DEDUP_REMOVED lines=24> */
[----:B------:R2:W3:Y:S02]  /*22740*/  @P3 LDG.E.U8 R17, desc[UR24][R8.64] ;  /* 0x0000001808113981 */ /* 0x0004e4000c1e1100 */
[----:B--2---:R-:W-:Y:S02]  /*22750*/  @P3 IMAD.MOV.U32 R8, RZ, RZ, R0 ;  /* 0x000000ffff083224 */ /* 0x004fe400078e0000 */
[----:B------:R-:W-:Y:S01]  /*22760*/  @P3 IMAD.MOV.U32 R9, RZ, RZ, R2 ;  /* 0x000000ffff093224 */ /* 0x000fe200078e0002 */
[----:B------:R-:W-:Y:S01]  /*22770*/  ISETP.GT.AND P1, PT, R33, 0x35, PT ;  /* 0x000000352100780c */ /* 0x000fe20003f24270 */
[----:B------:R-:W2:Y:S04]  /*22780*/  LDL R2, [R1+0x654] ;  /* 0x0006540001027983 */ /* 0x000ea80000100800 */
[----:B------:R0:W2:Y:S01]  /*22790*/  @P3 LDG.E.U8 R16, desc[UR24][R8.64] ;  /* 0x0000001808103981 */ /* 0x0000a2000c1e1100 */
        /* <DEDUP_REMOVED lines=8> */
[----:B--2---:R-:W-:Y:S04]  /*22820*/  STL [R1+0x10], R6 ;  /* 0x0000100601007387 */ /* 0x004fe80000100800 */
        /* <DEDUP_REMOVED lines=8> */
[----:B--2---:R-:W-:Y:S04]  /*228b0*/  STL [R1+0xc], R5 ;  /* 0x00000c0501007387 */ /* 0x004fe80000100800 */
[----:B------:R-:W2:Y:S04]  /*228c0*/  LDL R8, [R1+0x85c] ;  /* 0x00085c0001087983 */ /* 0x000ea80000100800 */
[----:B------:R-:W2:Y:S01]  /*228d0*/  LDL R9, [R1+0x860] ;  /* 0x0008600001097983 */ /* 0x000ea20000100800 */
[----:B------:R-:W-:Y:S02]  /*228e0*/  PRMT R4, RZ, 0x7610, R4 ;  /* 0x00007610ff047816 */ /* 0x000fe40000000004 */
[----:B--2---:R-:W-:-:S04]  /*228f0*/  @P2 LOP3.LUT R9, R9, R8, RZ, 0x3c, !PT ;  /* 0x0000000809092212 */ /* 0x004fc800078e3cff */
[----:B------:R-:W-:-:S04]  /*22900*/  @P2 LOP3.LUT R8, R9, R8, RZ, 0x3c, !PT ;  /* 0x0000000809082212 */ /* 0x000fc800078e3cff */
[----:B------:R-:W-:-:S05]  /*22910*/  @P2 LOP3.LUT R9, R9, R8, RZ, 0x3c, !PT ;  /* 0x0000000809092212 */ /* 0x000fca00078e3cff */
[----:B------:R0:W2:Y:S04]  /*22920*/  @P2 LDG.E.U8 R4, desc[UR24][R8.64] ;  /* 0x0000001808042981 */ /* 0x0000a8000c1e1100 */
[----:B------:R-:W0:Y:S04]  /*22930*/  LDL R8, [R1+0x864] ;  /* 0x0008640001087983 */ /* 0x000e280000100800 */
[----:B------:R-:W0:Y:S01]  /*22940*/  LDL R9, [R1+0x868] ;  /* 0x0008680001097983 */ /* 0x000e220000100800 */
[----:B------:R-:W-:Y:S02]  /*22950*/  PRMT R3, RZ, 0x7610, R3 ;  /* 0x00007610ff037816 */ /* 0x000fe40000000003 */
[----:B------:R-:W-:-:S02]  /*22960*/  ISETP.GT.AND P1, PT, R33, 0x37, PT ;  /* 0x000000372100780c */ /* 0x000fc40003f24270 */
[----:B0-----:R-:W-:-:S04]  /*22970*/  @P2 LOP3.LUT R9, R9, R8, RZ, 0x3c, !PT ;  /* 0x0000000809092212 */ /* 0x001fc800078e3cff */
[----:B------:R-:W-:-:S04]  /*22980*/  @P2 LOP3.LUT R8, R9, R8, RZ, 0x3c, !PT ;  /* 0x0000000809082212 */ /* 0x000fc800078e3cff */
[----:B------:R-:W-:-:S05]  /*22990*/  @P2 LOP3.LUT R9, R9, R8, RZ, 0x3c, !PT ;  /* 0x0000000809092212 */ /* 0x000fca00078e3cff */
[----:B------:R0:W3:Y:S01]  /*229a0*/  @P2 LDG.E.U8 R3, desc[UR24][R8.64] ;  /* 0x0000001808032981 */ /* 0x0000e2000c1e1100 */
[----:B------:R-:W-:-:S03]  /*229b0*/  PRMT R68, RZ, 0x7610, R68 ;  /* 0x00007610ff447816 */ /* 0x000fc60000000044 */
[----:B--2---:R1:W-:Y:S01]  /*229c0*/  STL [R1+0x8], R4 ;  /* 0x0000080401007387 */ /* 0x0043e20000100800 */
[----:B0-----:R-:W-:Y:S02]  /*229d0*/  @P1 IMAD.MOV.U32 R8, RZ, RZ, R0 ;  /* 0x000000ffff081224 */ /* 0x001fe400078e0000 */
[----:B------:R-:W-:Y:S01]  /*229e0*/  @P1 IMAD.MOV.U32 R9, RZ, RZ, R2 ;  /* 0x000000ffff091224 */ /* 0x000fe200078e0002 */
[----:B------:R-:W2:Y:S04]  /*229f0*/  LDL R0, [R1+0x888] ;  /* 0x0008880001007983 */ /* 0x000ea80000100800 */
[----:B-1----:R-:W2:Y:S04]  /*22a00*/  LDL R4, [R1+0x880] ;  /* 0x0008800001047983 */ /* 0x002ea80000100800 */
[----:B------:R-:W2:Y:S04]  /*22a10*/  LDL R2, [R1+0x884] ;  /* 0x0008840001027983 */ /* 0x000ea80000100800 */
[----:B------:R-:W2:Y:S04]  /*22a20*/  @P1 LDG.E.U8 R68, desc[UR24][R8.64] ;  /* 0x0000001808441981 */ /* 0x000ea8000c1e1100 */
[----:B---3--:R0:W-:Y:S04]  /*22a30*/  STL [R1+0x4], R3 ;  /* 0x0000040301007387 */ /* 0x0081e80000100800 */
[----:B------:R-:W3:Y:S04]  /*22a40*/  LDL R8, [R1+0x65c] ;  /* 0x00065c0001087983 */ /* 0x000ee80000100800 */
[----:B------:R-:W3:Y:S01]  /*22a50*/  LDL R9, [R1+0x660] ;  /* 0x0006600001097983 */ /* 0x000ee20000100800 */
[----:B------:R-:W-:-:S03]  /*22a60*/  PRMT R93, RZ, 0x7610, R93 ;  /* 0x00007610ff5d7816 */ /* 0x000fc6000000005d */
[----:B0-----:R-:W4:Y:S04]  /*22a70*/  LDL R3, [R1+0x890] ;  /* 0x0008900001037983 */ /* 0x001f280000100800 */
[----:B--2---:R0:W-:Y:S04]  /*22a80*/  STL [R1+0xd2c], R68 ;  /* 0x000d2c4401007387 */ /* 0x0041e80000100800 */
[----:B0-----:R-:W2:Y:S01]  /*22a90*/  LDL R68, [R1+0x88c] ;  /* 0x00088c0001447983 */ /* 0x001ea20000100800 */
[----:B---3--:R-:W-:-:S04]  /*22aa0*/  @P1 LOP3.LUT R9, R9, R8, RZ, 0x3c, !PT ;  /* 0x0000000809091212 */ /* 0x008fc800078e3cff */
[----:B------:R-:W-:-:S04]  /*22ab0*/  @P1 LOP3.LUT R8, R9, R8, RZ, 0x3c, !PT ;  /* 0x0000000809081212 */ /* 0x000fc800078e3cff */
[----:B------:R-:W-:-:S05]  /*22ac0*/  @P1 LOP3.LUT R9, R9, R8, RZ, 0x3c, !PT ;  /* 0x0000000809091212 */ /* 0x000fca00078e3cff */
[----:B------:R0:W3:Y:S04]  /*22ad0*/  @P1 LDG.E.U8 R93, desc[UR24][R8.64] ;  /* 0x00000018085d1981 */ /* 0x0000e8000c1e1100 */
[----:B------:R-:W2:Y:S01]  /*22ae0*/  LDL R9, [R1+0x87c] ;  /* 0x00087c0001097983 */ /* 0x000ea20000100800 */
[C---:B------:R-:W-:Y:S02]  /*22af0*/  ISETP.GT.AND P2, PT, R33.reuse, 0x39, PT ;  /* 0x000000392100780c */ /* 0x040fe40003f44270 */
[----:B------:R-:W-:Y:S02]  /*22b00*/  PRMT R38, RZ, 0x7610, R38 ;  /* 0x00007610ff267816 */ /* 0x000fe40000000026 */
[----:B------:R-:W-:Y:S02]  /*22b10*/  ISETP.GT.AND P1, PT, R33, 0x3a, PT ;  /* 0x0000003a2100780c */ /* 0x000fe40003f24270 */
[----:B------:R-:W-:-:S07]  /*22b20*/  PRMT R41, RZ, 0x7610, R41 ;  /* 0x00007610ff297816 */ /* 0x000fce0000000029 */
[----:B0-----:R-:W-:Y:S01]  /*22b30*/  @P2 IMAD.MOV.U32 R8, RZ, RZ, R4 ;  /* 0x000000ffff082224 */ /* 0x001fe200078e0004 */
[----:B------:R-:W-:-:S04]  /*22b40*/  PRMT R58, RZ, 0x7610, R58 ;  /* 0x00007610ff3a7816 */ /* 0x000fc8000000003a */
[----:B--2---:R0:W2:Y:S02]  /*22b50*/  @P2 LDG.E.U8 R38, desc[UR24][R8.64] ;  /* 0x0000001808262981 */ /* 0x0040a4000c1e1100 */
[----:B0-----:R-:W-:Y:S02]  /*22b60*/  @P2 IMAD.MOV.U32 R8, RZ, RZ, R0 ;  /* 0x000000ffff082224 */ /* 0x001fe400078e0000 */
[----:B------:R-:W-:-:S05]  /*22b70*/  @P2 IMAD.MOV.U32 R9, RZ, RZ, R2 ;  /* 0x000000ffff092224 */ /* 0x000fca00078e0002 */
[----:B------:R4:W2:Y:S04]  /*22b80*/  @P2 LDG.E.U8 R41, desc[UR24][R8.64] ;  /* 0x0000001808292981 */ /* 0x0008a8000c1e1100 */
[----:B---3--:R0:W-:Y:S04]  /*22b90*/  STL [R1+0xd30], R93 ;  /* 0x000d305d01007387 */ /* 0x0081e80000100800 */
[----:B------:R-:W3:Y:S01]  /*22ba0*/  LDL R4, [R1+0x8a0] ;  /* 0x0008a00001047983 */ /* 0x000ee20000100800 */
[----:B----4-:R-:W-:Y:S02]  /*22bb0*/  @P1 IMAD.MOV.U32 R8, RZ, RZ, R3 ;  /* 0x000000ffff081224 */ /* 0x010fe400078e0003 */
[----:B------:R-:W-:Y:S01]  /*22bc0*/  @P1 IMAD.MOV.U32 R9, RZ, RZ, R68 ;  /* 0x000000ffff091224 */ /* 0x000fe200078e0044 */
[----:B------:R-:W4:Y:S04]  /*22bd0*/  LDL R2, [R1+0x8a4] ;  /* 0x0008a40001027983 */ /* 0x000f280000100800 */
[----:B------:R1:W2:Y:S04]  /*22be0*/  @P1 LDG.E.U8 R58, desc[UR24][R8.64] ;  /* 0x00000018083a1981 */ /* 0x0002a8000c1e1100 */
[----:B0-----:R-:W2:Y:S04]  /*22bf0*/  LDL R93, [R1+0x89c] ;  /* 0x00089c00015d7983 */ /* 0x001ea80000100800 */
[----:B------:R-:W2:Y:S04]  /*22c00*/  LDL R0, [R1+0x8a8] ;  /* 0x0008a80001007983 */ /* 0x000ea80000100800 */
[----:B------:R-:W1:Y:S04]  /*22c10*/  LDL R8, [R1+0x894] ;  /* 0x0008940001087983 */ /* 0x000e680000100800 */
[----:B------:R-:W1:Y:S04]  /*22c20*/  LDL R9, [R1+0x898] ;  /* 0x0008980001097983 */ /* 0x000e680000100800 */
[----:B------:R-:W2:Y:S04]  /*22c30*/  LDL R68, [R1+0x8ac] ;  /* 0x0008ac0001447983 */ /* 0x000ea80000100800 */
[----:B------:R-:W2:Y:S01]  /*22c40*/  LDL R3, [R1+0x8b0] ;  /* 0x0008b00001037983 */ /* 0x000ea20000100800 */
[----:B------:R-:W-:-:S02]  /*22c50*/  ISETP.GT.AND P2, PT, R33, 0x3b, PT ;  /* 0x0000003b2100780c */ /* 0x000fc40003f44270 */
[----:B------:R-:W-:Y:S02]  /*22c60*/  PRMT R60, RZ, 0x7610, R60 ;  /* 0x00007610ff3c7816 */ /* 0x000fe4000000003c */
[----:B------:R-:W-:Y:S02]  /*22c70*/  PRMT R92, RZ, 0x7610, R92 ;  /* 0x00007610ff5c7816 */ /* 0x000fe4000000005c */
[----:B------:R-:W-:Y:S02]  /*22c80*/  PRMT R90, RZ, 0x7610, R90 ;  /* 0x00007610ff5a7816 */ /* 0x000fe4000000005a */
[----:B------:R-:W-:Y:S02]  /*22c90*/  PRMT R88, RZ, 0x7610, R88 ;  /* 0x00007610ff587816 */ /* 0x000fe40000000058 */
[----:B-1----:R-:W-:-:S04]  /*22ca0*/  @P1 LOP3.LUT R9, R9, R8, RZ, 0x3c, !PT ;  /* 0x0000000809091212 */ /* 0x002fc800078e3cff */
[----:B------:R-:W-:-:S04]  /*22cb0*/  @P1 LOP3.LUT R8, R9, R8, RZ, 0x3c, !PT ;  /* 0x0000000809081212 */ /* 0x000fc800078e3cff */
[----:B------:R-:W-:-:S05]  /*22cc0*/  @P1 LOP3.LUT R9, R9, R8, RZ, 0x3c, !PT ;  /* 0x0000000809091212 */ /* 0x000fca00078e3cff */
[----:B------:R3:W4:Y:S01]  /*22cd0*/  @P1 LDG.E.U8 R60, desc[UR24][R8.64] ;  /* 0x00000018083c1981 */ /* 0x000722000c1e1100 */
[----:B------:R-:W-:Y:S01]  /*22ce0*/  ISETP.GT.AND P1, PT, R33, 0x3c, PT ;  /* 0x0000003c2100780c */ /* 0x000fe20003f24270 */
[----:B---3--:R-:W-:Y:S02]  /*22cf0*/  @P2 IMAD.MOV.U32 R8, RZ, RZ, R4 ;  /* 0x000000ffff082224 */ /* 0x008fe400078e0004 */
[----:B--2---:R-:W-:Y:S01]  /*22d00*/  @P2 IMAD.MOV.U32 R9, RZ, RZ, R93 ;  /* 0x000000ffff092224 */ /* 0x004fe200078e005d */
[----:B------:R-:W2:Y:S04]  /*22d10*/  LDL R4, [R1+0x8c0] ;  /* 0x0008c00001047983 */ /* 0x000ea80000100800 */
[----:B------:R0:W3:Y:S04]  /*22d20*/  @P2 LDG.E.U8 R92, desc[UR24][R8.64] ;  /* 0x00000018085c2981 */ /* 0x0000e8000c1e1100 */
[----:B------:R-:W2:Y:S01]  /*22d30*/  LDL R93, [R1+0x8bc] ;  /* 0x0008bc00015d7983 */ /* 0x000ea20000100800 */
[----:B0-----:R-:W-:-:S02]  /*22d40*/  @P2 IMAD.MOV.U32 R8, RZ, RZ, R0 ;  /* 0x000000ffff082224 */ /* 0x001fc400078e0000 */
[----:B----4-:R-:W-:Y:S01]  /*22d50*/  @P2 IMAD.MOV.U32 R9, RZ, RZ, R2 ;  /* 0x000000ffff092224 */ /* 0x010fe200078e0002 */
[----:B------:R-:W4:Y:S04]  /*22d60*/  LDL R0, [R1+0x8c8] ;  /* 0x0008c80001007983 */ /* 0x000f280000100800 */
[----:B------:R0:W2:Y:S04]  /*22d70*/  @P2 LDG.E.U8 R90, desc[UR24][R8.64] ;  /* 0x00000018085a2981 */ /* 0x0000a8000c1e1100 */
[----:B------:R-:W2:Y:S01]  /*22d80*/  LDL R2, [R1+0x8c4] ;  /* 0x0008c40001027983 */ /* 0x000ea20000100800 */
[----:B0-----:R-:W-:-:S02]  /*22d90*/  @P1 IMAD.MOV.U32 R8, RZ, RZ, R3 ;  /* 0x000000ffff081224 */ /* 0x001fc400078e0003 */
[----:B------:R-:W-:Y:S01]  /*22da0*/  @P1 IMAD.MOV.U32 R9, RZ, RZ, R68 ;  /* 0x000000ffff091224 */ /* 0x000fe200078e0044 */
[----:B------:R-:W2:Y:S04]  /*22db0*/  LDL R3, [R1+0x8d0] ;  /* 0x0008d00001037983 */ /* 0x000ea80000100800 */
[----:B------:R0:W2:Y:S04]  /*22dc0*/  @P1 LDG.E.U8 R88, desc[UR24][R8.64] ;  /* 0x0000001808581981 */ /* 0x0000a8000c1e1100 */
[----:B------:R-:W2:Y:S04]  /*22dd0*/  LDL R68, [R1+0x8cc] ;  /* 0x0008cc0001447983 */ /* 0x000ea80000100800 */
[----:B------:R-:W0:Y:S04]  /*22de0*/  LDL R8, [R1+0x8b4] ;  /* 0x0008b40001087983 */ /* 0x000e280000100800 */
[----:B------:R-:W0:Y:S01]  /*22df0*/  LDL R9, [R1+0x8b8] ;  /* 0x0008b80001097983 */ /* 0x000e220000100800 */
[----:B------:R-:W-:-:S02]  /*22e00*/  ISETP.GT.AND P2, PT, R33, 0x3d, PT ;  /* 0x0000003d2100780c */ /* 0x000fc40003f44270 */
[----:B------:R-:W-:Y:S02]  /*22e10*/  PRMT R86, RZ, 0x7610, R86 ;  /* 0x00007610ff567816 */ /* 0x000fe40000000056 */
[----:B------:R-:W-:Y:S02]  /*22e20*/  PRMT R84, RZ, 0x7610, R84 ;  /* 0x00007610ff547816 */ /* 0x000fe40000000054 */
[----:B------:R-:W-:Y:S02]  /*22e30*/  PRMT R82, RZ, 0x7610, R82 ;  /* 0x00007610ff527816 */ /* 0x000fe40000000052 */
[----:B------:R-:W-:Y:S02]  /*22e40*/  PRMT R80, RZ, 0x7610, R80 ;  /* 0x00007610ff507816 */ /* 0x000fe40000000050 */
[----:B0-----:R-:W-:-:S04]  /*22e50*/  @P1 LOP3.LUT R9, R9, R8, RZ, 0x3c, !PT ;  /* 0x0000000809091212 */ /* 0x001fc800078e3cff */
[----:B------:R-:W-:-:S04]  /*22e60*/  @P1 LOP3.LUT R8, R9, R8, RZ, 0x3c, !PT ;  /* 0x0000000809081212 */ /* 0x000fc800078e3cff */
[----:B------:R-:W-:-:S05]  /*22e70*/  @P1 LOP3.LUT R9, R9, R8, RZ, 0x3c, !PT ;  /* 0x0000000809091212 */ /* 0x000fca00078e3cff */
[----:B------:R2:W3:Y:S02]  /*22e80*/  @P1 LDG.E.U8 R86, desc[UR24][R8.64] ;  /* 0x0000001808561981 */ /* 0x0004e4000c1e1100 */
[----:B--2---:R-:W-:Y:S02]  /*22e90*/  @P2 IMAD.MOV.U32 R8, RZ, RZ, R4 ;  /* 0x000000ffff082224 */ /* 0x004fe400078e0004 */
[----:B------:R-:W-:Y:S01]  /*22ea0*/  @P2 IMAD.MOV.U32 R9, RZ, RZ, R93 ;  /* 0x000000ffff092224 */ /* 0x000fe200078e005d */
[----:B------:R-:W2:Y:S04]  /*22eb0*/  LDL R4, [R1+0x8d8] ;  /* 0x0008d80001047983 */ /* 0x000ea80000100800 */
[----:B------:R4:W2:Y:S04]  /*22ec0*/  @P2 LDG.E.U8 R84, desc[UR24][R8.64] ;  /* 0x0000001808542981 */ /* 0x0008a8000c1e1100 */
[----:B------:R-:W3:Y:S01]  /*22ed0*/  LDL R93, [R1+0x8d4] ;  /* 0x0008d400015d7983 */ /* 0x000ee20000100800 */
[----:B----4-:R-:W-:-:S02]  /*22ee0*/  @P2 IMAD.MOV.U32 R8, RZ, RZ, R0 ;  /* 0x000000ffff082224 */ /* 0x010fc400078e0000 */
[----:B------:R-:W-:-:S05]  /*22ef0*/  @P2 IMAD.MOV.U32 R9, RZ, RZ, R2 ;  /* 0x000000ffff092224 */ /* 0x000fca00078e0002 */
[----:B------:R0:W4:Y:S01]  /*22f00*/  @P2 LDG.E.U8 R82, desc[UR24][R8.64] ;  /* 0x0000001808522981 */ /* 0x000122000c1e1100 */
[----:B------:R-:W-:-:S13]  /*22f10*/  ISETP.GT.AND P1, PT, R33, 0x3e, PT ;  /* 0x0000003e2100780c */ /* 0x000fda0003f24270 */
[----:B0-----:R-:W-:Y:S02]  /*22f20*/  @P1 IMAD.MOV.U32 R8, RZ, RZ, R3 ;  /* 0x000000ffff081224 */ /* 0x001fe400078e0003 */
[----:B------:R-:W-:-:S05]  /*22f30*/  @P1 IMAD.MOV.U32 R9, RZ, RZ, R68 ;  /* 0x000000ffff091224 */ /* 0x000fca00078e0044 */
[----:B------:R0:W4:Y:S01]  /*22f40*/  @P1 LDG.E.U8 R80, desc[UR24][R8.64] ;  /* 0x0000001808501981 */ /* 0x000122000c1e1100 */
[----:B------:R-:W1:Y:S01]  /*22f50*/  S2R R3, SR_TID.X ;  /* 0x0000000000037919 */ /* 0x000e620000002100 */
[----:B------:R-:W-:Y:S02]  /*22f60*/  PRMT R78, RZ, 0x7610, R78 ;  /* 0x00007610ff4e7816 */ /* 0x000fe4000000004e */
[----:B--2---:R-:W-:Y:S04]  /*22f70*/  STL [R1+0xd3c], R84 ;  /* 0x000d3c5401007387 */ /* 0x004fe80000100800 */
[----:B------:R-:W2:Y:S04]  /*22f80*/  LDL R2, [R1+0x664] ;  /* 0x0006640001027983 */ /* 0x000ea80000100800 */
[----:B------:R-:W2:Y:S01]  /*22f90*/  LDL R0, [R1+0x668] ;  /* 0x0006680001007983 */ /* 0x000ea20000100800 */
[----:B0-----:R-:W-:-:S02]  /*22fa0*/  @P1 IMAD.MOV.U32 R8, RZ, RZ, R4 ;  /* 0x000000ffff081224 */ /* 0x001fc400078e0004 */
[----:B---3--:R-:W-:-:S05]  /*22fb0*/  @P1 IMAD.MOV.U32 R9, RZ, RZ, R93 ;  /* 0x000000ffff091224 */ /* 0x008fca00078e005d */
[----:B------:R2:W3:Y:S04]  /*22fc0*/  @P1 LDG.E.U8 R78, desc[UR24][R8.64] ;  /* 0x00000018084e1981 */ /* 0x0004e8000c1e1100 */
[----:B----4-:R0:W-:Y:S04]  /*22fd0*/  STL [R1+0xd40], R82 ;  /* 0x000d405201007387 */ /* 0x0101e80000100800 */
[----:B------:R-:W4:Y:S04]  /*22fe0*/  LDL R68, [R1+0x670] ;  /* 0x0006700001447983 */ /* 0x000f280000100800 */
[----:B0-----:R-:W4:Y:S01]  /*22ff0*/  LDL R82, [R1+0x66c] ;  /* 0x00066c0001527983 */ /* 0x001f220000100800 */
[----:B-1----:R-:W-:-:S03]  /*23000*/  LOP3.LUT R84, R3, 0x3f, RZ, 0xc0, !PT ;  /* 0x0000003f03547812 */ /* 0x002fc600078ec0ff */
[----:B------:R-:W-:Y:S04]  /*23010*/  STL [R1+0xd34], R80 ;  /* 0x000d345001007387 */ /* 0x000fe80000100800 */
[----:B------:R-:W4:Y:S04]  /*23020*/  LDL R4, [R1+0x168] ;  /* 0x0001680001047983 */ /* 0x000f280000100800 */
[----:B------:R-:W4:Y:S01]  /*23030*/  LDL R3, [R1+0x16c] ;  /* 0x00016c0001037983 */ /* 0x000f220000100800 */
[----:B------:R-:W-:Y:S02]  /*23040*/  ISETP.GT.AND P2, PT, R33, 0x3f, PT ;  /* 0x0000003f2100780c */ /* 0x000fe40003f44270 */
[----:B------:R-:W-:-:S02]  /*23050*/  PRMT R76, RZ, 0x7610, R76 ;  /* 0x00007610ff4c7816 */ /* 0x000fc4000000004c */
[----:B------:R-:W-:Y:S02]  /*23060*/  PRMT R74, RZ, 0x7610, R74 ;  /* 0x00007610ff4a7816 */ /* 0x000fe4000000004a */
[----:B------:R-:W-:Y:S02]  /*23070*/  ISETP.GE.AND P1, PT, R84, R33, PT ;  /* 0x000000215400720c */ /* 0x000fe40003f26270 */
[----:B------:R-:W-:-:S05]  /*23080*/  PRMT R72, RZ, 0x7610, R72 ;  /* 0x00007610ff487816 */ /* 0x000fca0000000048 */
[----:B--2---:R-:W-:Y:S02]  /*23090*/  @P2 IMAD.MOV.U32 R9, RZ, RZ, R2 ;  /* 0x000000ffff092224 */ /* 0x004fe400078e0002 */
[----:B------:R-:W-:-:S05]  /*230a0*/  @P2 IMAD.MOV.U32 R8, RZ, RZ, R0 ;  /* 0x000000ffff082224 */ /* 0x000fca00078e0000 */
[----:B------:R4:W2:Y:S04]  /*230b0*/  @P2 LDG.E.U8 R76, desc[UR24][R8.64] ;  /* 0x00000018084c2981 */ /* 0x0008a8000c1e1100 */
[----:B---3--:R0:W-:Y:S04]  /*230c0*/  STL [R1+0xd38], R78 ;  /* 0x000d384e01007387 */ /* 0x0081e80000100800 */
[----:B------:R-:W3:Y:S01]  /*230d0*/  LDL R2, [R1+0x188] ;  /* 0x0001880001027983 */ /* 0x000ee20000100800 */
[----:B----4-:R-:W-:-:S03]  /*230e0*/  @P2 IMAD.MOV.U32 R8, RZ, RZ, R68 ;  /* 0x000000ffff082224 */ /* 0x010fc600078e0044 */
[----:B------:R-:W4:Y:S01]  /*230f0*/  LDL R0, [R1+0x18c] ;  /* 0x00018c0001007983 */ /* 0x000f220000100800 */
[----:B------:R-:W-:-:S05]  /*23100*/  @P2 IMAD.MOV.U32 R9, RZ, RZ, R82 ;  /* 0x000000ffff092224 */ /* 0x000fca00078e0052 */
[----:B------:R1:W4:Y:S02]  /*23110*/  @P2 LDG.E.U8 R74, desc[UR24][R8.64] ;  /* 0x00000018084a2981 */ /* 0x000324000c1e1100 */
[----:B-1----:R-:W-:Y:S02]  /*23120*/  @!P1 IMAD.MOV.U32 R9, RZ, RZ, R4 ;  /* 0x000000ffff099224 */ /* 0x002fe400078e0004 */
[----:B------:R-:W-:Y:S01]  /*23130*/  @!P1 IMAD.MOV.U32 R8, RZ, RZ, R3 ;  /* 0x000000ffff089224 */ /* 0x000fe200078e0003 */
[----:B------:R-:W-:Y:S06]  /*23140*/  BAR.SYNC.DEFER_BLOCKING 0x0 ;  /* 0x0000000000007b1d */ /* 0x000fec0000010000 */
[----:B------:R3:W4:Y:S01]  /*23150*/  @!P1 LDG.E.U8 R72, desc[UR24][R8.64] ;  /* 0x0000001808489981 */ /* 0x000722000c1e1100 */
[----:B------:R-:W-:-:S03]  /*23160*/  PRMT R67, RZ, 0x7610, R67 ;  /* 0x00007610ff437816 */ /* 0x000fc60000000043 */
[----:B--2---:R1:W-:Y:S04]  /*23170*/  STL [R1+0xd44], R76 ;  /* 0x000d444c01007387 */ /* 0x0043e80000100800 */
[----:B0-----:R-:W2:Y:S01]  /*23180*/  LDL R78, [R1+0x1a8] ;  /* 0x0001a800014e7983 */ /* 0x001ea20000100800 */
[----:B---3--:R-:W-:-:S03]  /*23190*/  @!P1 IMAD.MOV.U32 R9, RZ, RZ, R2 ;  /* 0x000000ffff099224 */ /* 0x008fc600078e0002 */
[----:B-1----:R-:W3:Y:S01]  /*231a0*/  LDL R76, [R1+0x1ac] ;  /* 0x0001ac00014c7983 */ /* 0x002ee20000100800 */
[----:B----4-:R-:W-:-:S05]  /*231b0*/  @!P1 IMAD.MOV.U32 R8, RZ, RZ, R0 ;  /* 0x000000ffff089224 */ /* 0x010fca00078e0000 */
[----:B------:R2:W4:Y:S04]  /*231c0*/  @!P1 LDG.E.U8 R67, desc[UR24][R8.64] ;  /* 0x0000001808439981 */ /* 0x000528000c1e1100 */
[----:B------:R0:W-:Y:S04]  /*231d0*/  STL [R1+0xd48], R74 ;  /* 0x000d484a01007387 */ /* 0x0001e80000100800 */
[----:B------:R-:W4:Y:S04]  /*231e0*/  LDL R68, [R1+0x1cc] ;  /* 0x0001cc0001447983 */ /* 0x000f280000100800 */
[----:B------:R-:W4:Y:S04]  /*231f0*/  LDL R33, [R1+0x1e8] ;  /* 0x0001e80001217983 */ /* 0x000f280000100800 */
[----:B0-----:R-:W4:Y:S04]  /*23200*/  LDL R74, [R1+0x1c8] ;  /* 0x0001c800014a7983 */ /* 0x001f280000100800 */
[----:B------:R-:W4:Y:S04]  /*23210*/  LDL R4, [R1+0x1ec] ;  /* 0x0001ec0001047983 */ /* 0x000f280000100800 */
[----:B------:R0:W-:Y:S04]  /*23220*/  STL [R1+0xd4c], R72 ;  /* 0x000d4c4801007387 */ /* 0x0001e80000100800 */
[----:B------:R-:W4:Y:S04]  /*23230*/  LDL R3, [R1+0x20c] ;  /* 0x00020c0001037983 */ /* 0x000f280000100800 */
[----:B------:R-:W4:Y:S04]  /*23240*/  LDL R2, [R1+0x468] ;  /* 0x0004680001027983 */ /* 0x000f280000100800 */
[----:B0-----:R-:W4:Y:S04]  /*23250*/  LDL R72, [R1+0x208] ;  /* 0x0002080001487983 */ /* 0x001f280000100800 */
[----:B------:R-:W4:Y:S01]  /*23260*/  LDL R0, [R1+0x46c] ;  /* 0x00046c0001007983 */ /* 0x000f220000100800 */
[----:B------:R-:W-:-:S02]  /*23270*/  PRMT R65, RZ, 0x7610, R65 ;  /* 0x00007610ff417816 */ /* 0x000fc40000000041 */
[----:B------:R-:W-:Y:S02]  /*23280*/  PRMT R63, RZ, 0x7610, R63 ;  /* 0x00007610ff3f7816 */ /* 0x000fe4000000003f */
[----:B------:R-:W-:Y:S02]  /*23290*/  PRMT R61, RZ, 0x7610, R61 ;  /* 0x00007610ff3d7816 */ /* 0x000fe4000000003d */
[----:B------:R-:W-:Y:S01]  /*232a0*/  PRMT R59, RZ, 0x7610, R59 ;  /* 0x00007610ff3b7816 */ /* 0x000fe2000000003b */
[----:B--2---:R-:W-:Y:S02]  /*232b0*/  @!P1 IMAD.MOV.U32 R9, RZ, RZ, R78 ;  /* 0x000000ffff099224 */ /* 0x004fe400078e004e */
[----:B---3--:R-:W-:-:S05]  /*232c0*/  @!P1 IMAD.MOV.U32 R8, RZ, RZ, R76 ;  /* 0x000000ffff089224 */ /* 0x008fca00078e004c */
[----:B------:R0:W2:Y:S04]  /*232d0*/  @!P1 LDG.E.U8 R65, desc[UR24][R8.64] ;  /* 0x0000001808419981 */ /* 0x0000a8000c1e1100 */
[----:B----4-:R1:W-:Y:S01]  /*232e0*/  STL [R1+0xd50], R67 ;  /* 0x000d504301007387 */ /* 0x0103e20000100800 */
[----:B0-----:R-:W-:-:S03]  /*232f0*/  @!P1 IMAD.MOV.U32 R8, RZ, RZ, R68 ;  /* 0x000000ffff089224 */ /* 0x001fc600078e0044 */
[----:B------:R-:W3:Y:S04]  /*23300*/  LDL R68, [R1+0x488] ;  /* 0x0004880001447983 */ /* 0x000ee80000100800 */
[----:B-1----:R-:W4:Y:S01]  /*23310*/  LDL R67, [R1+0x48c] ;  /* 0x00048c0001437983 */ /* 0x002f220000100800 */
[----:B------:R-:W-:Y:S01]  /*23320*/  @!P1 IMAD.MOV.U32 R9, RZ, RZ, R74 ;  /* 0x000000ffff099224 */ /* 0x000fe200078e004a */
[----:B------:R-:W-:Y:S02]  /*23330*/  PRMT R57, RZ, 0x7610, R57 ;  /* 0x00007610ff397816 */ /* 0x000fe40000000039 */
[----:B------:R-:W2:Y:S04]  /*23340*/  LDL R74, [R1+0x508] ;  /* 0x00050800014a7983 */ /* 0x000ea80000100800 */
[----:B------:R0:W2:Y:S02]  /*23350*/  @!P1 LDG.E.U8 R63, desc[UR24][R8.64] ;  /* 0x00000018083f9981 */ /* 0x0000a4000c1e1100 */
[----:B0-----:R-:W-:-:S02]  /*23360*/  @!P1 IMAD.MOV.U32 R8, RZ, RZ, R4 ;  /* 0x000000ffff089224 */ /* 0x001fc400078e0004 */
[----:B------:R-:W-:Y:S01]  /*23370*/  @!P1 IMAD.MOV.U32 R9, RZ, RZ, R33 ;  /* 0x000000ffff099224 */ /* 0x000fe200078e0021 */
[----:B------:R-:W2:Y:S04]  /*23380*/  LDL R4, [R1+0x4ac] ;  /* 0x0004ac0001047983 */ /* 0x000ea80000100800 */
[----:B------:R-:W2:Y:S04]  /*23390*/  LDL R33, [R1+0x4a8] ;  /* 0x0004a80001217983 */ /* 0x000ea80000100800 */
[----:B------:R0:W2:Y:S02]  /*233a0*/  @!P1 LDG.E.U8 R61, desc[UR24][R8.64] ;  /* 0x00000018083d9981 */ /* 0x0000a4000c1e1100 */
[----:B0-----:R-:W-:-:S02]  /*233b0*/  @!P1 IMAD.MOV.U32 R8, RZ, RZ, R3 ;  /* 0x000000ffff089224 */ /* 0x001fc400078e0003 */
[----:B------:R-:W-:Y:S01]  /*233c0*/  @!P1 IMAD.MOV.U32 R9, RZ, RZ, R72 ;  /* 0x000000ffff099224 */ /* 0x000fe200078e0048 */
[----:B------:R-:W0:Y:S04]  /*233d0*/  S2R R3, SR_TID.X ;  /* 0x0000000000037919 */ /* 0x000e280000002100 */
[----:B------:R1:W2:Y:S01]  /*233e0*/  @!P1 LDG.E.U8 R59, desc[UR24][R8.64] ;  /* 0x00000018083b9981 */ /* 0x0002a2000c1e1100 */
[----:B------:R-:W-:-:S03]  /*233f0*/  PRMT R55, RZ, 0x7610, R55 ;  /* 0x00007610ff377816 */ /* 0x000fc60000000037 */
[----:B------:R-:W2:Y:S01]  /*23400*/  LDL R72, [R1+0x50c] ;  /* 0x00050c0001487983 */ /* 0x000ea20000100800 */
[----:B-1----:R-:W-:Y:S02]  /*23410*/  @!P1 IMAD.MOV.U32 R9, RZ, RZ, R2 ;  /* 0x000000ffff099224 */ /* 0x002fe400078e0002 */
[----:B------:R-:W-:Y:S01]  /*23420*/  @!P1 IMAD.MOV.U32 R8, RZ, RZ, R0 ;  /* 0x000000ffff089224 */ /* 0x000fe200078e0000 */
[----:B------:R-:W2:Y:S04]  /*23430*/  LDL R2, [R1+0x4c8] ;  /* 0x0004c80001027983 */ /* 0x000ea80000100800 */
[----:B------:R-:W2:Y:S04]  /*23440*/  LDL R0, [R1+0x4cc] ;  /* 0x0004cc0001007983 */ /* 0x000ea80000100800 */
[----:B------:R3:W2:Y:S01]  /*23450*/  @!P1 LDG.E.U8 R57, desc[UR24][R8.64] ;  /* 0x0000001808399981 */ /* 0x0006a2000c1e1100 */
[----:B0-----:R-:W-:-:S05]  /*23460*/  LOP3.LUT R3, R3, 0x7f, RZ, 0xc0, !PT ;  /* 0x0000007f03037812 */ /* 0x001fca00078ec0ff */
[----:B------:R0:W-:Y:S02]  /*23470*/  STS.U8 [R3+UR10+0x8000], R31 ;  /* 0x0080001f03007988 */ /* 0x0001e4000800000a */
[----:B0-----:R-:W-:Y:S01]  /*23480*/  PRMT R31, RZ, 0x7610, R31 ;  /* 0x00007610ff1f7816 */ /* 0x001fe2000000001f */
[----:B---3--:R-:W-:Y:S02]  /*23490*/  @!P1 IMAD.MOV.U32 R9, RZ, RZ, R68 ;  /* 0x000000ffff099224 */ /* 0x008fe400078e0044 */
[----:B------:R-:W3:Y:S01]  /*234a0*/  LDL R68, [R1+0x4e8] ;  /* 0x0004e80001447983 */ /* 0x000ee20000100800 */
[----:B----4-:R-:W-:-:S03]  /*234b0*/  @!P1 IMAD.MOV.U32 R8, RZ, RZ, R67 ;  /* 0x000000ffff089224 */ /* 0x010fc600078e0043 */
[----:B------:R-:W4:Y:S04]  /*234c0*/  LDL R67, [R1+0x4ec] ;  /* 0x0004ec0001437983 */ /* 0x000f280000100800 */
[----:B------:R2:W4:Y:S02]  /*234d0*/  @!P1 LDG.E.U8 R55, desc[UR24][R8.64] ;  /* 0x0000001808379981 */ /* 0x000524000c1e1100 */
[----:B--2---:R-:W-:Y:S02]  /*234e0*/  @!P1 IMAD.MOV.U32 R8, RZ, RZ, R4 ;  /* 0x000000ffff089224 */ /* 0x004fe400078e0004 */
[----:B------:R-:W2:Y:S01]  /*234f0*/  LDL R4, [R1+0x52c] ;  /* 0x00052c0001047983 */ /* 0x000ea20000100800 */
[----:B------:R-:W-:-:S03]  /*23500*/  @!P1 IMAD.MOV.U32 R9, RZ, RZ, R33 ;  /* 0x000000ffff099224 */ /* 0x000fc600078e0021 */
[----:B------:R-:W2:Y:S04]  /*23510*/  LDL R33, [R1+0x528] ;  /* 0x0005280001217983 */ /* 0x000ea80000100800 */
[----:B------:R0:W2:Y:S02]  /*23520*/  @!P1 LDG.E.U8 R31, desc[UR24][R8.64] ;  /* 0x00000018081f9981 */ /* 0x0000a4000c1e1100 */
[----:B0-----:R-:W-:Y:S02]  /*23530*/  @!P1 IMAD.MOV.U32 R9, RZ, RZ, R2 ;  /* 0x000000ffff099224 */ /* 0x001fe400078e0002 */
[----:B------:R-:W2:Y:S01]  /*23540*/  LDL R2, [R1+0x548] ;  /* 0x0005480001027983 */ /* 0x000ea20000100800 */
[----:B------:R-:W-:-:S03]  /*23550*/  @!P1 IMAD.MOV.U32 R8, RZ, RZ, R0 ;  /* 0x000000ffff089224 */ /* 0x000fc600078e0000 */
[----:B------:R-:W2:Y:S04]  /*23560*/  LDL R0, [R1+0x54c] ;  /* 0x00054c0001007983 */ /* 0x000ea80000100800 */
[----:B------:R0:W-:Y:S04]  /*23570*/  STS.U8 [R3+UR10+0xa000], R30 ;  /* 0x00a0001e03007988 */ /* 0x0001e8000800000a */
[----:B------:R1:W-:Y:S01]  /*23580*/  STS.U8 [R3+UR10+0x8400], R29 ;  /* 0x0084001d03007988 */ /* 0x0003e2000800000a */
[----:B0-----:R-:W-:Y:S02]  /*23590*/  PRMT R30, RZ, 0x7610, R30 ;  /* 0x00007610ff1e7816 */ /* 0x001fe4000000001e */
[----:B-1----:R-:W-:-:S04]  /*235a0*/  PRMT R29, RZ, 0x7610, R29 ;  /* 0x00007610ff1d7816 */ /* 0x002fc8000000001d */
[----:B------:R3:W2:Y:S04]  /*235b0*/  @!P1 LDG.E.U8 R30, desc[UR24][R8.64] ;  /* 0x00000018081e9981 */ /* 0x0006a8000c1e1100 */
[----:B------:R0:W-:Y:S02]  /*235c0*/  STS.U8 [R3+UR10+0xa400], R28 ;  /* 0x00a4001c03007988 */ /* 0x0001e4000800000a */
[----:B0-----:R-:W-:Y:S02]  /*235d0*/  PRMT R28, RZ, 0x7610, R28 ;  /* 0x00007610ff1c7816 */ /* 0x001fe4000000001c */
[----:B------:R0:W-:Y:S02]  /*235e0*/  STS.U8 [R3+UR10+0x8800], R27 ;  /* 0x0088001b03007988 */ /* 0x0001e4000800000a */
[----:B0-----:R-:W-:Y:S01]  /*235f0*/  PRMT R27, RZ, 0x7610, R27 ;  /* 0x00007610ff1b7816 */ /* 0x001fe2000000001b */
[----:B---3--:R-:W-:-:S02]  /*23600*/  @!P1 IMAD.MOV.U32 R9, RZ, RZ, R68 ;  /* 0x000000ffff099224 */ /* 0x008fc400078e0044 */
[----:B------:R-:W3:Y:S01]  /*23610*/  LDL R68, [R1+0x558] ;  /* 0x0005580001447983 */ /* 0x000ee20000100800 */
[----:B----4-:R-:W-:-:S03]  /*23620*/  @!P1 IMAD.MOV.U32 R8, RZ, RZ, R67 ;  /* 0x000000ffff089224 */ /* 0x010fc600078e0043 */
[----:B------:R-:W4:Y:S04]  /*23630*/  LDL R67, [R1+0x55c] ;  /* 0x00055c0001437983 */ /* 0x000f280000100800 */
[----:B------:R0:W4:Y:S02]  /*23640*/  @!P1 LDG.E.U8 R29, desc[UR24][R8.64] ;  /* 0x00000018081d9981 */ /* 0x000124000c1e1100 */
[----:B0-----:R-:W-:Y:S02]  /*23650*/  @!P1 IMAD.MOV.U32 R8, RZ, RZ, R72 ;  /* 0x000000ffff089224 */ /* 0x001fe400078e0048 */
[----:B------:R-:W-:Y:S01]  /*23660*/  @!P1 IMAD.MOV.U32 R9, RZ, RZ, R74 ;  /* 0x000000ffff099224 */ /* 0x000fe200078e004a */
[----:B------:R0:W-:Y:S04]  /*23670*/  STS.U8 [R3+UR10+0xa800], R26 ;  /* 0x00a8001a03007988 */ /* 0x0001e8000800000a */
[----:B------:R2:W4:Y:S04]  /*23680*/  @!P1 LDG.E.U8 R28, desc[UR24][R8.64] ;  /* 0x00000018081c9981 */ /* 0x000528000c1e1100 */
[----:B------:R-:W4:Y:S04]  /*23690*/  LDL R74, [R1+0x28c] ;  /* 0x00028c00014a7983 */ /* 0x000f280000100800 */
[----:B------:R-:W4:Y:S01]  /*236a0*/  LDL R72, [R1+0x290] ;  /* 0x0002900001487983 */ /* 0x000f220000100800 */
[----:B--2---:R-:W-:-:S02]  /*236b0*/  @!P1 IMAD.MOV.U32 R8, RZ, RZ, R4 ;  /* 0x000000ffff089224 */ /* 0x004fc400078e0004 */
[----:B------:R-:W-:Y:S01]  /*236c0*/  @!P1 IMAD.MOV.U32 R9, RZ, RZ, R33 ;  /* 0x000000ffff099224 */ /* 0x000fe200078e0021 */
[----:B------:R-:W2:Y:S04]  /*236d0*/  LDL R4, [R1+0x250] ;  /* 0x0002500001047983 */ /* 0x000ea80000100800 */
[----:B------:R-:W2:Y:S04]  /*236e0*/  LDL R33, [R1+0x24c] ;  /* 0x00024c0001217983 */ /* 0x000ea80000100800 */
[----:B------:R1:W2:Y:S02]  /*236f0*/  @!P1 LDG.E.U8 R27, desc[UR24][R8.64] ;  /* 0x00000018081b9981 */ /* 0x0002a4000c1e1100 */
[----:B-1----:R-:W-:-:S02]  /*23700*/  @!P1 IMAD.MOV.U32 R9, RZ, RZ, R2 ;  /* 0x000000ffff099224 */ /* 0x002fc400078e0002 */
[----:B------:R-:W2:Y:S01]  /*23710*/  LDL R2, [R1+0x26c] ;  /* 0x00026c0001027983 */ /* 0x000ea20000100800 */
[----:B------:R-:W-:-:S03]  /*23720*/  @!P1 IMAD.MOV.U32 R8, RZ, RZ, R0 ;  /* 0x000000ffff089224 */ /* 0x000fc600078e0000 */
[----:B------:R-:W2:Y:S01]  /*23730*/  LDL R0, [R1+0x270] ;  /* 0x0002700001007983 */ /* 0x000ea20000100800 */
[----:B0-----:R-:W-:-:S03]  /*23740*/  PRMT R26, RZ, 0x7610, R26 ;  /* 0x00007610ff1a7816 */ /* 0x001fc6000000001a */
[----:B------:R0:W-:Y:S04]  /*23750*/  STS.U8 [R3+UR10+0x8c00], R25 ;  /* 0x008c001903007988 */ /* 0x0001e8000800000a */
[----:B------:R3:W2:Y:S01]  /*23760*/  @!P1 LDG.E.U8 R26, desc[UR24][R8.64] ;  /* 0x00000018081a9981 */ /* 0x0006a2000c1e1100 */
[----:B0-----:R-:W-:-:S03]  /*23770*/  PRMT R25, RZ, 0x7610, R25 ;  /* 0x00007610ff197816 */ /* 0x001fc60000000019 */
        /* <DEDUP_REMOVED lines=21> */
[----:B------:R1:W-:Y:S01]  /*238d0*/  STS.U8 [R3+UR10+0x9400], R21 ;  /* 0x0094001503007988 */ /* 0x0003e2000800000a */
[----:B0-----:R-:W-:Y:S02]  /*238e0*/  @!P1 IMAD.MOV.U32 R8, RZ, RZ, R72 ;  /* 0x000000ffff089224 */ /* 0x001fe400078e0048 */
[----:B------:R-:W-:Y:S01]  /*238f0*/  @!P1 IMAD.MOV.U32 R9, RZ, RZ, R74 ;  /* 0x000000ffff099224 */ /* 0x000fe200078e004a */
[----:B-1----:R-:W-:Y:S01]  /*23900*/  PRMT R21, RZ, 0x7610, R21 ;  /* 0x00007610ff157816 */ /* 0x002fe20000000015 */
[----:B------:R0:W-:Y:S04]  /*23910*/  STS.U8 [R3+UR10+0xb400], R20 ;  /* 0x00b4001403007988 */ /* 0x0001e8000800000a */
[----:B------:R3:W2:Y:S04]  /*23920*/  @!P1 LDG.E.U8 R22, desc[UR24][R8.64] ;  /* 0x0000001808169981 */ /* 0x0006a8000c1e1100 */
[----:B------:R-:W2:Y:S01]  /*23930*/  LDL R74, [R1+0x34c] ;  /* 0x00034c00014a7983 */ /* 0x000ea20000100800 */
[----:B0-----:R-:W-:-:S03]  /*23940*/  PRMT R20, RZ, 0x7610, R20 ;  /* 0x00007610ff147816 */ /* 0x001fc60000000014 */
[----:B------:R-:W2:Y:S01]  /*23950*/  LDL R72, [R1+0x350] ;  /* 0x0003500001487983 */ /* 0x000ea20000100800 */
[----:B---3--:R-:W-:-:S03]  /*23960*/  @!P1 IMAD.MOV.U32 R9, RZ, RZ, R68 ;  /* 0x000000ffff099224 */ /* 0x008fc600078e0044 */
        /* <DEDUP_REMOVED lines=18> */
[----:B------:R0:W-:Y:S04]  /*23a90*/  STS.U8 [R3+UR10+0x9c00], R17 ;  /* 0x009c001103007988 */ /* 0x0001e8000800000a */
[----:B------:R1:W-:Y:S01]  /*23aa0*/  STS.U8 [R3+UR10+0xbc00], R16 ;  /* 0x00bc001003007988 */ /* 0x0003e2000800000a */
[----:B0-----:R-:W-:Y:S02]  /*23ab0*/  PRMT R17, RZ, 0x7610, R17 ;  /* 0x00007610ff117816 */ /* 0x001fe40000000011 */
[----:B-1----:R-:W-:Y:S01]  /*23ac0*/  PRMT R16, RZ, 0x7610, R16 ;  /* 0x00007610ff107816 */ /* 0x002fe20000000010 */
[----:B---3--:R-:W-:-:S02]  /*23ad0*/  @!P1 IMAD.MOV.U32 R9, RZ, RZ, R68 ;  /* 0x000000ffff099224 */ /* 0x008fc400078e0044 */
        /* <DEDUP_REMOVED lines=10> */
[----:B------:R-:W-:Y:S01]  /*23b80*/  @!P1 IMAD.MOV.U32 R9, RZ, RZ, R74 ;  /* 0x000000ffff099224 */ /* 0x000fe200078e004a */
[----:B------:R-:W0:Y:S04]  /*23b90*/  S2R R5, SR_TID.X ;  /* 0x0000000000057919 */ /* 0x000e280000002100 */
[----:B------:R1:W2:Y:S04]  /*23ba0*/  @!P1 LDG.E.U8 R16, desc[UR24][R8.64] ;  /* 0x0000001808109981 */ /* 0x0002a8000c1e1100 */
[----:B------:R-:W2:Y:S04]  /*23bb0*/  LDL R72, [R1+0x3ec] ;  /* 0x0003ec0001487983 */ /* 0x000ea80000100800 */
[----:B------:R-:W2:Y:S01]  /*23bc0*/  LDL R74, [R1+0x40c] ;  /* 0x00040c00014a7983 */ /* 0x000ea20000100800 */
[----:B-1----:R-:W-:-:S02]  /*23bd0*/  @!P1 IMAD.MOV.U32 R9, RZ, RZ, R2 ;  /* 0x000000ffff099224 */ /* 0x002fc400078e0002 */
[----:B------:R-:W-:Y:S01]  /*23be0*/  @!P1 IMAD.MOV.U32 R8, RZ, RZ, R0 ;  /* 0x000000ffff089224 */ /* 0x000fe200078e0000 */
[----:B------:R-:W2:Y:S04]  /*23bf0*/  LDL R2, [R1+0x3cc] ;  /* 0x0003cc0001027983 */ /* 0x000ea80000100800 */
[----:B------:R-:W2:Y:S01]  /*23c00*/  LDL R0, [R1+0x3d0] ;  /* 0x0003d00001007983 */ /* 0x000ea20000100800 */
[----:B0-----:R-:W-:-:S04]  /*23c10*/  LOP3.LUT R5, R5, 0x7f, RZ, 0xc0, !PT ;  /* 0x0000007f05057812 */ /* 0x001fc800078ec0ff */
[----:B------:R-:W-:-:S05]  /*23c20*/  LOP3.LUT R5, R5, 0x10, RZ, 0x3c, !PT ;  /* 0x0000001005057812 */ /* 0x000fca00078e3cff */
[----:B------:R0:W-:Y:S02]  /*23c30*/  STS.U8 [R5+UR10+0x8080], R15 ;  /* 0x0080800f05007988 */ /* 0x0001e4000800000a */
[----:B0-----:R-:W-:-:S06]  /*23c40*/  PRMT R15, RZ, 0x7610, R15 ;  /* 0x00007610ff0f7816 */ /* 0x001fcc000000000f */
        /* <DEDUP_REMOVED lines=25> */
[----:B0-----:R-:W-:-:S03]  /*23de0*/  @!P1 IMAD.MOV.U32 R9, RZ, RZ, R72 ;  /* 0x000000ffff099224 */ /* 0x001fc600078e0048 */
[----:B------:R-:W2:Y:S01]  /*23df0*/  LDL R72, [R1+0x170] ;  /* 0x0001700001487983 */ /* 0x000ea20000100800 */
[----:B-1----:R-:W-:-:S03]  /*23e00*/  PRMT R10, RZ, 0x7610, R10 ;  /* 0x00007610ff0a7816 */ /* 0x002fc6000000000a */
[----:B------:R2:W-:Y:S01]  /*23e10*/  STS.U8 [R5+UR10+0x8c80], R32 ;  /* 0x008c802005007988 */ /* 0x0005e2000800000a */
[----:B---3--:R-:W-:-:S03]  /*23e20*/  @!P1 IMAD.MOV.U32 R8, RZ, RZ, R68 ;  /* 0x000000ffff089224 */ /* 0x008fc600078e0044 */
[----:B------:R-:W3:Y:S04]  /*23e30*/  LDL R68, [R1+0x174] ;  /* 0x0001740001447983 */ /* 0x000ee80000100800 */
[----:B------:R4:W3:Y:S02]  /*23e40*/  @!P1 LDG.E.U8 R11, desc[UR24][R8.64] ;  /* 0x00000018080b9981 */ /* 0x0008e4000c1e1100 */
[----:B----4-:R-:W-:Y:S02]  /*23e50*/  @!P1 IMAD.MOV.U32 R8, RZ, RZ, R67 ;  /* 0x000000ffff089224 */ /* 0x010fe400078e0043 */
[----:B------:R-:W-:Y:S01]  /*23e60*/  @!P1 IMAD.MOV.U32 R9, RZ, RZ, R74 ;  /* 0x000000ffff099224 */ /* 0x000fe200078e004a */
[----:B------:R-:W4:Y:S04]  /*23e70*/  LDL R67, [R1+0x190] ;  /* 0x0001900001437983 */ /* 0x000f280000100800 */
[----:B------:R0:W4:Y:S01]  /*23e80*/  @!P1 LDG.E.U8 R10, desc[UR24][R8.64] ;  /* 0x00000018080a9981 */ /* 0x000122000c1e1100 */
[----:B------:R-:W-:-:S03]  /*23e90*/  PRMT R50, RZ, 0x7610, R50 ;  /* 0x00007610ff327816 */ /* 0x000fc60000000032 */
[----:B------:R1:W-:Y:S04]  /*23ea0*/  STS.U8 [R5+UR10+0xac80], R47 ;  /* 0x00ac802f05007988 */ /* 0x0003e8000800000a */
[----:B------:R1:W-:Y:S01]  /*23eb0*/  STS.U8 [R5+UR10+0x9080], R46 ;  /* 0x0090802e05007988 */ /* 0x0003e2000800000a */
[----:B0-----:R-:W-:Y:S01]  /*23ec0*/  PRMT R9, RZ, 0x7610, R9 ;  /* 0x00007610ff097816 */ /* 0x001fe20000000009 */
[----:B--2---:R-:W-:Y:S01]  /*23ed0*/  @!P1 IMAD.MOV.U32 R32, RZ, RZ, R4 ;  /* 0x000000ffff209224 */ /* 0x004fe200078e0004 */
[----:B------:R-:W-:Y:S01]  /*23ee0*/  PRMT R8, RZ, 0x7610, R8 ;  /* 0x00007610ff087816 */ /* 0x000fe20000000008 */
[----:B------:R-:W2:Y:S04]  /*23ef0*/  LDL R4, [R1+0x194] ;  /* 0x0001940001047983 */ /* 0x000ea80000100800 */
[----:B------:R0:W4:Y:S04]  /*23f00*/  @!P1 LDG.E.U8 R9, desc[UR24][R32.64] ;  /* 0x0000001820099981 */ /* 0x000128000c1e1100 */
[----:B-1----:R-:W4:Y:S04]  /*23f10*/  LDL R47, [R1+0x1f0] ;  /* 0x0001f000012f7983 */ /* 0x002f280000100800 */
[----:B------:R-:W4:Y:S04]  /*23f20*/  LDL R46, [R1+0x1f4] ;  /* 0x0001f400012e7983 */ /* 0x000f280000100800 */
[----:B------:R-:W-:Y:S04]  /*23f30*/  STS.U8 [R5+UR10+0xb080], R35 ;  /* 0x00b0802305007988 */ /* 0x000fe8000800000a */
[----:B------:R-:W-:Y:S01]  /*23f40*/  STS.U8 [R5+UR10+0x9480], R34 ;  /* 0x0094802205007988 */ /* 0x000fe2000800000a */
[----:B------:R-:W-:-:S03]  /*23f50*/  PRMT R48, RZ, 0x7610, R48 ;  /* 0x00007610ff307816 */ /* 0x000fc60000000030 */
[----:B------:R-:W-:Y:S04]  /*23f60*/  STS.U8 [R5+UR10+0xb480], R37 ;  /* 0x00b4802505007988 */ /* 0x000fe8000800000a */
[----:B------:R-:W-:Y:S04]  /*23f70*/  STS.U8 [R5+UR10+0x9880], R36 ;  /* 0x0098802405007988 */ /* 0x000fe8000800000a */
[----:B------:R-:W-:Y:S01]  /*23f80*/  STS.U8 [R5+UR10+0xb880], R39 ;  /* 0x00b8802705007988 */ /* 0x000fe2000800000a */
[----:B0-----:R-:W-:-:S03]  /*23f90*/  @!P1 IMAD.MOV.U32 R33, RZ, RZ, R2 ;  /* 0x000000ffff219224 */ /* 0x001fc600078e0002 */
[----:B------:R-:W-:Y:S01]  /*23fa0*/  STS.U8 [R5+UR10+0x9c80], R38 ;  /* 0x009c802605007988 */ /* 0x000fe2000800000a */
[----:B------:R-:W-:-:S03]  /*23fb0*/  @!P1 IMAD.MOV.U32 R32, RZ, RZ, R0 ;  /* 0x000000ffff209224 */ /* 0x000fc600078e0000 */
[----:B------:R-:W4:Y:S04]  /*23fc0*/  LDL R2, [R1+0x1b0] ;  /* 0x0001b00001027983 */ /* 0x000f280000100800 */
[----:B------:R-:W4:Y:S04]  /*23fd0*/  LDL R0, [R1+0x1b4] ;  /* 0x0001b40001007983 */ /* 0x000f280000100800 */
[----:B------:R0:W4:Y:S01]  /*23fe0*/  @!P1 LDG.E.U8 R8, desc[UR24][R32.64] ;  /* 0x0000001820089981 */ /* 0x000122000c1e1100 */
[----:B------:R-:W1:Y:S03]  /*23ff0*/  S2R R6, SR_TID.X ;  /* 0x0000000000067919 */ /* 0x000e660000002100 */
[----:B------:R0:W-:Y:S04]  /*24000*/  STS.U8 [R5+UR10+0xbc80], R41 ;  /* 0x00bc802905007988 */ /* 0x0001e8000800000a */
[----:B------:R-:W4:Y:S04]  /*24010*/  LDL R74, [R1+0x254] ;  /* 0x00025400014a7983 */ /* 0x000f280000100800 */
[----:B0-----:R-:W4:Y:S01]  /*24020*/  LDL R5, [R1+0x530] ;  /* 0x0005300001057983 */ /* 0x001f220000100800 */
[----:B------:R-:W-:-:S03]  /*24030*/  @!P1 IMAD.MOV.U32 R33, RZ, RZ, R72 ;  /* 0x000000ffff219224 */ /* 0x000fc600078e0048 */
[----:B------:R-:W4:Y:S01]  /*24040*/  LDL R72, [R1+0x1d0] ;  /* 0x0001d00001487983 */ /* 0x000f220000100800 */
[----:B---3--:R-:W-:-:S03]  /*24050*/  @!P1 IMAD.MOV.U32 R32, RZ, RZ, R68 ;  /* 0x000000ffff209224 */ /* 0x008fc600078e0044 */
[----:B------:R-:W3:Y:S04]  /*24060*/  LDL R68, [R1+0x1d4] ;  /* 0x0001d40001447983 */ /* 0x000ee80000100800 */
[----:B------:R2:W3:Y:S02]  /*24070*/  @!P1 LDG.E.U8 R50, desc[UR24][R32.64] ;  /* 0x0000001820329981 */ /* 0x0004e4000c1e1100 */
[----:B--2---:R-:W-:Y:S02]  /*24080*/  @!P1 IMAD.MOV.U32 R32, RZ, RZ, R4 ;  /* 0x000000ffff209224 */ /* 0x004fe400078e0004 */
[----:B------:R-:W2:Y:S01]  /*24090*/  LDL R4, [R1+0x214] ;  /* 0x0002140001047983 */ /* 0x000ea20000100800 */
[----:B----4-:R-:W-:-:S03]  /*240a0*/  @!P1 IMAD.MOV.U32 R35, RZ, RZ, R2 ;  /* 0x000000ffff239224 */ /* 0x010fc600078e0002 */
[----:B------:R-:W4:Y:S01]  /*240b0*/  LDL R2, [R1+0x470] ;  /* 0x0004700001027983 */ /* 0x000f220000100800 */
[----:B------:R-:W-:-:S03]  /*240c0*/  @!P1 IMAD.MOV.U32 R34, RZ, RZ, R0 ;  /* 0x000000ffff229224 */ /* 0x000fc600078e0000 */
[----:B------:R-:W4:Y:S01]  /*240d0*/  LDL R0, [R1+0x474] ;  /* 0x0004740001007983 */ /* 0x000f220000100800 */
[----:B------:R-:W-:-:S03]  /*240e0*/  @!P1 IMAD.MOV.U32 R33, RZ, RZ, R67 ;  /* 0x000000ffff219224 */ /* 0x000fc600078e0043 */
[----:B------:R-:W4:Y:S04]  /*240f0*/  LDL R67, [R1+0x210] ;  /* 0x0002100001437983 */ /* 0x000f280000100800 */
[----:B------:R0:W4:Y:S02]  /*24100*/  @!P1 LDG.E.U8 R48, desc[UR24][R32.64] ;  /* 0x0000001820309981 */ /* 0x000124000c1e1100 */
[----:B0-----:R-:W-:Y:S02]  /*24110*/  PRMT R32, RZ, 0x7610, R32 ;  /* 0x00007610ff207816 */ /* 0x001fe40000000020 */
[----:B------:R-:W-:-:S04]  /*24120*/  PRMT R33, RZ, 0x7610, R33 ;  /* 0x00007610ff217816 */ /* 0x000fc80000000021 */
[----:B------:R0:W4:Y:S01]  /*24130*/  @!P1 LDG.E.U8 R32, desc[UR24][R34.64] ;  /* 0x0000001822209981 */ /* 0x000122000c1e1100 */
[----:B------:R-:W-:Y:S02]  /*24140*/  @!P1 IMAD.MOV.U32 R36, RZ, RZ, R46 ;  /* 0x000000ffff249224 */ /* 0x000fe400078e002e */
[----:B------:R-:W-:Y:S01]  /*24150*/  @!P1 IMAD.MOV.U32 R37, RZ, RZ, R47 ;  /* 0x000000ffff259224 */ /* 0x000fe200078e002f */
[----:B------:R-:W4:Y:S04]  /*24160*/  LDL R46, [R1+0x494] ;  /* 0x00049400012e7983 */ /* 0x000f280000100800 */
[----:B------:R-:W4:Y:S01]  /*24170*/  LDL R47, [R1+0x490] ;  /* 0x00049000012f7983 */ /* 0x000f220000100800 */
[----:B0-----:R-:W-:-:S03]  /*24180*/  @!P1 IMAD.MOV.U32 R35, RZ, RZ, R72 ;  /* 0x000000ffff239224 */ /* 0x001fc600078e0048 */
[----:B------:R-:W4:Y:S01]  /*24190*/  LDL R72, [R1+0x4b0] ;  /* 0x0004b00001487983 */ /* 0x000f220000100800 */
[----:B---3--:R-:W-:-:S03]  /*241a0*/  @!P1 IMAD.MOV.U32 R34, RZ, RZ, R68 ;  /* 0x000000ffff229224 */ /* 0x008fc600078e0044 */
[----:B------:R-:W3:Y:S04]  /*241b0*/  LDL R68, [R1+0x4d0] ;  /* 0x0004d00001447983 */ /* 0x000ee80000100800 */
[----:B------:R0:W3:Y:S02]  /*241c0*/  @!P1 LDG.E.U8 R33, desc[UR24][R34.64] ;  /* 0x0000001822219981 */ /* 0x0000e4000c1e1100 */
[----:B0-----:R-:W-:-:S06]  /*241d0*/  PRMT R34, RZ, 0x7610, R34 ;  /* 0x00007610ff227816 */ /* 0x001fcc0000000022 */
[----:B------:R2:W3:Y:S02]  /*241e0*/  @!P1 LDG.E.U8 R34, desc[UR24][R36.64] ;  /* 0x0000001824229981 */ /* 0x0004e4000c1e1100 */
[----:B--2---:R-:W-:Y:S02]  /*241f0*/  @!P1 IMAD.MOV.U32 R36, RZ, RZ, R4 ;  /* 0x000000ffff249224 */ /* 0x004fe400078e0004 */
[----:B------:R-:W2:Y:S01]  /*24200*/  LDL R4, [R1+0x4b4] ;  /* 0x0004b40001047983 */ /* 0x000ea20000100800 */
[----:B----4-:R-:W-:-:S03]  /*24210*/  @!P1 IMAD.MOV.U32 R39, RZ, RZ, R2 ;  /* 0x000000ffff279224 */ /* 0x010fc600078e0002 */
[----:B------:R-:W4:Y:S01]  /*24220*/  LDL R2, [R1+0x4f0] ;  /* 0x0004f00001027983 */ /* 0x000f220000100800 */
[----:B------:R-:W-:-:S03]  /*24230*/  @!P1 IMAD.MOV.U32 R38, RZ, RZ, R0 ;  /* 0x000000ffff269224 */ /* 0x000fc600078e0000 */
[----:B------:R-:W3:Y:S01]  /*24240*/  LDL R0, [R1+0x4f4] ;  /* 0x0004f40001007983 */ /* 0x000ee20000100800 */
[----:B------:R-:W-:Y:S01]  /*24250*/  PRMT R35, RZ, 0x7610, R35 ;  /* 0x00007610ff237816 */ /* 0x000fe20000000023 */
[----:B------:R-:W-:Y:S02]  /*24260*/  @!P1 IMAD.MOV.U32 R37, RZ, RZ, R67 ;  /* 0x000000ffff259224 */ /* 0x000fe400078e0043 */
[----:B------:R-:W3:Y:S04]  /*24270*/  LDL R67, [R1+0x4d4] ;  /* 0x0004d40001437983 */ /* 0x000ee80000100800 */
[----:B------:R0:W3:Y:S01]  /*24280*/  @!P1 LDG.E.U8 R35, desc[UR24][R36.64] ;  /* 0x0000001824239981 */ /* 0x0000e2000c1e1100 */
[----:B-1----:R-:W-:Y:S02]  /*24290*/  LOP3.LUT R6, R6, 0x7f, RZ, 0xc0, !PT ;  /* 0x0000007f06067812 */ /* 0x002fe400078ec0ff */
[----:B0-----:R-:W-:-:S02]  /*242a0*/  PRMT R36, RZ, 0x7610, R36 ;  /* 0x00007610ff247816 */ /* 0x001fc40000000024 */
[----:B------:R-:W-:-:S04]  /*242b0*/  LOP3.LUT R6, R6, 0x20, RZ, 0x3c, !PT ;  /* 0x0000002006067812 */ /* 0x000fc800078e3cff */
[----:B------:R0:W3:Y:S04]  /*242c0*/  @!P1 LDG.E.U8 R36, desc[UR24][R38.64] ;  /* 0x0000001826249981 */ /* 0x0000e8000c1e1100 */
[----:B------:R2:W-:Y:S01]  /*242d0*/  STS.U8 [R6+UR10+0x8100], R40 ;  /* 0x0081002806007988 */ /* 0x0005e2000800000a */
[----:B0-----:R-:W-:Y:S02]  /*242e0*/  @!P1 IMAD.MOV.U32 R38, RZ, RZ, R46 ;  /* 0x000000ffff269224 */ /* 0x001fe400078e002e */
[----:B------:R-:W-:Y:S01]  /*242f0*/  @!P1 IMAD.MOV.U32 R39, RZ, RZ, R47 ;  /* 0x000000ffff279224 */ /* 0x000fe200078e002f */
[----:B------:R-:W3:Y:S04]  /*24300*/  LDL R46, [R1+0x514] ;  /* 0x00051400012e7983 */ /* 0x000ee80000100800 */
[----:B------:R-:W3:Y:S04]  /*24310*/  LDL R47, [R1+0x510] ;  /* 0x00051000012f7983 */ /* 0x000ee80000100800 */
[----:B------:R4:W-:Y:S04]  /*24320*/  STS.U8 [R6+UR10+0xa100], R43 ;  /* 0x00a1002b06007988 */ /* 0x0009e8000800000a */
[----:B------:R3:W-:Y:S01]  /*24330*/  STS.U8 [R6+UR10+0x8500], R42 ;  /* 0x0085002a06007988 */ /* 0x0007e2000800000a */
[----:B--2---:R-:W-:-:S03]  /*24340*/  @!P1 IMAD.MOV.U32 R40, RZ, RZ, R4 ;  /* 0x000000ffff289224 */ /* 0x004fc600078e0004 */
[----:B------:R-:W2:Y:S01]  /*24350*/  LDL R4, [R1+0x534] ;  /* 0x0005340001047983 */ /* 0x000ea20000100800 */
[----:B----4-:R-:W-:-:S03]  /*24360*/  @!P1 IMAD.MOV.U32 R43, RZ, RZ, R2 ;  /* 0x000000ffff2b9224 */ /* 0x010fc600078e0002 */
[----:B------:R-:W4:Y:S01]  /*24370*/  LDL R2, [R1+0x550] ;  /* 0x0005500001027983 */ /* 0x000f220000100800 */
[----:B---3--:R-:W-:-:S03]  /*24380*/  @!P1 IMAD.MOV.U32 R42, RZ, RZ, R0 ;  /* 0x000000ffff2a9224 */ /* 0x008fc600078e0000 */
[----:B------:R-:W3:Y:S01]  /*24390*/  LDL R0, [R1+0x554] ;  /* 0x0005540001007983 */ /* 0x000ee20000100800 */
[----:B------:R-:W-:Y:S01]  /*243a0*/  PRMT R37, RZ, 0x7610, R37 ;  /* 0x00007610ff257816 */ /* 0x000fe20000000025 */
[----:B------:R-:W-:Y:S02]  /*243b0*/  @!P1 IMAD.MOV.U32 R41, RZ, RZ, R72 ;  /* 0x000000ffff299224 */ /* 0x000fe400078e0048 */
[----:B------:R-:W3:Y:S04]  /*243c0*/  LDL R72, [R1+0x258] ;  /* 0x0002580001487983 */ /* 0x000ee80000100800 */
[----:B------:R0:W3:Y:S02]  /*243d0*/  @!P1 LDG.E.U8 R37, desc[UR24][R38.64] ;  /* 0x0000001826259981 */ /* 0x0000e4000c1e1100 */
[----:B0-----:R-:W-:-:S02]  /*243e0*/  PRMT R38, RZ, 0x7610, R38 ;  /* 0x00007610ff267816 */ /* 0x001fc40000000026 */
[----:B------:R-:W-:-:S04]  /*243f0*/  PRMT R39, RZ, 0x7610, R39 ;  /* 0x00007610ff277816 */ /* 0x000fc80000000027 */
[----:B------:R0:W3:Y:S02]  /*24400*/  @!P1 LDG.E.U8 R38, desc[UR24][R40.64] ;  /* 0x0000001828269981 */ /* 0x0000e4000c1e1100 */
[----:B0-----:R-:W-:Y:S02]  /*24410*/  @!P1 IMAD.MOV.U32 R40, RZ, RZ, R67 ;  /* 0x000000ffff289224 */ /* 0x001fe400078e0043 */
[----:B------:R-:W-:Y:S01]  /*24420*/  @!P1 IMAD.MOV.U32 R41, RZ, RZ, R68 ;  /* 0x000000ffff299224 */ /* 0x000fe200078e0044 */
[----:B------:R0:W-:Y:S04]  /*24430*/  STS.U8 [R6+UR10+0xa500], R45 ;  /* 0x00a5002d06007988 */ /* 0x0001e8000800000a */
[----:B------:R1:W3:Y:S04]  /*24440*/  @!P1 LDG.E.U8 R39, desc[UR24][R40.64] ;  /* 0x0000001828279981 */ /* 0x0002e8000c1e1100 */
[----:B------:R2:W-:Y:S04]  /*24450*/  STS.U8 [R6+UR10+0x8900], R44 ;  /* 0x0089002c06007988 */ /* 0x0005e8000800000a */
[----:B------:R-:W3:Y:S01]  /*24460*/  LDL R68, [R1+0x2b4] ;  /* 0x0002b40001447983 */ /* 0x000ee20000100800 */
[----:B-1----:R-:W-:-:S02]  /*24470*/  PRMT R40, RZ, 0x7610, R40 ;  /* 0x00007610ff287816 */ /* 0x002fc40000000028 */
[----:B------:R-:W-:Y:S01]  /*24480*/  PRMT R41, RZ, 0x7610, R41 ;  /* 0x00007610ff297816 */ /* 0x000fe20000000029 */
[----:B------:R-:W3:Y:S04]  /*24490*/  LDL R67, [R1+0x2b8] ;  /* 0x0002b80001437983 */ /* 0x000ee80000100800 */
[----:B------:R1:W3:Y:S01]  /*244a0*/  @!P1 LDG.E.U8 R40, desc[UR24][R42.64] ;  /* 0x000000182a289981 */ /* 0x0002e2000c1e1100 */
[----:B0-----:R-:W-:-:S03]  /*244b0*/  @!P1 IMAD.MOV.U32 R45, RZ, RZ, R5 ;  /* 0x000000ffff2d9224 */ /* 0x001fc600078e0005 */
[----:B------:R-:W3:Y:S01]  /*244c0*/  LDL R5, [R1+0x274] ;  /* 0x0002740001057983 */ /* 0x000ee20000100800 */
[----:B-1----:R-:W-:Y:S02]  /*244d0*/  @!P1 IMAD.MOV.U32 R42, RZ, RZ, R46 ;  /* 0x000000ffff2a9224 */ /* 0x002fe400078e002e */
[----:B------:R-:W-:Y:S01]  /*244e0*/  @!P1 IMAD.MOV.U32 R43, RZ, RZ, R47 ;  /* 0x000000ffff2b9224 */ /* 0x000fe200078e002f */
[----:B------:R-:W3:Y:S04]  /*244f0*/  LDL R46, [R1+0x460] ;  /* 0x00046000012e7983 */ /* 0x000ee80000100800 */
[----:B------:R-:W3:Y:S04]  /*24500*/  LDL R47, [R1+0x45c] ;  /* 0x00045c00012f7983 */ /* 0x000ee80000100800 */
[----:B------:R0:W3:Y:S02]  /*24510*/  @!P1 LDG.E.U8 R41, desc[UR24][R42.64] ;  /* 0x000000182a299981 */ /* 0x0000e4000c1e1100 */
[----:B0-----:R-:W-:Y:S01]  /*24520*/  PRMT R42, RZ, 0x7610, R42 ;  /* 0x00007610ff2a7816 */ /* 0x001fe2000000002a */
[----:B--2---:R-:W-:-:S02]  /*24530*/  @!P1 IMAD.MOV.U32 R44, RZ, RZ, R4 ;  /* 0x000000ffff2c9224 */ /* 0x004fc400078e0004 */
[----:B------:R-:W2:Y:S04]  /*24540*/  LDL R4, [R1+0x278] ;  /* 0x0002780001047983 */ /* 0x000ea80000100800 */
[----:B------:R4:W2:Y:S02]  /*24550*/  @!P1 LDG.E.U8 R42, desc[UR24][R44.64] ;  /* 0x000000182c2a9981 */ /* 0x0008a4000c1e1100 */
[----:B----4-:R-:W-:Y:S02]  /*24560*/  @!P1 IMAD.MOV.U32 R45, RZ, RZ, R2 ;  /* 0x000000ffff2d9224 */ /* 0x010fe400078e0002 */
[----:B------:R-:W4:Y:S01]  /*24570*/  LDL R2, [R1+0x294] ;  /* 0x0002940001027983 */ /* 0x000f220000100800 */
[----:B---3--:R-:W-:-:S03]  /*24580*/  @!P1 IMAD.MOV.U32 R44, RZ, RZ, R0 ;  /* 0x000000ffff2c9224 */ /* 0x008fc600078e0000 */
[----:B------:R-:W3:Y:S01]  /*24590*/  LDL R0, [R1+0x298] ;  /* 0x0002980001007983 */ /* 0x000ee20000100800 */
[----:B------:R-:W-:-:S06]  /*245a0*/  PRMT R43, RZ, 0x7610, R43 ;  /* 0x00007610ff2b7816 */ /* 0x000fcc000000002b */
[----:B------:R0:W3:Y:S02]  /*245b0*/  @!P1 LDG.E.U8 R43, desc[UR24][R44.64] ;  /* 0x000000182c2b9981 */ /* 0x0000e4000c1e1100 */
[----:B0-----:R-:W-:Y:S02]  /*245c0*/  PRMT R44, RZ, 0x7610, R44 ;  /* 0x00007610ff2c7816 */ /* 0x001fe4000000002c */
[----:B------:R-:W-:Y:S01]  /*245d0*/  PRMT R45, RZ, 0x7610, R45 ;  /* 0x00007610ff2d7816 */ /* 0x000fe2000000002d */
[----:B------:R0:W-:Y:S02]  /*245e0*/  STS.U8 [R6+UR10+0xa900], R49 ;  /* 0x00a9003106007988 */ /* 0x0001e4000800000a */
[----:B0-----:R-:W-:Y:S02]  /*245f0*/  PRMT R49, RZ, 0x7610, R49 ;  /* 0x00007610ff317816 */ /* 0x001fe40000000031 */
[----:B------:R0:W3:Y:S02]  /*24600*/  @!P1 LDG.E.U8 R44, desc[UR24][R46.64] ;  /* 0x000000182e2c9981 */ /* 0x0000e4000c1e1100 */
[----:B0-----:R-:W-:-:S02]  /*24610*/  @!P1 IMAD.MOV.U32 R46, RZ, RZ, R72 ;  /* 0x000000ffff2e9224 */ /* 0x001fc400078e0048 */
[----:B------:R-:W-:Y:S01]  /*24620*/  @!P1 IMAD.MOV.U32 R47, RZ, RZ, R74 ;  /* 0x000000ffff2f9224 */ /* 0x000fe200078e004a */
[----:B------:R0:W-:Y:S04]  /*24630*/  STS.U8 [R6+UR10+0x8d00], R51 ;  /* 0x008d003306007988 */ /* 0x0001e8000800000a */
[----:B------:R1:W3:Y:S04]  /*24640*/  @!P1 LDG.E.U8 R45, desc[UR24][R46.64] ;  /* 0x000000182e2d9981 */ /* 0x0002e8000c1e1100 */
[----:B------:R-:W3:Y:S04]  /*24650*/  LDL R74, [R1+0x314] ;  /* 0x00031400014a7983 */ /* 0x000ee80000100800 */
[----:B------:R-:W3:Y:S01]  /*24660*/  LDL R72, [R1+0x318] ;  /* 0x0003180001487983 */ /* 0x000ee20000100800 */
[----:B-1----:R-:W-:-:S03]  /*24670*/  @!P1 IMAD.MOV.U32 R47, RZ, RZ, R5 ;  /* 0x000000ffff2f9224 */ /* 0x002fc600078e0005 */
[----:B------:R-:W3:Y:S01]  /*24680*/  LDL R5, [R1+0x2d4] ;  /* 0x0002d40001057983 */ /* 0x000ee20000100800 */
[----:B--2---:R-:W-:-:S03]  /*24690*/  @!P1 IMAD.MOV.U32 R46, RZ, RZ, R4 ;  /* 0x000000ffff2e9224 */ /* 0x004fc600078e0004 */
[----:B------:R-:W2:Y:S04]  /*246a0*/  LDL R4, [R1+0x2d8] ;  /* 0x0002d80001047983 */ /* 0x000ea80000100800 */
[----:B------:R4:W2:Y:S02]  /*246b0*/  @!P1 LDG.E.U8 R49, desc[UR24][R46.64] ;  /* 0x000000182e319981 */ /* 0x0008a4000c1e1100 */
[----:B----4-:R-:W-:Y:S02]  /*246c0*/  @!P1 IMAD.MOV.U32 R47, RZ, RZ, R2 ;  /* 0x000000ffff2f9224 */ /* 0x010fe400078e0002 */
[----:B------:R-:W4:Y:S01]  /*246d0*/  LDL R2, [R1+0x2f4] ;  /* 0x0002f40001027983 */ /* 0x000f220000100800 */
[----:B---3--:R-:W-:-:S03]  /*246e0*/  @!P1 IMAD.MOV.U32 R46, RZ, RZ, R0 ;  /* 0x000000ffff2e9224 */ /* 0x008fc600078e0000 */
[----:B------:R-:W3:Y:S01]  /*246f0*/  LDL R0, [R1+0x2f8] ;  /* 0x0002f80001007983 */ /* 0x000ee20000100800 */
[----:B0-----:R-:W-:-:S03]  /*24700*/  PRMT R51, RZ, 0x7610, R51 ;  /* 0x00007610ff337816 */ /* 0x001fc60000000033 */
[----:B------:R0:W-:Y:S04]  /*24710*/  STS.U8 [R6+UR10+0xad00], R52 ;  /* 0x00ad003406007988 */ /* 0x0001e8000800000a */
[----:B------:R1:W3:Y:S01]  /*24720*/  @!P1 LDG.E.U8 R51, desc[UR24][R46.64] ;  /* 0x000000182e339981 */ /* 0x0002e2000c1e1100 */
[----:B0-----:R-:W-:Y:S01]  /*24730*/  PRMT R52, RZ, 0x7610, R52 ;  /* 0x00007610ff347816 */ /* 0x001fe20000000034 */
[----:B-1----:R-:W-:Y:S02]  /*24740*/  @!P1 IMAD.MOV.U32 R46, RZ, RZ, R67 ;  /* 0x000000ffff2e9224 */ /* 0x002fe400078e0043 */
[----:B------:R-:W-:Y:S01]  /*24750*/  @!P1 IMAD.MOV.U32 R47, RZ, RZ, R68 ;  /* 0x000000ffff2f9224 */ /* 0x000fe200078e0044 */
[----:B------:R-:W3:Y:S04]  /*24760*/  LDL R67, [R1+0x338] ;  /* 0x0003380001437983 */ /* 0x000ee80000100800 */
[----:B------:R-:W3:Y:S04]  /*24770*/  LDL R68, [R1+0x334] ;  /* 0x0003340001447983 */ /* 0x000ee80000100800 */
[----:B------:R0:W-:Y:S04]  /*24780*/  STS.U8 [R6+UR10+0x9100], R53 ;  /* 0x0091003506007988 */ /* 0x0001e8000800000a */
[----:B------:R1:W3:Y:S01]  /*24790*/  @!P1 LDG.E.U8 R52, desc[UR24][R46.64] ;  /* 0x000000182e349981 */ /* 0x0002e2000c1e1100 */
[----:B0-----:R-:W-:Y:S01]  /*247a0*/  PRMT R53, RZ, 0x7610, R53 ;  /* 0x00007610ff357816 */ /* 0x001fe20000000035 */
[----:B-1----:R-:W-:-:S02]  /*247b0*/  @!P1 IMAD.MOV.U32 R47, RZ, RZ, R5 ;  /* 0x000000ffff2f9224 */ /* 0x002fc400078e0005 */
[----:B------:R-:W3:Y:S01]  /*247c0*/  LDL R5, [R1+0x354] ;  /* 0x0003540001057983 */ /* 0x000ee20000100800 */
[----:B--2---:R-:W-:-:S03]  /*247d0*/  @!P1 IMAD.MOV.U32 R46, RZ, RZ, R4 ;  /* 0x000000ffff2e9224 */ /* 0x004fc600078e0004 */
[----:B------:R-:W2:Y:S04]  /*247e0*/  LDL R4, [R1+0x358] ;  /* 0x0003580001047983 */ /* 0x000ea80000100800 */
[----:B------:R4:W2:Y:S02]  /*247f0*/  @!P1 LDG.E.U8 R53, desc[UR24][R46.64] ;  /* 0x000000182e359981 */ /* 0x0008a4000c1e1100 */
[----:B----4-:R-:W-:Y:S02]  /*24800*/  @!P1 IMAD.MOV.U32 R47, RZ, RZ, R2 ;  /* 0x000000ffff2f9224 */ /* 0x010fe400078e0002 */
[----:B------:R-:W4:Y:S01]  /*24810*/  LDL R2, [R1+0x374] ;  /* 0x0003740001027983 */ /* 0x000f220000100800 */
[----:B---3--:R-:W-:-:S03]  /*24820*/  @!P1 IMAD.MOV.U32 R46, RZ, RZ, R0 ;  /* 0x000000ffff2e9224 */ /* 0x008fc600078e0000 */
[----:B------:R-:W3:Y:S04]  /*24830*/  LDL R0, [R1+0x378] ;  /* 0x0003780001007983 */ /* 0x000ee80000100800 */
[----:B------:R0:W-:Y:S04]  /*24840*/  STS.U8 [R6+UR10+0xb100], R54 ;  /* 0x00b1003606007988 */ /* 0x0001e8000800000a */
[----:B------:R1:W-:Y:S01]  /*24850*/  STS.U8 [R6+UR10+0x9900], R56 ;  /* 0x0099003806007988 */ /* 0x0003e2000800000a */
[----:B0-----:R-:W-:Y:S02]  /*24860*/  PRMT R54, RZ, 0x7610, R54 ;  /* 0x00007610ff367816 */ /* 0x001fe40000000036 */
[----:B-1----:R-:W-:-:S04]  /*24870*/  PRMT R56, RZ, 0x7610, R56 ;  /* 0x00007610ff387816 */ /* 0x002fc80000000038 */
[----:B------:R0:W3:Y:S04]  /*24880*/  @!P1 LDG.E.U8 R54, desc[UR24][R46.64] ;  /* 0x000000182e369981 */ /* 0x0000e8000c1e1100 */
[----:B------:R1:W-:Y:S01]  /*24890*/  STS.U8 [R6+UR10+0x9d00], R58 ;  /* 0x009d003a06007988 */ /* 0x0003e2000800000a */
[----:B0-----:R-:W-:Y:S02]  /*248a0*/  @!P1 IMAD.MOV.U32 R46, RZ, RZ, R72 ;  /* 0x000000ffff2e9224 */ /* 0x001fe400078e0048 */
[----:B------:R-:W-:Y:S01]  /*248b0*/  @!P1 IMAD.MOV.U32 R47, RZ, RZ, R74 ;  /* 0x000000ffff2f9224 */ /* 0x000fe200078e004a */
[----:B-1----:R-:W-:-:S04]  /*248c0*/  PRMT R58, RZ, 0x7610, R58 ;  /* 0x00007610ff3a7816 */ /* 0x002fc8000000003a */
[----:B------:R0:W3:Y:S04]  /*248d0*/  @!P1 LDG.E.U8 R56, desc[UR24][R46.64] ;  /* 0x000000182e389981 */ /* 0x0000e8000c1e1100 */
[----:B------:R1:W-:Y:S01]  /*248e0*/  STS.U8 [R6+UR10+0xbd00], R60 ;  /* 0x00bd003c06007988 */ /* 0x0003e2000800000a */
[----:B0-----:R-:W-:Y:S02]  /*248f0*/  @!P1 IMAD.MOV.U32 R46, RZ, RZ, R67 ;  /* 0x000000ffff2e9224 */ /* 0x001fe400078e0043 */
[----:B------:R-:W-:Y:S01]  /*24900*/  @!P1 IMAD.MOV.U32 R47, RZ, RZ, R68 ;  /* 0x000000ffff2f9224 */ /* 0x000fe200078e0044 */
[----:B------:R-:W3:Y:S04]  /*24910*/  LDL R67, [R1+0x398] ;  /* 0x0003980001437983 */ /* 0x000ee80000100800 */
[----:B------:R-:W3:Y:S01]  /*24920*/  LDL R68, [R1+0x394] ;  /* 0x0003940001447983 */ /* 0x000ee20000100800 */
[----:B-1----:R-:W-:-:S03]  /*24930*/  PRMT R60, RZ, 0x7610, R60 ;  /* 0x00007610ff3c7816 */ /* 0x002fc6000000003c */
[----:B------:R0:W3:Y:S02]  /*24940*/  @!P1 LDG.E.U8 R58, desc[UR24][R46.64] ;  /* 0x000000182e3a9981 */ /* 0x0000e4000c1e1100 */
[----:B0-----:R-:W-:Y:S02]  /*24950*/  @!P1 IMAD.MOV.U32 R47, RZ, RZ, R5 ;  /* 0x000000ffff2f9224 */ /* 0x001fe400078e0005 */
        /* <DEDUP_REMOVED lines=9> */
[----:B------:R1:W-:Y:S04]  /*249f0*/  STS.U8 [R6+UR10+0x9500], R64 ;  /* 0x0095004006007988 */ /* 0x0003e8000800000a */
[----:B------:R1:W-:Y:S01]  /*24a00*/  STS.U8 [R6+UR10+0xb500], R66 ;  /* 0x00b5004206007988 */ /* 0x0003e2000800000a */
[----:B0-----:R-:W-:-:S03]  /*24a10*/  PRMT R62, RZ, 0x7610, R62 ;  /* 0x00007610ff3e7816 */ /* 0x001fc6000000003e */
[----:B------:R-:W3:Y:S01]  /*24a20*/  LDL.LU R84, [R1+0x3c] ;  /* 0x00003c0001547983 */ /* 0x000ee20000300800 */
[----:B-1----:R-:W-:-:S03]  /*24a30*/  PRMT R64, RZ, 0x7610, R64 ;  /* 0x00007610ff407816 */ /* 0x002fc60000000040 */
[----:B------:R0:W3:Y:S04]  /*24a40*/  @!P1 LDG.E.U8 R62, desc[UR24][R46.64] ;  /* 0x000000182e3e9981 */ /* 0x0000e8000c1e1100 */
[----:B------:R-:W3:Y:S01]  /*24a50*/  LDL R6, [R1+0x3f8] ;  /* 0x0003f80001067983 */ /* 0x000ee20000100800 */
[----:B------:R-:W-:Y:S01]  /*24a60*/  PRMT R66, RZ, 0x7610, R66 ;  /* 0x00007610ff427816 */ /* 0x000fe20000000042 */
[----:B0-----:R-:W-:Y:S02]  /*24a70*/  @!P1 IMAD.MOV.U32 R46, RZ, RZ, R67 ;  /* 0x000000ffff2e9224 */ /* 0x001fe400078e0043 */
[----:B------:R-:W3:Y:S01]  /*24a80*/  LDL R67, [R1+0x3f4] ;  /* 0x0003f40001437983 */ /* 0x000ee20000100800 */
[----:B------:R-:W-:-:S03]  /*24a90*/  @!P1 IMAD.MOV.U32 R47, RZ, RZ, R68 ;  /* 0x000000ffff2f9224 */ /* 0x000fc600078e0044 */
[----:B------:R-:W3:Y:S04]  /*24aa0*/  LDL.LU R93, [R1+0x4c] ;  /* 0x00004c00015d7983 */ /* 0x000ee80000300800 */
[----:B------:R0:W3:Y:S04]  /*24ab0*/  @!P1 LDG.E.U8 R64, desc[UR24][R46.64] ;  /* 0x000000182e409981 */ /* 0x0000e8000c1e1100 */
[----:B------:R-:W3:Y:S01]  /*24ac0*/  LDL.LU R68, [R1+0x40] ;  /* 0x0000400001447983 */ /* 0x000ee20000300800 */
[----:B------:R-:W1:Y:S03]  /*24ad0*/  S2R R7, SR_TID.X ;  /* 0x0000000000077919 */ /* 0x000e660000002100 */
[----:B------:R-:W3:Y:S04]  /*24ae0*/  LDL R74, [R1+0x454] ;  /* 0x00045400014a7983 */ /* 0x000ee80000100800 */
[----:B------:R-:W3:Y:S04]  /*24af0*/  LDL R72, [R1+0x458] ;  /* 0x0004580001487983 */ /* 0x000ee80000100800 */
[----:B------:R-:W3:Y:S01]  /*24b00*/  LDL R82, [R1+0x1d8] ;  /* 0x0001d80001527983 */ /* 0x000ee20000100800 */
[----:B0-----:R-:W-:-:S03]  /*24b10*/  @!P1 IMAD.MOV.U32 R47, RZ, RZ, R5 ;  /* 0x000000ffff2f9224 */ /* 0x001fc600078e0005 */
        /* <DEDUP_REMOVED lines=8> */
[----:B-1----:R-:W-:-:S04]  /*24ba0*/  LOP3.LUT R7, R7, 0x7f, RZ, 0xc0, !PT ;  /* 0x0000007f07077812 */ /* 0x002fc800078ec0ff */
[----:B------:R-:W-:-:S05]  /*24bb0*/  LOP3.LUT R7, R7, 0x30, RZ, 0x3c, !PT ;  /* 0x0000003007077812 */ /* 0x000fca00078e3cff */
[----:B------:R0:W-:Y:S04]  /*24bc0*/  STS.U8 [R7+UR10+0x8180], R71 ;  /* 0x0081804707007988 */ /* 0x0001e8000800000a */
[----:B------:R1:W-:Y:S01]  /*24bd0*/  STS.U8 [R7+UR10+0xa180], R73 ;  /* 0x00a1804907007988 */ /* 0x0003e2000800000a */
[----:B0-----:R-:W-:Y:S02]  /*24be0*/  PRMT R71, RZ, 0x7610, R71 ;  /* 0x00007610ff477816 */ /* 0x001fe40000000047 */
[----:B-1----:R-:W-:-:S04]  /*24bf0*/  PRMT R73, RZ, 0x7610, R73 ;  /* 0x00007610ff497816 */ /* 0x002fc80000000049 */
[----:B------:R0:W3:Y:S04]  /*24c00*/  @!P1 LDG.E.U8 R71, desc[UR24][R46.64] ;  /* 0x000000182e479981 */ /* 0x0000e8000c1e1100 */
[----:B------:R1:W-:Y:S01]  /*24c10*/  STS.U8 [R7+UR10+0x8580], R75 ;  /* 0x0085804b07007988 */ /* 0x0003e2000800000a */
[----:B0-----:R-:W-:-:S03]  /*24c20*/  @!P1 IMAD.MOV.U32 R46, RZ, RZ, R6 ;  /* 0x000000ffff2e9224 */ /* 0x001fc600078e0006 */
[----:B------:R-:W3:Y:S01]  /*24c30*/  LDL R6, [R1+0x17c] ;  /* 0x00017c0001067983 */ /* 0x000ee20000100800 */
[----:B-1----:R-:W-:Y:S01]  /*24c40*/  PRMT R75, RZ, 0x7610, R75 ;  /* 0x00007610ff4b7816 */ /* 0x002fe2000000004b */
[----:B------:R-:W-:Y:S02]  /*24c50*/  @!P1 IMAD.MOV.U32 R47, RZ, RZ, R67 ;  /* 0x000000ffff2f9224 */ /* 0x000fe400078e0043 */
[----:B------:R-:W3:Y:S04]  /*24c60*/  LDL R67, [R1+0x178] ;  /* 0x0001780001437983 */ /* 0x000ee80000100800 */
[----:B------:R0:W3:Y:S04]  /*24c70*/  @!P1 LDG.E.U8 R73, desc[UR24][R46.64] ;  /* 0x000000182e499981 */ /* 0x0000e8000c1e1100 */
[----:B------:R1:W-:Y:S04]  /*24c80*/  STS.U8 [R7+UR10+0xb180], R68 ;  /* 0x00b1804407007988 */ /* 0x0003e8000800000a */
[----:B-1----:R-:W3:Y:S01]  /*24c90*/  LDL R68, [R1+0x1dc] ;  /* 0x0001dc0001447983 */ /* 0x002ee20000100800 */
        /* <DEDUP_REMOVED lines=22> */
[----:B------:R0:W-:Y:S01]  /*24e00*/  STS.U8 [R7+UR10+0x9580], R85 ;  /* 0x0095805507007988 */ /* 0x0001e2000800000a */
[----:B-1----:R-:W-:-:S03]  /*24e10*/  PRMT R83, RZ, 0x7610, R83 ;  /* 0x00007610ff537816 */ /* 0x002fc60000000053 */
[----:B------:R1:W3:Y:S04]  /*24e20*/  @!P1 LDG.E.U8 R81, desc[UR24][R46.64] ;  /* 0x000000182e519981 */ /* 0x0002e8000c1e1100 */
[----:B------:R-:W3:Y:S01]  /*24e30*/  LDL R6, [R1+0x21c] ;  /* 0x00021c0001067983 */ /* 0x000ee20000100800 */
[----:B0-----:R-:W-:-:S03]  /*24e40*/  PRMT R85, RZ, 0x7610, R85 ;  /* 0x00007610ff557816 */ /* 0x001fc60000000055 */
[----:B------:R0:W-:Y:S04]  /*24e50*/  STS.U8 [R7+UR10+0xb580], R87 ;  /* 0x00b5805707007988 */ /* 0x0001e8000800000a */
[----:B------:R1:W-:Y:S01]  /*24e60*/  STS.U8 [R7+UR10+0x8d80], R84 ;  /* 0x008d805407007988 */ /* 0x0003e2000800000a */
[----:B0-----:R-:W-:-:S03]  /*24e70*/  PRMT R87, RZ, 0x7610, R87 ;  /* 0x00007610ff577816 */ /* 0x001fc60000000057 */
[----:B------:R0:W-:Y:S01]  /*24e80*/  STS.U8 [R7+UR10+0xad80], R93 ;  /* 0x00ad805d07007988 */ /* 0x0001e2000800000a */
[----:B-1----:R-:W-:-:S03]  /*24e90*/  @!P1 IMAD.MOV.U32 R47, RZ, RZ, R5 ;  /* 0x000000ffff2f9224 */ /* 0x002fc600078e0005 */
[----:B------:R-:W3:Y:S01]  /*24ea0*/  LDL R5, [R1+0x478] ;  /* 0x0004780001057983 */ /* 0x000ee20000100800 */
[----:B--2---:R-:W-:-:S03]  /*24eb0*/  @!P1 IMAD.MOV.U32 R46, RZ, RZ, R4 ;  /* 0x000000ffff2e9224 */ /* 0x004fc600078e0004 */
[----:B------:R-:W2:Y:S04]  /*24ec0*/  LDL R4, [R1+0x47c] ;  /* 0x00047c0001047983 */ /* 0x000ea80000100800 */
[----:B------:R4:W2:Y:S02]  /*24ed0*/  @!P1 LDG.E.U8 R83, desc[UR24][R46.64] ;  /* 0x000000182e539981 */ /* 0x0008a4000c1e1100 */
[----:B----4-:R-:W-:Y:S02]  /*24ee0*/  @!P1 IMAD.MOV.U32 R47, RZ, RZ, R2 ;  /* 0x000000ffff2f9224 */ /* 0x010fe400078e0002 */
[----:B------:R-:W4:Y:S01]  /*24ef0*/  LDL.LU R2, [R1+0xe4] ;  /* 0x0000e40001027983 */ /* 0x000f220000300800 */
[----:B---3--:R-:W-:-:S03]  /*24f00*/  @!P1 IMAD.MOV.U32 R46, RZ, RZ, R0 ;  /* 0x000000ffff2e9224 */ /* 0x008fc600078e0000 */
[----:B------:R-:W3:Y:S04]  /*24f10*/  LDL.LU R67, [R1+0xe0] ;  /* 0x0000e00001437983 */ /* 0x000ee80000300800 */
[----:B------:R-:W2:Y:S04]  /*24f20*/  LDL.LU R72, [R1+0xc4] ;  /* 0x0000c40001487983 */ /* 0x000ea80000300800 */
[----:B------:R-:W2:Y:S04]  /*24f30*/  LDL.LU R74, [R1+0xc0] ;  /* 0x0000c000014a7983 */ /* 0x000ea80000300800 */
[----:B------:R-:W2:Y:S04]  /*24f40*/  LDL.LU R76, [R1+0xa4] ;  /* 0x0000a400014c7983 */ /* 0x000ea80000300800 */
[----:B------:R-:W2:Y:S04]  /*24f50*/  LDL.LU R78, [R1+0xa0] ;  /* 0x0000a000014e7983 */ /* 0x000ea80000300800 */
[----:B------:R1:W2:Y:S04]  /*24f60*/  @!P1 LDG.E.U8 R85, desc[UR24][R46.64] ;  /* 0x000000182e559981 */ /* 0x0002a8000c1e1100 */
[----:B------:R-:W2:Y:S04]  /*24f70*/  LDL.LU R0, [R1+0x84] ;  /* 0x0000840001007983 */ /* 0x000ea80000300800 */
[----:B------:R-:W2:Y:S01]  /*24f80*/  LDL.LU R80, [R1+0x80] ;  /* 0x0000800001507983 */ /* 0x000ea20000300800 */
[----:B-1----:R-:W-:-:S02]  /*24f90*/  @!P1 IMAD.MOV.U32 R46, RZ, RZ, R68 ;  /* 0x000000ffff2e9224 */ /* 0x002fc400078e0044 */
[----:B------:R-:W-:Y:S01]  /*24fa0*/  @!P1 IMAD.MOV.U32 R47, RZ, RZ, R82 ;  /* 0x000000ffff2f9224 */ /* 0x000fe200078e0052 */
[----:B------:R-:W2:Y:S04]  /*24fb0*/  LDL.LU R84, [R1+0x64] ;  /* 0x0000640001547983 */ /* 0x000ea80000300800 */
[----:B------:R-:W2:Y:S04]  /*24fc0*/  LDL.LU R82, [R1+0x60] ;  /* 0x0000600001527983 */ /* 0x000ea80000300800 */
[----:B0-----:R-:W2:Y:S04]  /*24fd0*/  LDL.LU R93, [R1+0x38] ;  /* 0x00003800015d7983 */ /* 0x001ea80000300800 */
[----:B------:R-:W2:Y:S04]  /*24fe0*/  LDL.LU R68, [R1+0x34] ;  /* 0x0000340001447983 */ /* 0x000ea80000300800 */
[----:B------:R0:W2:Y:S04]  /*24ff0*/  @!P1 LDG.E.U8 R87, desc[UR24][R46.64] ;  /* 0x000000182e579981 */ /* 0x0000a8000c1e1100 */
[----:B------:R-:W0:Y:S04]  /*25000*/  LDL R46, [R1+0x1f8] ;  /* 0x0001f800012e7983 */ /* 0x000e280000100800 */
[----:B------:R-:W0:Y:S04]  /*25010*/  LDL R47, [R1+0x1fc] ;  /* 0x0001fc00012f7983 */ /* 0x000e280000100800 */
[----:B------:R1:W-:Y:S02]  /*25020*/  STS.U8 [R7+UR10+0x9980], R89 ;  /* 0x0099805907007988 */ /* 0x0003e4000800000a */
[----:B-1----:R-:W-:-:S02]  /*25030*/  PRMT R89, RZ, 0x7610, R89 ;  /* 0x00007610ff597816 */ /* 0x002fc40000000059 */
[----:B------:R-:W-:Y:S02]  /*25040*/  LOP3.LUT R3, R3, 0x40, RZ, 0x3c, !PT ;  /* 0x0000004003037812 */ /* 0x000fe400078e3cff */
[----:B0-----:R-:W-:-:S04]  /*25050*/  @!P1 LOP3.LUT R47, R47, R46, RZ, 0x3c, !PT ;  /* 0x0000002e2f2f9212 */ /* 0x001fc800078e3cff */
[----:B------:R-:W-:-:S04]  /*25060*/  @!P1 LOP3.LUT R46, R47, R46, RZ, 0x3c, !PT ;  /* 0x0000002e2f2e9212 */ /* 0x000fc800078e3cff */
[----:B------:R-:W-:-:S05]  /*25070*/  @!P1 LOP3.LUT R47, R47, R46, RZ, 0x3c, !PT ;  /* 0x0000002e2f2f9212 */ /* 0x000fca00078e3cff */
[----:B------:R0:W2:Y:S04]  /*25080*/  @!P1 LDG.E.U8 R89, desc[UR24][R46.64] ;  /* 0x000000182e599981 */ /* 0x0000a8000c1e1100 */
[----:B------:R-:W2:Y:S04]  /*25090*/  LDL R47, [R1+0x218] ;  /* 0x00021800012f7983 */ /* 0x000ea80000100800 */
[----:B------:R-:W-:Y:S04]  /*250a0*/  STS.U8 [R7+UR10+0xb980], R91 ;  /* 0x00b9805b07007988 */ /* 0x000fe8000800000a */
[----:B------:R-:W-:Y:S04]  /*250b0*/  STS.U8 [R7+UR10+0x9d80], R92 ;  /* 0x009d805c07007988 */ /* 0x000fe8000800000a */
[----:B------:R-:W-:Y:S04]  /*250c0*/  STS.U8 [R7+UR10+0xbd80], R90 ;  /* 0x00bd805a07007988 */ /* 0x000fe8000800000a */
[----:B----4-:R-:W-:Y:S04]  /*250d0*/  STS.U8 [R3+UR10+0x8200], R2 ;  /* 0x0082000203007988 */ /* 0x010fe8000800000a */
[----:B---3--:R-:W-:Y:S04]  /*250e0*/  STS.U8 [R3+UR10+0xa200], R67 ;  /* 0x00a2004303007988 */ /* 0x008fe8000800000a */
[----:B--2---:R-:W-:Y:S04]  /*250f0*/  STS.U8 [R3+UR10+0x8600], R72 ;  /* 0x0086004803007988 */ /* 0x004fe8000800000a */
[----:B------:R-:W-:Y:S04]  /*25100*/  STS.U8 [R3+UR10+0xa600], R74 ;  /* 0x00a6004a03007988 */ /* 0x000fe8000800000a */
[----:B------:R-:W-:Y:S04]  /*25110*/  STS.U8 [R3+UR10+0x8a00], R76 ;  /* 0x008a004c03007988 */ /* 0x000fe8000800000a */
[----:B------:R-:W-:Y:S04]  /*25120*/  STS.U8 [R3+UR10+0xaa00], R78 ;  /* 0x00aa004e03007988 */ /* 0x000fe8000800000a */
[----:B------:R-:W-:Y:S04]  /*25130*/  STS.U8 [R3+UR10+0x8e00], R0 ;  /* 0x008e000003007988 */ /* 0x000fe8000800000a */
[----:B------:R-:W-:Y:S04]  /*25140*/  STS.U8 [R3+UR10+0xae00], R80 ;  /* 0x00ae005003007988 */ /* 0x000fe8000800000a */
[----:B------:R1:W-:Y:S02]  /*25150*/  STS.U8 [R3+UR10+0x9200], R84 ;  /* 0x0092005403007988 */ /* 0x0003e4000800000a */
[----:B-1----:R-:W1:Y:S01]  /*25160*/  S2R R84, SR_TID.X ;  /* 0x0000000000547919 */ /* 0x002e620000002100 */
[----:B------:R-:W-:Y:S01]  /*25170*/  PRMT R91, RZ, 0x7610, R91 ;  /* 0x00007610ff5b7816 */ /* 0x000fe2000000005b */
[----:B0-----:R-:W-:Y:S01]  /*25180*/  @!P1 IMAD.MOV.U32 R46, RZ, RZ, R6 ;  /* 0x000000ffff2e9224 */ /* 0x001fe200078e0006 */
[----:B------:R0:W-:Y:S04]  /*25190*/  STS.U8 [R3+UR10+0xb200], R82 ;  /* 0x00b2005203007988 */ /* 0x0001e8000800000a */
[----:B------:R-:W-:Y:S04]  /*251a0*/  STS.U8 [R3+UR10+0x9600], R93 ;  /* 0x0096005d03007988 */ /* 0x000fe8000800000a */
[----:B------:R-:W-:Y:S04]  /*251b0*/  STS.U8 [R3+UR10+0xb600], R68 ;  /* 0x00b6004403007988 */ /* 0x000fe8000800000a */
[----:B------:R-:W-:Y:S04]  /*251c0*/  STS.U8 [R3+UR10+0x9a00], R70 ;  /* 0x009a004603007988 */ /* 0x000fe8000800000a */
[----:B------:R-:W-:Y:S04]  /*251d0*/  STS.U8 [R3+UR10+0xba00], R69 ;  /* 0x00ba004503007988 */ /* 0x000fe8000800000a */
[----:B------:R2:W-:Y:S04]  /*251e0*/  STS.U8 [R3+UR10+0x9e00], R88 ;  /* 0x009e005803007988 */ /* 0x0005e8000800000a */
[----:B------:R3:W-:Y:S04]  /*251f0*/  STS.U8 [R3+UR10+0xbe00], R86 ;  /* 0x00be005603007988 */ /* 0x0007e8000800000a */
[----:B------:R4:W3:Y:S02]  /*25200*/  @!P1 LDG.E.U8 R91, desc[UR24][R46.64] ;  /* 0x000000182e5b9981 */ /* 0x0008e4000c1e1100 */
[----:B----4-:R-:W-:-:S02]  /*25210*/  @!P1 IMAD.MOV.U32 R46, RZ, RZ, R4 ;  /* 0x000000ffff2e9224 */ /* 0x010fc400078e0004 */
[----:B------:R-:W4:Y:S04]  /*25220*/  LDL.LU R4, [R1+0xdc] ;  /* 0x0000dc0001047983 */ /* 0x000f280000300800 */
[----:B------:R-:W4:Y:S04]  /*25230*/  LDL.LU R2, [R1+0xd8] ;  /* 0x0000d80001027983 */ /* 0x000f280000300800 */
[----:B------:R-:W4:Y:S04]  /*25240*/  LDL.LU R0, [R1+0xbc] ;  /* 0x0000bc0001007983 */ /* 0x000f280000300800 */
[----:B------:R-:W4:Y:S04]  /*25250*/  LDL.LU R7, [R1+0xb8] ;  /* 0x0000b80001077983 */ /* 0x000f280000300800 */
[----:B------:R-:W4:Y:S04]  /*25260*/  LDL.LU R6, [R1+0x9c] ;  /* 0x00009c0001067983 */ /* 0x000f280000300800 */
[----:B------:R-:W4:Y:S01]  /*25270*/  LDL.LU R90, [R1+0x78] ;  /* 0x00007800015a7983 */ /* 0x000f220000300800 */
[----:B------:R-:W-:-:S03]  /*25280*/  @!P1 IMAD.MOV.U32 R47, RZ, RZ, R5 ;  /* 0x000000ffff2f9224 */ /* 0x000fc600078e0005 */
[----:B------:R-:W4:Y:S01]  /*25290*/  LDL.LU R67, [R1+0x5c] ;  /* 0x00005c0001437983 */ /* 0x000f220000300800 */
[----:B-1----:R-:W-:-:S03]  /*252a0*/  LOP3.LUT R5, R84, 0x7f, RZ, 0xc0, !PT ;  /* 0x0000007f54057812 */ /* 0x002fc600078ec0ff */
[----:B------:R-:W4:Y:S04]  /*252b0*/  LDL.LU R72, [R1+0x58] ;  /* 0x0000580001487983 */ /* 0x000f280000300800 */
[----:B------:R-:W4:Y:S04]  /*252c0*/  LDL.LU R74, [R1+0x30] ;  /* 0x00003000014a7983 */ /* 0x000f280000300800 */
[----:B------:R-:W4:Y:S04]  /*252d0*/  LDL.LU R76, [R1+0x2c] ;  /* 0x00002c00014c7983 */ /* 0x000f280000300800 */
[----:B0-----:R-:W4:Y:S04]  /*252e0*/  LDL.LU R82, [R1+0x10] ;  /* 0x0000100001527983 */ /* 0x001f280000300800 */
[----:B------:R-:W4:Y:S04]  /*252f0*/  LDL.LU R84, [R1+0xc] ;  /* 0x00000c0001547983 */ /* 0x000f280000300800 */
[----:B--2---:R-:W2:Y:S04]  /*25300*/  LDL.LU R88, [R1+0x7c] ;  /* 0x00007c0001587983 */ /* 0x004ea80000300800 */
[----:B---3--:R-:W3:Y:S01]  /*25310*/  LDL.LU R86, [R1+0x98] ;  /* 0x0000980001567983 */ /* 0x008ee20000300800 */
[----:B------:R-:W-:-:S03]  /*25320*/  LOP3.LUT R78, R5, 0x50, RZ, 0x3c, !PT ;  /* 0x00000050054e7812 */ /* 0x000fc600078e3cff */
[----:B------:R-:W2:Y:S04]  /*25330*/  LDL.LU R80, [R1+0xd4] ;  /* 0x0000d40001507983 */ /* 0x000ea80000300800 */
[----:B------:R-:W2:Y:S04]  /*25340*/  LDL.LU R93, [R1+0xd0] ;  /* 0x0000d000015d7983 */ /* 0x000ea80000300800 */
[----:B------:R-:W2:Y:S04]  /*25350*/  LDL.LU R68, [R1+0xb4] ;  /* 0x0000b40001447983 */ /* 0x000ea80000300800 */
[----:B------:R-:W2:Y:S04]  /*25360*/  LDL.LU R69, [R1+0xb0] ;  /* 0x0000b00001457983 */ /* 0x000ea80000300800 */
[----:B------:R-:W2:Y:S04]  /*25370*/  LDL.LU R70, [R1+0x94] ;  /* 0x0000940001467983 */ /* 0x000ea80000300800 */
[----:B------:R-:W2:Y:S04]  /*25380*/  LDL.LU R3, [R1+0x90] ;  /* 0x0000900001037983 */ /* 0x000ea80000300800 */
[----:B----4-:R0:W-:Y:S04]  /*25390*/  STS.U8 [R78+UR10+0x8280], R4 ;  /* 0x008280044e007988 */ /* 0x0101e8000800000a */
[----:B------:R1:W-:Y:S04]  /*253a0*/  STS.U8 [R78+UR10+0xa280], R2 ;  /* 0x00a280024e007988 */ /* 0x0003e8000800000a */
[----:B------:R4:W-:Y:S04]  /*253b0*/  STS.U8 [R78+UR10+0x8680], R0 ;  /* 0x008680004e007988 */ /* 0x0009e8000800000a */
[----:B0-----:R-:W2:Y:S04]  /*253c0*/  LDL.LU R4, [R1+0x70] ;  /* 0x0000700001047983 */ /* 0x001ea80000300800 */
[----:B-1----:R-:W2:Y:S04]  /*253d0*/  LDL.LU R2, [R1+0x54] ;  /* 0x0000540001027983 */ /* 0x002ea80000300800 */
[----:B----4-:R-:W4:Y:S04]  /*253e0*/  LDL.LU R0, [R1+0x50] ;  /* 0x0000500001007983 */ /* 0x010f280000300800 */
[----:B------:R0:W-:Y:S04]  /*253f0*/  STS.U8 [R78+UR10+0xa680], R7 ;  /* 0x00a680074e007988 */ /* 0x0001e8000800000a */
[----:B------:R1:W-:Y:S04]  /*25400*/  STS.U8 [R78+UR10+0x8a80], R6 ;  /* 0x008a80064e007988 */ /* 0x0003e8000800000a */
[----:B0-----:R-:W4:Y:S04]  /*25410*/  LDL.LU R7, [R1+0x8] ;  /* 0x0000080001077983 */ /* 0x001f280000300800 */
[----:B-1----:R-:W4:Y:S04]  /*25420*/  LDL.LU R6, [R1+0x4] ;  /* 0x0000040001067983 */ /* 0x002f280000300800 */
[----:B---3--:R0:W-:Y:S04]  /*25430*/  STS.U8 [R78+UR10+0xaa80], R86 ;  /* 0x00aa80564e007988 */ /* 0x0081e8000800000a */
[----:B--2---:R1:W-:Y:S04]  /*25440*/  STS.U8 [R78+UR10+0x8e80], R88 ;  /* 0x008e80584e007988 */ /* 0x0043e8000800000a */
[----:B------:R2:W-:Y:S04]  /*25450*/  STS.U8 [R78+UR10+0xae80], R90 ;  /* 0x00ae805a4e007988 */ /* 0x0005e8000800000a */
[----:B0-----:R-:W3:Y:S04]  /*25460*/  LDL.LU R86, [R1+0xa8] ;  /* 0x0000a80001567983 */ /* 0x001ee80000300800 */
[----:B-1----:R-:W3:Y:S04]  /*25470*/  LDL.LU R88, [R1+0x8c] ;  /* 0x00008c0001587983 */ /* 0x002ee80000300800 */
[----:B--2---:R-:W2:Y:S04]  /*25480*/  LDL.LU R90, [R1+0x88] ;  /* 0x00008800015a7983 */ /* 0x004ea80000300800 */
[----:B------:R0:W-:Y:S04]  /*25490*/  STS.U8 [R78+UR10+0x9280], R67 ;  /* 0x009280434e007988 */ /* 0x0001e8000800000a */
[----:B------:R1:W-:Y:S04]  /*254a0*/  STS.U8 [R78+UR10+0xb280], R72 ;  /* 0x00b280484e007988 */ /* 0x0003e8000800000a */
[----:B------:R1:W-:Y:S04]  /*254b0*/  STS.U8 [R78+UR10+0x9680], R74 ;  /* 0x0096804a4e007988 */ /* 0x0003e8000800000a */
[----:B0-----:R-:W2:Y:S04]  /*254c0*/  LDL.LU R67, [R1+0xd50] ;  /* 0x000d500001437983 */ /* 0x001ea80000300800 */
[----:B-1----:R-:W2:Y:S04]  /*254d0*/  LDL.LU R72, [R1+0xd4c] ;  /* 0x000d4c0001487983 */ /* 0x002ea80000300800 */
[----:B------:R-:W2:Y:S04]  /*254e0*/  LDL.LU R74, [R1+0xd48] ;  /* 0x000d4800014a7983 */ /* 0x000ea80000300800 */
[----:B------:R0:W-:Y:S04]  /*254f0*/  STS.U8 [R78+UR10+0xb680], R76 ;  /* 0x00b6804c4e007988 */ /* 0x0001e8000800000a */
[----:B------:R1:W-:Y:S04]  /*25500*/  STS.U8 [R78+UR10+0x9a80], R82 ;  /* 0x009a80524e007988 */ /* 0x0003e8000800000a */
[----:B------:R1:W-:Y:S04]  /*25510*/  STS.U8 [R78+UR10+0xba80], R84 ;  /* 0x00ba80544e007988 */ /* 0x0003e8000800000a */
[----:B0-----:R-:W2:Y:S04]  /*25520*/  LDL.LU R76, [R1+0xd44] ;  /* 0x000d4400014c7983 */ /* 0x001ea80000300800 */
[----:B-1----:R-:W2:Y:S04]  /*25530*/  LDL.LU R82, [R1+0xd40] ;  /* 0x000d400001527983 */ /* 0x002ea80000300800 */
[----:B------:R-:W2:Y:S01]  /*25540*/  LDL.LU R84, [R1+0xd3c] ;  /* 0x000d3c0001547983 */ /* 0x000ea20000300800 */
[----:B------:R-:W-:-:S03]  /*25550*/  LOP3.LUT R5, R5, 0x60, RZ, 0x3c, !PT ;  /* 0x0000006005057812 */ /* 0x000fc600078e3cff */
[----:B--2---:R0:W-:Y:S04]  /*25560*/  STS.U8 [R78+UR10+0x9e80], R84 ;  /* 0x009e80544e007988 */ /* 0x0041e8000800000a */
[----:B------:R1:W-:Y:S04]  /*25570*/  STS.U8 [R78+UR10+0xbe80], R82 ;  /* 0x00be80524e007988 */ /* 0x0003e8000800000a */
[----:B0-----:R-:W2:Y:S04]  /*25580*/  LDL.LU R84, [R1+0xac] ;  /* 0x0000ac0001547983 */ /* 0x001ea80000300800 */
[----:B-1----:R-:W2:Y:S04]  /*25590*/  LDL.LU R78, [R1+0xd38] ;  /* 0x000d3800014e7983 */ /* 0x002ea80000300800 */
[----:B------:R-:W2:Y:S04]  /*255a0*/  LDL.LU R82, [R1+0x74] ;  /* 0x0000740001527983 */ /* 0x000ea80000300800 */
[----:B------:R0:W-:Y:S04]  /*255b0*/  STS.U8 [R5+UR10+0x8300], R80 ;  /* 0x0083005005007988 */ /* 0x0001e8000800000a */
[----:B------:R1:W-:Y:S04]  /*255c0*/  STS.U8 [R5+UR10+0xa300], R93 ;  /* 0x00a3005d05007988 */ /* 0x0003e8000800000a */
[----:B------:R3:W-:Y:S04]  /*255d0*/  STS.U8 [R5+UR10+0x8700], R68 ;  /* 0x0087004405007988 */ /* 0x0007e8000800000a */
[----:B0-----:R-:W4:Y:S04]  /*255e0*/  LDL.LU R80, [R1+0xd34] ;  /* 0x000d340001507983 */ /* 0x001f280000300800 */
[----:B-1----:R-:W4:Y:S04]  /*255f0*/  LDL.LU R93, [R1+0xd30] ;  /* 0x000d3000015d7983 */ /* 0x002f280000300800 */
[----:B------:R0:W-:Y:S04]  /*25600*/  STS.U8 [R5+UR10+0xa700], R69 ;  /* 0x00a7004505007988 */ /* 0x0001e8000800000a */
[----:B---3--:R-:W3:Y:S04]  /*25610*/  LDL.LU R68, [R1+0xd2c] ;  /* 0x000d2c0001447983 */ /* 0x008ee80000300800 */
[----:B------:R1:W-:Y:S04]  /*25620*/  STS.U8 [R5+UR10+0x8b00], R70 ;  /* 0x008b004605007988 */ /* 0x0003e8000800000a */
[----:B0-----:R-:W3:Y:S04]  /*25630*/  LDL.LU R69, [R1+0xd28] ;  /* 0x000d280001457983 */ /* 0x001ee80000300800 */
[----:B------:R0:W-:Y:S04]  /*25640*/  STS.U8 [R5+UR10+0xab00], R3 ;  /* 0x00ab000305007988 */ /* 0x0001e8000800000a */
[----:B-1----:R-:W3:Y:S04]  /*25650*/  LDL.LU R70, [R1+0xd24] ;  /* 0x000d240001467983 */ /* 0x002ee80000300800 */
[----:B0-----:R-:W3:Y:S04]  /*25660*/  LDL.LU R3, [R1+0xd20] ;  /* 0x000d200001037983 */ /* 0x001ee80000300800 */
[----:B--2---:R-:W-:Y:S04]  /*25670*/  STS.U8 [R5+UR10+0x8f00], R82 ;  /* 0x008f005205007988 */ /* 0x004fe8000800000a */
[----:B------:R0:W-:Y:S04]  /*25680*/  STS.U8 [R5+UR10+0xaf00], R4 ;  /* 0x00af000405007988 */ /* 0x0001e8000800000a */
[----:B0-----:R-:W2:Y:S04]  /*25690*/  LDL.LU R4, [R1+0xd1c] ;  /* 0x000d1c0001047983 */ /* 0x001ea80000300800 */
[----:B------:R0:W-:Y:S04]  /*256a0*/  STS.U8 [R5+UR10+0x9300], R2 ;  /* 0x0093000205007988 */ /* 0x0001e8000800000a */
[----:B----4-:R1:W-:Y:S04]  /*256b0*/  STS.U8 [R5+UR10+0xb300], R0 ;  /* 0x00b3000005007988 */ /* 0x0103e8000800000a */
[----:B0-----:R-:W4:Y:S04]  /*256c0*/  LDL.LU R2, [R1+0xd18] ;  /* 0x000d180001027983 */ /* 0x001f280000300800 */
[----:B-1----:R-:W4:Y:S01]  /*256d0*/  LDL.LU R0, [R1+0xd14] ;  /* 0x000d140001007983 */ /* 0x002f220000300800 */
[----:B------:R-:W0:Y:S03]  /*256e0*/  S2R R82, SR_TID.X ;  /* 0x0000000000527919 */ /* 0x000e260000002100 */
[----:B--2---:R1:W-:Y:S04]  /*256f0*/  STS.U8 [R5+UR10+0x9700], R4 ;  /* 0x0097000405007988 */ /* 0x0043e8000800000a */
[----:B---3--:R2:W-:Y:S04]  /*25700*/  STS.U8 [R5+UR10+0xb700], R3 ;  /* 0x00b7000305007988 */ /* 0x0085e8000800000a */
[----:B------:R-:W-:Y:S04]  /*25710*/  STS.U8 [R5+UR10+0x9b00], R7 ;  /* 0x009b000705007988 */ /* 0x000fe8000800000a */
[----:B-1----:R-:W3:Y:S04]  /*25720*/  LDL.LU R4, [R1+0xd10] ;  /* 0x000d100001047983 */ /* 0x002ee80000300800 */
[----:B------:R-:W-:Y:S04]  /*25730*/  STS.U8 [R5+UR10+0xbb00], R6 ;  /* 0x00bb000605007988 */ /* 0x000fe8000800000a */
[----:B--2---:R-:W2:Y:S04]  /*25740*/  LDL.LU R3, [R1+0xd0c] ;  /* 0x000d0c0001037983 */ /* 0x004ea80000300800 */
[----:B------:R1:W-:Y:S04]  /*25750*/  STS.U8 [R5+UR10+0x9f00], R80 ;  /* 0x009f005005007988 */ /* 0x0003e8000800000a */
[----:B------:R0:W-:Y:S04]  /*25760*/  STS.U8 [R5+UR10+0xbf00], R78 ;  /* 0x00bf004e05007988 */ /* 0x0001e8000800000a */
[----:B-1----:R-:W2:Y:S04]  /*25770*/  LDL.LU R80, [R1+0xc8] ;  /* 0x0000c80001507983 */ /* 0x002ea80000300800 */
[----:B0-----:R-:W2:Y:S01]  /*25780*/  LDL.LU R78, [R1+0xcc] ;  /* 0x0000cc00014e7983 */ /* 0x001ea20000300800 */
[----:B------:R-:W-:-:S04]  /*25790*/  LOP3.LUT R82, R82, 0x7f, RZ, 0xc0, !PT ;  /* 0x0000007f52527812 */ /* 0x000fc800078ec0ff */
[----:B------:R-:W-:-:S05]  /*257a0*/  LOP3.LUT R82, R82, 0x70, RZ, 0x3c, !PT ;  /* 0x0000007052527812 */ /* 0x000fca00078e3cff */
[----:B--2---:R-:W-:Y:S04]  /*257b0*/  STS.U8 [R82+UR10+0x8380], R78 ;  /* 0x0083804e52007988 */ /* 0x004fe8000800000a */
[----:B------:R-:W-:Y:S04]  /*257c0*/  STS.U8 [R82+UR10+0xa380], R80 ;  /* 0x00a3805052007988 */ /* 0x000fe8000800000a */
[----:B------:R-:W-:Y:S04]  /*257d0*/  STS.U8 [R82+UR10+0x8780], R84 ;  /* 0x0087805452007988 */ /* 0x000fe8000800000a */
[----:B------:R-:W-:Y:S04]  /*257e0*/  STS.U8 [R82+UR10+0xa780], R86 ;  /* 0x00a7805652007988 */ /* 0x000fe8000800000a */
[----:B------:R-:W-:Y:S04]  /*257f0*/  STS.U8 [R82+UR10+0x8b80], R88 ;  /* 0x008b805852007988 */ /* 0x000fe8000800000a */
[----:B------:R0:W-:Y:S02]  /*25800*/  STS.U8 [R82+UR10+0xab80], R90 ;  /* 0x00ab805a52007988 */ /* 0x0001e4000800000a */
[----:B0-----:R-:W0:Y:S02]  /*25810*/  S2R R90, SR_TID.X ;  /* 0x00000000005a7919 */ /* 0x001e240000002100 */
[----:B------:R1:W-:Y:S04]  /*25820*/  STS.U8 [R82+UR10+0x8f80], R3 ;  /* 0x008f800352007988 */ /* 0x0003e8000800000a */
[----:B---3--:R2:W-:Y:S04]  /*25830*/  STS.U8 [R82+UR10+0xaf80], R4 ;  /* 0x00af800452007988 */ /* 0x0085e8000800000a */
[----:B----4-:R3:W-:Y:S04]  /*25840*/  STS.U8 [R82+UR10+0x9380], R0 ;  /* 0x0093800052007988 */ /* 0x0107e8000800000a */
[----:B------:R4:W-:Y:S04]  /*25850*/  STS.U8 [R82+UR10+0xb380], R2 ;  /* 0x00b3800252007988 */ /* 0x0009e8000800000a */
[----:B------:R0:W-:Y:S04]  /*25860*/  STS.U8 [R82+UR10+0x9780], R70 ;  /* 0x0097804652007988 */ /* 0x0001e8000800000a */
[----:B------:R0:W-:Y:S04]  /*25870*/  STS.U8 [R82+UR10+0xb780], R69 ;  /* 0x00b7804552007988 */ /* 0x0001e8000800000a */
[----:B------:R1:W-:Y:S01]  /*25880*/  STS.U8 [R82+UR10+0x9b80], R68 ;  /* 0x009b804452007988 */ /* 0x0003e2000800000a */
[----:B0-----:R-:W-:-:S03]  /*25890*/  LOP3.LUT R90, R90, 0x7f, RZ, 0xc0, !PT ;  /* 0x0000007f5a5a7812 */ /* 0x001fc600078ec0ff */
        /* <DEDUP_REMOVED lines=24> */
[----:B-1----:R-:W5:Y:S04]  /*25a20*/  LDL.LU R3, [R1+0xd08] ;  /* 0x000d080001037983 */ /* 0x002f680000300800 */
[----:B------:R-:W-:Y:S04]  /*25a30*/  STS.U8 [R90+UR10+0xea00], R18 ;  /* 0x00ea00125a007988 */ /* 0x000fe8000800000a */
[----:B--2---:R-:W5:Y:S04]  /*25a40*/  LDL.LU R4, [R1+0xd04] ;  /* 0x000d040001047983 */ /* 0x004f680000300800 */
[----:B------:R-:W-:Y:S04]  /*25a50*/  STS.U8 [R90+UR10+0xec00], R17 ;  /* 0x00ec00115a007988 */ /* 0x000fe8000800000a */
[----:B---3--:R-:W5:Y:S04]  /*25a60*/  LDL.LU R0, [R1+0xd00] ;  /* 0x000d000001007983 */ /* 0x008f680000300800 */
[----:B------:R-:W-:Y:S04]  /*25a70*/  STS.U8 [R90+UR10+0xee00], R16 ;  /* 0x00ee00105a007988 */ /* 0x000fe8000800000a */
[----:B----4-:R-:W5:Y:S04]  /*25a80*/  LDL.LU R2, [R1+0xcfc] ;  /* 0x000cfc0001027983 */ /* 0x010f680000300800 */
[----:B------:R-:W-:Y:S04]  /*25a90*/  STS.U8 [R90+UR10+0xf000], R15 ;  /* 0x00f0000f5a007988 */ /* 0x000fe8000800000a */
[----:B------:R-:W5:Y:S04]  /*25aa0*/  LDL.LU R70, [R1+0xcf8] ;  /* 0x000cf80001467983 */ /* 0x000f680000300800 */
[----:B------:R-:W-:Y:S04]  /*25ab0*/  STS.U8 [R90+UR10+0xf200], R14 ;  /* 0x00f2000e5a007988 */ /* 0x000fe8000800000a */
[----:B------:R-:W5:Y:S04]  /*25ac0*/  LDL.LU R69, [R1+0xcf4] ;  /* 0x000cf40001457983 */ /* 0x000f680000300800 */
[----:B------:R0:W-:Y:S04]  /*25ad0*/  STS.U8 [R90+UR10+0xf400], R13 ;  /* 0x00f4000d5a007988 */ /* 0x0001e8000800000a */
[----:B------:R-:W5:Y:S04]  /*25ae0*/  LDL.LU R68, [R1+0xcf0] ;  /* 0x000cf00001447983 */ /* 0x000f680000300800 */
[----:B------:R1:W-:Y:S04]  /*25af0*/  STS.U8 [R90+UR10+0xf600], R12 ;  /* 0x00f6000c5a007988 */ /* 0x0003e8000800000a */
[----:B0-----:R-:W2:Y:S04]  /*25b00*/  LDL R13, [R1+0x1a0] ;  /* 0x0001a000010d7983 */ /* 0x001ea80000100800 */
[----:B------:R-:W3:Y:S04]  /*25b10*/  LDL R21, [R1+0x1c0] ;  /* 0x0001c00001157983 */ /* 0x000ee80000100800 */
[----:B-1----:R-:W2:Y:S04]  /*25b20*/  LDL R12, [R1+0x1a4] ;  /* 0x0001a400010c7983 */ /* 0x002ea80000100800 */
[----:B------:R-:W4:Y:S04]  /*25b30*/  LDL R20, [R1+0x1c4] ;  /* 0x0001c40001147983 */ /* 0x000f280000100800 */
[----:B------:R0:W-:Y:S04]  /*25b40*/  STS.U8 [R90+UR10+0xf800], R11 ;  /* 0x00f8000b5a007988 */ /* 0x0001e8000800000a */
[----:B------:R1:W-:Y:S04]  /*25b50*/  STS.U8 [R90+UR10+0xfa00], R10 ;  /* 0x00fa000a5a007988 */ /* 0x0003e8000800000a */
[----:B------:R-:W3:Y:S04]  /*25b60*/  LDL R15, [R1+0x1e0] ;  /* 0x0001e000010f7983 */ /* 0x000ee80000100800 */
[----:B0-----:R-:W3:Y:S04]  /*25b70*/  LDL R11, [R1+0x180] ;  /* 0x00018000010b7983 */ /* 0x001ee80000100800 */
[----:B-1----:R-:W3:Y:S04]  /*25b80*/  LDL R10, [R1+0x184] ;  /* 0x00018400010a7983 */ /* 0x002ee80000100800 */
[----:B------:R-:W3:Y:S04]  /*25b90*/  LDL R14, [R1+0x1e4] ;  /* 0x0001e400010e7983 */ /* 0x000ee80000100800 */
[----:B------:R-:W3:Y:S04]  /*25ba0*/  LDL R23, [R1+0x200] ;  /* 0x0002000001177983 */ /* 0x000ee80000100800 */
[----:B------:R-:W3:Y:S04]  /*25bb0*/  LDL R22, [R1+0x204] ;  /* 0x0002040001167983 */ /* 0x000ee80000100800 */
[----:B------:R-:W3:Y:S04]  /*25bc0*/  LDL R17, [R1+0x220] ;  /* 0x0002200001117983 */ /* 0x000ee80000100800 */
[----:B------:R-:W3:Y:S04]  /*25bd0*/  LDL R16, [R1+0x224] ;  /* 0x0002240001107983 */ /* 0x000ee80000100800 */
[----:B------:R-:W3:Y:S04]  /*25be0*/  LDL R25, [R1+0x480] ;  /* 0x0004800001197983 */ /* 0x000ee80000100800 */
[----:B------:R-:W3:Y:S04]  /*25bf0*/  LDL R24, [R1+0x484] ;  /* 0x0004840001187983 */ /* 0x000ee80000100800 */
[----:B------:R0:W-:Y:S04]  /*25c00*/  STS.U8 [R90+UR10+0xfc00], R9 ;  /* 0x00fc00095a007988 */ /* 0x0001e8000800000a */
[----:B------:R-:W3:Y:S04]  /*25c10*/  LDL R19, [R1+0x498] ;  /* 0x0004980001137983 */ /* 0x000ee80000100800 */
[----:B------:R-:W3:Y:S01]  /*25c20*/  LDL R18, [R1+0x49c] ;  /* 0x00049c0001127983 */ /* 0x000ee20000100800 */
[----:B0-----:R-:W-:-:S03]  /*25c30*/  PRMT R9, RZ, 0x7610, R9 ;  /* 0x00007610ff097816 */ /* 0x001fc60000000009 */
[----:B------:R-:W3:Y:S04]  /*25c40*/  LDL R27, [R1+0x4a0] ;  /* 0x0004a000011b7983 */ /* 0x000ee80000100800 */
[----:B------:R-:W3:Y:S04]  /*25c50*/  LDL R26, [R1+0x4a4] ;  /* 0x0004a400011a7983 */ /* 0x000ee80000100800 */
[----:B------:R-:W3:Y:S04]  /*25c60*/  LDL R29, [R1+0x4c0] ;  /* 0x0004c000011d7983 */ /* 0x000ee80000100800 */
[----:B------:R-:W3:Y:S01]  /*25c70*/  LDL R28, [R1+0x4c4] ;  /* 0x0004c400011c7983 */ /* 0x000ee20000100800 */
[----:B------:R-:W0:Y:S03]  /*25c80*/  S2R R5, SR_TID.X ;  /* 0x0000000000057919 */ /* 0x000e260000002100 */
[----:B------:R-:W3:Y:S04]  /*25c90*/  LDL R31, [R1+0x4e0] ;  /* 0x0004e000011f7983 */ /* 0x000ee80000100800 */
[----:B------:R-:W3:Y:S04]  /*25ca0*/  LDL R30, [R1+0x4e4] ;  /* 0x0004e400011e7983 */ /* 0x000ee80000100800 */
[----:B------:R-:W3:Y:S04]  /*25cb0*/  LDL R67, [R1+0x288] ;  /* 0x0002880001437983 */ /* 0x000ee80000100800 */
[----:B------:R-:W3:Y:S04]  /*25cc0*/  LDL R72, [R1+0x2c8] ;  /* 0x0002c80001487983 */ /* 0x000ee80000100800 */
[----:B------:R-:W3:Y:S04]  /*25cd0*/  LDL R74, [R1+0x308] ;  /* 0x00030800014a7983 */ /* 0x000ee80000100800 */
[----:B------:R-:W3:Y:S04]  /*25ce0*/  LDL R78, [R1+0x340] ;  /* 0x00034000014e7983 */ /* 0x000ee80000100800 */
[----:B------:R-:W3:Y:S01]  /*25cf0*/  LDL R76, [R1+0x380] ;  /* 0x00038000014c7983 */ /* 0x000ee20000100800 */
[----:B------:R-:W-:-:S02]  /*25d00*/  PRMT R92, RZ, 0x7610, R92 ;  /* 0x00007610ff5c7816 */ /* 0x000fc4000000005c */
[----:B------:R-:W-:Y:S01]  /*25d10*/  PRMT R55, RZ, 0x7610, R55 ;  /* 0x00007610ff377816 */ /* 0x000fe20000000037 */
[----:B------:R-:W1:Y:S01]  /*25d20*/  S2R R6, SR_TID.X ;  /* 0x0000000000067919 */ /* 0x000e620000002100 */
[----:B------:R-:W3:Y:S04]  /*25d30*/  LDL R80, [R1+0x3c8] ;  /* 0x0003c80001507983 */ /* 0x000ee80000100800 */
[----:B--2---:R4:W2:Y:S04]  /*25d40*/  @!P1 LDG.E.U8 R9, desc[UR24][R12.64] ;  /* 0x000000180c099981 */ /* 0x0048a8000c1e1100 */
[----:B------:R1:W-:Y:S01]  /*25d50*/  STS.U8 [R90+UR10+0xfe00], R8 ;  /* 0x00fe00085a007988 */ /* 0x0003e2000800000a */
[----:B0-----:R-:W-:-:S03]  /*25d60*/  LOP3.LUT R5, R5, 0x7f, RZ, 0xc0, !PT ;  /* 0x0000007f05057812 */ /* 0x001fc600078ec0ff */
[----:B------:R-:W2:Y:S01]  /*25d70*/  @!P1 LDG.E.U8 R92, desc[UR24][R46.64] ;  /* 0x000000182e5c9981 */ /* 0x000ea2000c1e1100 */
[----:B----4-:R-:W-:Y:S02]  /*25d80*/  @!P1 IMAD.MOV.U32 R12, RZ, RZ, R20 ;  /* 0x000000ffff0c9224 */ /* 0x010fe400078e0014 */
[----:B---3--:R-:W-:Y:S01]  /*25d90*/  @!P1 IMAD.MOV.U32 R13, RZ, RZ, R21 ;  /* 0x000000ffff0d9224 */ /* 0x008fe200078e0015 */
[----:B------:R-:W3:Y:S04]  /*25da0*/  LDL R20, [R1+0x4bc] ;  /* 0x0004bc0001147983 */ /* 0x000ee80000100800 */
[----:B------:R-:W3:Y:S01]  /*25db0*/  LDL R21, [R1+0x4b8] ;  /* 0x0004b80001157983 */ /* 0x000ee20000100800 */
[----:B-1----:R-:W-:-:S06]  /*25dc0*/  PRMT R8, RZ, 0x7610, R8 ;  /* 0x00007610ff087816 */ /* 0x002fcc0000000008 */
[----:B------:R0:W4:Y:S02]  /*25dd0*/  @!P1 LDG.E.U8 R8, desc[UR24][R10.64] ;  /* 0x000000180a089981 */ /* 0x000124000c1e1100 */
[----:B0-----:R-:W-:Y:S02]  /*25de0*/  PRMT R10, RZ, 0x7610, R10 ;  /* 0x00007610ff0a7816 */ /* 0x001fe4000000000a */
[----:B------:R-:W-:-:S04]  /*25df0*/  PRMT R11, RZ, 0x7610, R11 ;  /* 0x00007610ff0b7816 */ /* 0x000fc8000000000b */
[----:B------:R0:W2:Y:S04]  /*25e00*/  @!P1 LDG.E.U8 R10, desc[UR24][R12.64] ;  /* 0x000000180c0a9981 */ /* 0x0000a8000c1e1100 */
[----:B------:R1:W2:Y:S01]  /*25e10*/  @!P1 LDG.E.U8 R11, desc[UR24][R14.64] ;  /* 0x000000180e0b9981 */ /* 0x0002a2000c1e1100 */
[----:B------:R-:W-:Y:S02]  /*25e20*/  LOP3.LUT R5, R5, 0x10, RZ, 0x3c, !PT ;  /* 0x0000001005057812 */ /* 0x000fe400078e3cff */
[----:B0-----:R-:W-:Y:S02]  /*25e30*/  PRMT R12, RZ, 0x7610, R12 ;  /* 0x00007610ff0c7816 */ /* 0x001fe4000000000c */
[----:B------:R-:W-:Y:S01]  /*25e40*/  PRMT R13, RZ, 0x7610, R13 ;  /* 0x00007610ff0d7816 */ /* 0x000fe2000000000d */
[----:B-1----:R-:W-:-:S02]  /*25e50*/  @!P1 IMAD.MOV.U32 R14, RZ, RZ, R22 ;  /* 0x000000ffff0e9224 */ /* 0x002fc400078e0016 */
[----:B------:R-:W-:Y:S01]  /*25e60*/  @!P1 IMAD.MOV.U32 R15, RZ, RZ, R23 ;  /* 0x000000ffff0f9224 */ /* 0x000fe200078e0017 */
[----:B------:R-:W2:Y:S04]  /*25e70*/  LDL R22, [R1+0x4dc] ;  /* 0x0004dc0001167983 */ /* 0x000ea80000100800 */
[----:B------:R-:W2:Y:S04]  /*25e80*/  LDL R23, [R1+0x4d8] ;  /* 0x0004d80001177983 */ /* 0x000ea80000100800 */
[----:B------:R0:W4:Y:S04]  /*25e90*/  @!P1 LDG.E.U8 R12, desc[UR24][R14.64] ;  /* 0x000000180e0c9981 */ /* 0x000128000c1e1100 */
[----:B------:R1:W4:Y:S04]  /*25ea0*/  @!P1 LDG.E.U8 R13, desc[UR24][R16.64] ;  /* 0x00000018100d9981 */ /* 0x000328000c1e1100 */
[----:B------:R-:W-:Y:S01]  /*25eb0*/  STS.U8 [R5+UR10+0xc480], R32 ;  /* 0x00c4802005007988 */ /* 0x000fe2000800000a */
[----:B0-----:R-:W-:-:S03]  /*25ec0*/  PRMT R14, RZ, 0x7610, R14 ;  /* 0x00007610ff0e7816 */ /* 0x001fc6000000000e */
[----:B------:R0:W-:Y:S01]  /*25ed0*/  STS.U8 [R5+UR10+0xc680], R33 ;  /* 0x00c6802105007988 */ /* 0x0001e2000800000a */
[----:B-1----:R-:W-:Y:S02]  /*25ee0*/  @!P1 IMAD.MOV.U32 R16, RZ, RZ, R24 ;  /* 0x000000ffff109224 */ /* 0x002fe400078e0018 */
[----:B------:R-:W-:Y:S01]  /*25ef0*/  @!P1 IMAD.MOV.U32 R17, RZ, RZ, R25 ;  /* 0x000000ffff119224 */ /* 0x000fe200078e0019 */
[----:B------:R-:W4:Y:S04]  /*25f00*/  LDL R24, [R1+0x4fc] ;  /* 0x0004fc0001187983 */ /* 0x000f280000100800 */
[----:B------:R-:W4:Y:S01]  /*25f10*/  LDL R25, [R1+0x4f8] ;  /* 0x0004f80001197983 */ /* 0x000f220000100800 */
[----:B------:R-:W-:-:S03]  /*25f20*/  PRMT R15, RZ, 0x7610, R15 ;  /* 0x00007610ff0f7816 */ /* 0x000fc6000000000f */
[----:B0-----:R-:W4:Y:S04]  /*25f30*/  LDL R33, [R1+0x500] ;  /* 0x0005000001217983 */ /* 0x001f280000100800 */
[----:B------:R-:W4:Y:S04]  /*25f40*/  LDL R32, [R1+0x504] ;  /* 0x0005040001207983 */ /* 0x000f280000100800 */
[----:B------:R0:W4:Y:S04]  /*25f50*/  @!P1 LDG.E.U8 R14, desc[UR24][R16.64] ;  /* 0x00000018100e9981 */ /* 0x000128000c1e1100 */
[----:B------:R1:W4:Y:S01]  /*25f60*/  @!P1 LDG.E.U8 R15, desc[UR24][R18.64] ;  /* 0x00000018120f9981 */ /* 0x000322000c1e1100 */
[----:B0-----:R-:W-:-:S03]  /*25f70*/  PRMT R17, RZ, 0x7610, R17 ;  /* 0x00007610ff117816 */ /* 0x001fc60000000011 */
[----:B------:R-:W-:Y:S01]  /*25f80*/  STS.U8 [R5+UR10+0xc880], R34 ;  /* 0x00c8802205007988 */ /* 0x000fe2000800000a */
[----:B-1----:R-:W-:-:S03]  /*25f90*/  @!P1 IMAD.MOV.U32 R18, RZ, RZ, R26 ;  /* 0x000000ffff129224 */ /* 0x002fc600078e001a */
[----:B------:R0:W-:Y:S01]  /*25fa0*/  STS.U8 [R5+UR10+0xca80], R35 ;  /* 0x00ca802305007988 */ /* 0x0001e2000800000a */
[----:B------:R-:W-:-:S03]  /*25fb0*/  @!P1 IMAD.MOV.U32 R19, RZ, RZ, R27 ;  /* 0x000000ffff139224 */ /* 0x000fc600078e001b */
[----:B------:R-:W4:Y:S04]  /*25fc0*/  LDL R27, [R1+0x518] ;  /* 0x00051800011b7983 */ /* 0x000f280000100800 */
[----:B------:R-:W4:Y:S04]  /*25fd0*/  LDL R26, [R1+0x51c] ;  /* 0x00051c00011a7983 */ /* 0x000f280000100800 */
[----:B------:R-:W-:Y:S04]  /*25fe0*/  STS.U8 [R5+UR10+0xcc80], R36 ;  /* 0x00cc802405007988 */ /* 0x000fe8000800000a */
[----:B------:R1:W-:Y:S04]  /*25ff0*/  STS.U8 [R5+UR10+0xce80], R37 ;  /* 0x00ce802505007988 */ /* 0x0003e8000800000a */
[----:B0-----:R-:W4:Y:S04]  /*26000*/  LDL R35, [R1+0x520] ;  /* 0x0005200001237983 */ /* 0x001f280000100800 */
[----:B------:R-:W4:Y:S04]  /*26010*/  LDL R34, [R1+0x524] ;  /* 0x0005240001227983 */ /* 0x000f280000100800 */
[----:B-1----:R-:W4:Y:S04]  /*26020*/  LDL R37, [R1+0x540] ;  /* 0x0005400001257983 */ /* 0x002f280000100800 */
[----:B------:R-:W4:Y:S04]  /*26030*/  LDL R36, [R1+0x544] ;  /* 0x0005440001247983 */ /* 0x000f280000100800 */
[----:B---3--:R0:W3:Y:S02]  /*26040*/  @!P1 LDG.E.U8 R17, desc[UR24][R20.64] ;  /* 0x0000001814119981 */ /* 0x0080e4000c1e1100 */
[----:B0-----:R-:W-:-:S02]  /*26050*/  @!P1 IMAD.MOV.U32 R20, RZ, RZ, R28 ;  /* 0x000000ffff149224 */ /* 0x001fc400078e001c */
[----:B------:R-:W-:Y:S01]  /*26060*/  @!P1 IMAD.MOV.U32 R21, RZ, RZ, R29 ;  /* 0x000000ffff159224 */ /* 0x000fe200078e001d */
[----:B------:R-:W3:Y:S04]  /*26070*/  LDL R28, [R1+0x53c] ;  /* 0x00053c00011c7983 */ /* 0x000ee80000100800 */
[----:B------:R-:W3:Y:S01]  /*26080*/  LDL R29, [R1+0x538] ;  /* 0x00053800011d7983 */ /* 0x000ee20000100800 */
[----:B------:R-:W-:-:S06]  /*26090*/  PRMT R16, RZ, 0x7610, R16 ;  /* 0x00007610ff107816 */ /* 0x000fcc0000000010 */
[----:B------:R0:W3:Y:S02]  /*260a0*/  @!P1 LDG.E.U8 R16, desc[UR24][R18.64] ;  /* 0x0000001812109981 */ /* 0x0000e4000c1e1100 */
[----:B0-----:R-:W-:Y:S02]  /*260b0*/  PRMT R18, RZ, 0x7610, R18 ;  /* 0x00007610ff127816 */ /* 0x001fe40000000012 */
[----:B------:R-:W-:Y:S01]  /*260c0*/  PRMT R19, RZ, 0x7610, R19 ;  /* 0x00007610ff137816 */ /* 0x000fe20000000013 */
[----:B------:R0:W-:Y:S04]  /*260d0*/  STS.U8 [R5+UR10+0xd080], R38 ;  /* 0x00d0802605007988 */ /* 0x0001e8000800000a */
[----:B------:R1:W3:Y:S04]  /*260e0*/  @!P1 LDG.E.U8 R18, desc[UR24][R20.64] ;  /* 0x0000001814129981 */ /* 0x0002e8000c1e1100 */
[----:B--2---:R2:W3:Y:S04]  /*260f0*/  @!P1 LDG.E.U8 R19, desc[UR24][R22.64] ;  /* 0x0000001816139981 */ /* 0x0044e8000c1e1100 */
[----:B------:R2:W-:Y:S01]  /*26100*/  STS.U8 [R5+UR10+0xd280], R39 ;  /* 0x00d2802705007988 */ /* 0x0005e2000800000a */
[----:B-1----:R-:W-:-:S02]  /*26110*/  PRMT R20, RZ, 0x7610, R20 ;  /* 0x00007610ff147816 */ /* 0x002fc40000000014 */
[----:B------:R-:W-:Y:S01]  /*26120*/  PRMT R21, RZ, 0x7610, R21 ;  /* 0x00007610ff157816 */ /* 0x000fe20000000015 */
[----:B0-----:R-:W3:Y:S01]  /*26130*/  LDL R38, [R1+0x238] ;  /* 0x0002380001267983 */ /* 0x001ee20000100800 */
[----:B--2---:R-:W-:Y:S02]  /*26140*/  @!P1 IMAD.MOV.U32 R22, RZ, RZ, R30 ;  /* 0x000000ffff169224 */ /* 0x004fe400078e001e */
[----:B------:R-:W-:Y:S01]  /*26150*/  @!P1 IMAD.MOV.U32 R23, RZ, RZ, R31 ;  /* 0x000000ffff179224 */ /* 0x000fe200078e001f */
[----:B------:R-:W2:Y:S04]  /*26160*/  LDL R30, [R1+0x464] ;  /* 0x00046400011e7983 */ /* 0x000ea80000100800 */
[----:B------:R-:W2:Y:S04]  /*26170*/  LDL R31, [R1+0x228] ;  /* 0x00022800011f7983 */ /* 0x000ea80000100800 */
[----:B------:R-:W2:Y:S04]  /*26180*/  LDL R39, [R1+0x234] ;  /* 0x0002340001277983 */ /* 0x000ea80000100800 */
[----:B------:R0:W2:Y:S04]  /*26190*/  @!P1 LDG.E.U8 R20, desc[UR24][R22.64] ;  /* 0x0000001816149981 */ /* 0x0000a8000c1e1100 */
[----:B----4-:R1:W4:Y:S04]  /*261a0*/  @!P1 LDG.E.U8 R21, desc[UR24][R24.64] ;  /* 0x0000001818159981 */ /* 0x010328000c1e1100 */
        /* <DEDUP_REMOVED lines=19> */
[----:B------:R1:W-:Y:S04]  /*262e0*/  STS.U8 [R5+UR10+0xf680], R71 ;  /* 0x00f6804705007988 */ /* 0x0003e8000800000a */
[----:B0-----:R-:W4:Y:S04]  /*262f0*/  LDL R43, [R1+0x264] ;  /* 0x00026400012b7983 */ /* 0x001f280000100800 */
[----:B------:R-:W4:Y:S04]  /*26300*/  LDL R42, [R1+0x268] ;  /* 0x00026800012a7983 */ /* 0x000f280000100800 */
[----:B-1----:R-:W4:Y:S04]  /*26310*/  LDL R71, [R1+0x284] ;  /* 0x0002840001477983 */ /* 0x002f280000100800 */
        /* <DEDUP_REMOVED lines=23> */
[----:B------:R1:W-:Y:S01]  /*26490*/  STS.U8 [R5+UR10+0xf880], R73 ;  /* 0x00f8804905007988 */ /* 0x0003e2000800000a */
[----:B0-----:R-:W-:Y:S01]  /*264a0*/  PRMT R30, RZ, 0x7610, R30 ;  /* 0x00007610ff1e7816 */ /* 0x001fe2000000001e */
[----:B-1----:R-:W-:-:S02]  /*264b0*/  @!P1 IMAD.MOV.U32 R32, RZ, RZ, R40 ;  /* 0x000000ffff209224 */ /* 0x002fc400078e0028 */
[----:B------:R-:W-:Y:S01]  /*264c0*/  @!P1 IMAD.MOV.U32 R33, RZ, RZ, R41 ;  /* 0x000000ffff219224 */ /* 0x000fe200078e0029 */
[----:B------:R-:W4:Y:S04]  /*264d0*/  LDL R40, [R1+0x2c0] ;  /* 0x0002c00001287983 */ /* 0x000f280000100800 */
[----:B------:R-:W4:Y:S01]  /*264e0*/  LDL R41, [R1+0x2bc] ;  /* 0x0002bc0001297983 */ /* 0x000f220000100800 */
[----:B------:R-:W-:-:S03]  /*264f0*/  PRMT R31, RZ, 0x7610, R31 ;  /* 0x00007610ff1f7816 */ /* 0x000fc6000000001f */
[----:B------:R-:W4:Y:S04]  /*26500*/  LDL R73, [R1+0x2c4] ;  /* 0x0002c40001497983 */ /* 0x000f280000100800 */
[----:B------:R0:W4:Y:S02]  /*26510*/  @!P1 LDG.E.U8 R30, desc[UR24][R32.64] ;  /* 0x00000018201e9981 */ /* 0x000124000c1e1100 */
[----:B0-----:R-:W-:Y:S02]  /*26520*/  PRMT R33, RZ, 0x7610, R33 ;  /* 0x00007610ff217816 */ /* 0x001fe40000000021 */
[----:B------:R0:W4:Y:S02]  /*26530*/  @!P1 LDG.E.U8 R31, desc[UR24][R34.64] ;  /* 0x00000018221f9981 */ /* 0x000124000c1e1100 */
[----:B0-----:R-:W-:-:S02]  /*26540*/  @!P1 IMAD.MOV.U32 R35, RZ, RZ, R43 ;  /* 0x000000ffff239224 */ /* 0x001fc400078e002b */
[----:B------:R-:W-:Y:S01]  /*26550*/  @!P1 IMAD.MOV.U32 R34, RZ, RZ, R42 ;  /* 0x000000ffff229224 */ /* 0x000fe200078e002a */
[----:B------:R-:W4:Y:S04]  /*26560*/  LDL R43, [R1+0x2dc] ;  /* 0x0002dc00012b7983 */ /* 0x000f280000100800 */
        /* <DEDUP_REMOVED lines=13> */
[----:B0-----:R-:W3:Y:S01]  /*26640*/  LDL R75, [R1+0x304] ;  /* 0x00030400014b7983 */ /* 0x001ee20000100800 */
[----:B-1----:R-:W-:Y:S01]  /*26650*/  PRMT R37, RZ, 0x7610, R37 ;  /* 0x00007610ff257816 */ /* 0x002fe20000000025 */
[----:B--2---:R-:W-:-:S02]  /*26660*/  @!P1 IMAD.MOV.U32 R38, RZ, RZ, R44 ;  /* 0x000000ffff269224 */ /* 0x004fc400078e002c */
[----:B------:R-:W-:Y:S01]  /*26670*/  @!P1 IMAD.MOV.U32 R39, RZ, RZ, R45 ;  /* 0x000000ffff279224 */ /* 0x000fe200078e002d */
[----:B------:R-:W2:Y:S04]  /*26680*/  LDL R44, [R1+0x300] ;  /* 0x00030000012c7983 */ /* 0x000ea80000100800 */
[----:B------:R-:W2:Y:S01]  /*26690*/  LDL R45, [R1+0x2fc] ;  /* 0x0002fc00012d7983 */ /* 0x000ea20000100800 */
[----:B------:R-:W-:-:S03]  /*266a0*/  PRMT R36, RZ, 0x7610, R36 ;  /* 0x00007610ff247816 */ /* 0x000fc60000000024 */
[----:B------:R0:W-:Y:S04]  /*266b0*/  STS.U8 [R5+UR10+0xfe80], R79 ;  /* 0x00fe804f05007988 */ /* 0x0001e8000800000a */
[----:B------:R-:W2:Y:S04]  /*266c0*/  @!P1 LDG.E.U8 R36, desc[UR24][R38.64] ;  /* 0x0000001826249981 */ /* 0x000ea8000c1e1100 */
[----:B----4-:R1:W4:Y:S04]  /*266d0*/  @!P1 LDG.E.U8 R37, desc[UR24][R40.64] ;  /* 0x0000001828259981 */ /* 0x010328000c1e1100 */
[----:B0-----:R-:W4:Y:S01]  /*266e0*/  LDL R79, [R1+0x33c] ;  /* 0x00033c00014f7983 */ /* 0x001f220000100800 */
[----:B-1----:R-:W-:-:S02]  /*266f0*/  @!P1 IMAD.MOV.U32 R40, RZ, RZ, R72 ;  /* 0x000000ffff289224 */ /* 0x002fc400078e0048 */
[----:B------:R-:W-:Y:S01]  /*26700*/  @!P1 IMAD.MOV.U32 R41, RZ, RZ, R73 ;  /* 0x000000ffff299224 */ /* 0x000fe200078e0049 */
[----:B------:R-:W4:Y:S04]  /*26710*/  LDL R72, [R1+0x320] ;  /* 0x0003200001487983 */ /* 0x000f280000100800 */
[----:B------:R-:W4:Y:S01]  /*26720*/  LDL R73, [R1+0x31c] ;  /* 0x00031c0001497983 */ /* 0x000f220000100800 */
[----:B------:R-:W-:-:S06]  /*26730*/  PRMT R39, RZ, 0x7610, R39 ;  /* 0x00007610ff277816 */ /* 0x000fcc0000000027 */
[----:B------:R3:W4:Y:S02]  /*26740*/  @!P1 LDG.E.U8 R39, desc[UR24][R42.64] ;  /* 0x000000182a279981 */ /* 0x000724000c1e1100 */
[----:B---3--:R-:W-:Y:S02]  /*26750*/  @!P1 IMAD.MOV.U32 R42, RZ, RZ, R67 ;  /* 0x000000ffff2a9224 */ /* 0x008fe400078e0043 */
[----:B------:R-:W3:Y:S01]  /*26760*/  LDL R67, [R1+0x360] ;  /* 0x0003600001437983 */ /* 0x000ee20000100800 */
[----:B------:R-:W-:-:S03]  /*26770*/  @!P1 IMAD.MOV.U32 R43, RZ, RZ, R71 ;  /* 0x000000ffff2b9224 */ /* 0x000fc600078e0047 */
[----:B------:R-:W3:Y:S01]  /*26780*/  LDL R71, [R1+0x35c] ;  /* 0x00035c0001477983 */ /* 0x000ee20000100800 */
[----:B------:R-:W-:-:S03]  /*26790*/  PRMT R38, RZ, 0x7610, R38 ;  /* 0x00007610ff267816 */ /* 0x000fc60000000026 */
[----:B------:R0:W-:Y:S04]  /*267a0*/  STS.U8 [R5+UR10+0xfc80], R77 ;  /* 0x00fc804d05007988 */ /* 0x0001e8000800000a */
[----:B------:R1:W3:Y:S04]  /*267b0*/  @!P1 LDG.E.U8 R38, desc[UR24][R40.64] ;  /* 0x0000001828269981 */ /* 0x0002e8000c1e1100 */
[----:B0-----:R-:W3:Y:S01]  /*267c0*/  LDL R77, [R1+0x37c] ;  /* 0x00037c00014d7983 */ /* 0x001ee20000100800 */
[----:B-1----:R-:W-:Y:S02]  /*267d0*/  PRMT R40, RZ, 0x7610, R40 ;  /* 0x00007610ff287816 */ /* 0x002fe40000000028 */
[----:B------:R-:W-:-:S04]  /*267e0*/  PRMT R41, RZ, 0x7610, R41 ;  /* 0x00007610ff297816 */ /* 0x000fc80000000029 */
[----:B------:R0:W3:Y:S02]  /*267f0*/  @!P1 LDG.E.U8 R40, desc[UR24][R42.64] ;  /* 0x000000182a289981 */ /* 0x0000e4000c1e1100 */
[----:B0-----:R-:W-:Y:S02]  /*26800*/  PRMT R42, RZ, 0x7610, R42 ;  /* 0x00007610ff2a7816 */ /* 0x001fe4000000002a */
[----:B------:R-:W-:Y:S01]  /*26810*/  PRMT R43, RZ, 0x7610, R43 ;  /* 0x00007610ff2b7816 */ /* 0x000fe2000000002b */
[----:B--2---:R0:W2:Y:S02]  /*26820*/  @!P1 LDG.E.U8 R41, desc[UR24][R44.64] ;  /* 0x000000182c299981 */ /* 0x0040a4000c1e1100 */
[----:B0-----:R-:W-:Y:S02]  /*26830*/  @!P1 IMAD.MOV.U32 R44, RZ, RZ, R74 ;  /* 0x000000ffff2c9224 */ /* 0x001fe400078e004a */
[----:B------:R-:W-:Y:S01]  /*26840*/  @!P1 IMAD.MOV.U32 R45, RZ, RZ, R75 ;  /* 0x000000ffff2d9224 */ /* 0x000fe200078e004b */
[----:B------:R-:W2:Y:S04]  /*26850*/  LDL R74, [R1+0x3a0] ;  /* 0x0003a000014a7983 */ /* 0x000ea80000100800 */
[----:B------:R-:W2:Y:S04]  /*26860*/  LDL R75, [R1+0x39c] ;  /* 0x00039c00014b7983 */ /* 0x000ea80000100800 */
[----:B------:R4:W2:Y:S01]  /*26870*/  @!P1 LDG.E.U8 R42, desc[UR24][R44.64] ;  /* 0x000000182c2a9981 */ /* 0x0008a2000c1e1100 */
[----:B------:R-:W-:Y:S01]  /*26880*/  PRMT R46, RZ, 0x7610, R46 ;  /* 0x00007610ff2e7816 */ /* 0x000fe2000000002e */
[----:B----4-:R-:W-:-:S02]  /*26890*/  @!P1 IMAD.MOV.U32 R44, RZ, RZ, R72 ;  /* 0x000000ffff2c9224 */ /* 0x010fc400078e0048 */
[----:B------:R-:W-:Y:S01]  /*268a0*/  @!P1 IMAD.MOV.U32 R45, RZ, RZ, R73 ;  /* 0x000000ffff2d9224 */ /* 0x000fe200078e0049 */
[----:B------:R-:W4:Y:S04]  /*268b0*/  LDL R72, [R1+0x3c0] ;  /* 0x0003c00001487983 */ /* 0x000f280000100800 */
[----:B------:R0:W4:Y:S04]  /*268c0*/  @!P1 LDG.E.U8 R43, desc[UR24][R44.64] ;  /* 0x000000182c2b9981 */ /* 0x000128000c1e1100 */
[----:B------:R-:W4:Y:S01]  /*268d0*/  LDL R73, [R1+0x3bc] ;  /* 0x0003bc0001497983 */ /* 0x000f220000100800 */
[----:B0-----:R-:W-:-:S02]  /*268e0*/  @!P1 IMAD.MOV.U32 R44, RZ, RZ, R78 ;  /* 0x000000ffff2c9224 */ /* 0x001fc400078e004e */
[----:B------:R-:W-:Y:S01]  /*268f0*/  @!P1 IMAD.MOV.U32 R45, RZ, RZ, R79 ;  /* 0x000000ffff2d9224 */ /* 0x000fe200078e004f */
[----:B------:R-:W-:Y:S01]  /*26900*/  PRMT R47, RZ, 0x7610, R47 ;  /* 0x00007610ff2f7816 */ /* 0x000fe2000000002f */
[----:B------:R0:W-:Y:S04]  /*26910*/  STS.U8 [R5+UR10+0xc280], R48 ;  /* 0x00c2803005007988 */ /* 0x0001e8000800000a */
[----:B------:R3:W4:Y:S04]  /*26920*/  @!P1 LDG.E.U8 R46, desc[UR24][R44.64] ;  /* 0x000000182c2e9981 */ /* 0x000728000c1e1100 */
[----:B------:R1:W-:Y:S04]  /*26930*/  STS.U8 [R5+UR10+0xe080], R49 ;  /* 0x00e0803105007988 */ /* 0x0003e8000800000a */
[----:B------:R-:W4:Y:S04]  /*26940*/  LDL R79, [R1+0x43c] ;  /* 0x00043c00014f7983 */ /* 0x000f280000100800 */
[----:B------:R-:W4:Y:S01]  /*26950*/  LDL R78, [R1+0x440] ;  /* 0x00044000014e7983 */ /* 0x000f220000100800 */
[----:B---3--:R-:W-:-:S03]  /*26960*/  @!P1 IMAD.MOV.U32 R44, RZ, RZ, R67 ;  /* 0x000000ffff2c9224 */ /* 0x008fc600078e0043 */
[----:B------:R-:W3:Y:S01]  /*26970*/  LDL R67, [R1+0x3e0] ;  /* 0x0003e00001437983 */ /* 0x000ee20000100800 */
[----:B------:R-:W-:-:S03]  /*26980*/  @!P1 IMAD.MOV.U32 R45, RZ, RZ, R71 ;  /* 0x000000ffff2d9224 */ /* 0x000fc600078e0047 */
[----:B------:R-:W3:Y:S01]  /*26990*/  LDL R71, [R1+0x3dc] ;  /* 0x0003dc0001477983 */ /* 0x000ee20000100800 */
[----:B0-----:R-:W-:-:S03]  /*269a0*/  PRMT R48, RZ, 0x7610, R48 ;  /* 0x00007610ff307816 */ /* 0x001fc60000000030 */
[----:B------:R0:W3:Y:S02]  /*269b0*/  @!P1 LDG.E.U8 R47, desc[UR24][R44.64] ;  /* 0x000000182c2f9981 */ /* 0x0000e4000c1e1100 */
[----:B0-----:R-:W-:Y:S02]  /*269c0*/  @!P1 IMAD.MOV.U32 R44, RZ, RZ, R76 ;  /* 0x000000ffff2c9224 */ /* 0x001fe400078e004c */
[----:B------:R-:W-:Y:S01]  /*269d0*/  @!P1 IMAD.MOV.U32 R45, RZ, RZ, R77 ;  /* 0x000000ffff2d9224 */ /* 0x000fe200078e004d */
[----:B------:R-:W3:Y:S04]  /*269e0*/  LDL R76, [R1+0x400] ;  /* 0x00040000014c7983 */ /* 0x000ee80000100800 */
[----:B------:R-:W3:Y:S04]  /*269f0*/  LDL R77, [R1+0x3fc] ;  /* 0x0003fc00014d7983 */ /* 0x000ee80000100800 */
[----:B------:R2:W3:Y:S01]  /*26a00*/  @!P1 LDG.E.U8 R48, desc[UR24][R44.64] ;  /* 0x000000182c309981 */ /* 0x0004e2000c1e1100 */
[----:B-1----:R-:W-:-:S03]  /*26a10*/  PRMT R49, RZ, 0x7610, R49 ;  /* 0x00007610ff317816 */ /* 0x002fc60000000031 */
[----:B------:R0:W-:Y:S02]  /*26a20*/  STS.U8 [R5+UR10+0xc080], R50 ;  /* 0x00c0803205007988 */ /* 0x0001e4000800000a */
[----:B0-----:R-:W-:Y:S01]  /*26a30*/  PRMT R50, RZ, 0x7610, R50 ;  /* 0x00007610ff327816 */ /* 0x001fe20000000032 */
[----:B--2---:R-:W-:Y:S02]  /*26a40*/  @!P1 IMAD.MOV.U32 R44, RZ, RZ, R74 ;  /* 0x000000ffff2c9224 */ /* 0x004fe400078e004a */
[----:B------:R-:W2:Y:S01]  /*26a50*/  LDL R74, [R1+0x420] ;  /* 0x00042000014a7983 */ /* 0x000ea20000100800 */
[----:B------:R-:W-:-:S03]  /*26a60*/  @!P1 IMAD.MOV.U32 R45, RZ, RZ, R75 ;  /* 0x000000ffff2d9224 */ /* 0x000fc600078e004b */
[----:B------:R-:W2:Y:S04]  /*26a70*/  LDL R75, [R1+0x41c] ;  /* 0x00041c00014b7983 */ /* 0x000ea80000100800 */
[----:B------:R4:W2:Y:S02]  /*26a80*/  @!P1 LDG.E.U8 R49, desc[UR24][R44.64] ;  /* 0x000000182c319981 */ /* 0x0008a4000c1e1100 */
[----:B----4-:R-:W-:Y:S02]  /*26a90*/  @!P1 IMAD.MOV.U32 R44, RZ, RZ, R72 ;  /* 0x000000ffff2c9224 */ /* 0x010fe400078e0048 */
[----:B------:R-:W4:Y:S01]  /*26aa0*/  LDL R72, [R1+0x230] ;  /* 0x0002300001487983 */ /* 0x000f220000100800 */
[----:B------:R-:W-:-:S03]  /*26ab0*/  @!P1 IMAD.MOV.U32 R45, RZ, RZ, R73 ;  /* 0x000000ffff2d9224 */ /* 0x000fc600078e0049 */
[----:B------:R-:W4:Y:S04]  /*26ac0*/  LDL R73, [R1+0x22c] ;  /* 0x00022c0001497983 */ /* 0x000f280000100800 */
[----:B------:R3:W4:Y:S02]  /*26ad0*/  @!P1 LDG.E.U8 R50, desc[UR24][R44.64] ;  /* 0x000000182c329981 */ /* 0x000724000c1e1100 */
[----:B---3--:R-:W-:Y:S02]  /*26ae0*/  @!P1 IMAD.MOV.U32 R44, RZ, RZ, R67 ;  /* 0x000000ffff2c9224 */ /* 0x008fe400078e0043 */
[----:B------:R-:W3:Y:S01]  /*26af0*/  LDL R67, [R1+0x328] ;  /* 0x0003280001437983 */ /* 0x000ee20000100800 */
[----:B------:R-:W-:-:S03]  /*26b00*/  @!P1 IMAD.MOV.U32 R45, RZ, RZ, R71 ;  /* 0x000000ffff2d9224 */ /* 0x000fc600078e0047 */
        /* <DEDUP_REMOVED lines=9> */
[----:B------:R-:W3:Y:S01]  /*26ba0*/  LDL R76, [R1+0x348] ;  /* 0x00034800014c7983 */ /* 0x000ee20000100800 */
[----:B-1----:R-:W-:-:S03]  /*26bb0*/  PRMT R53, RZ, 0x7610, R53 ;  /* 0x00007610ff357816 */ /* 0x002fc60000000035 */
[----:B------:R2:W3:Y:S04]  /*26bc0*/  @!P1 LDG.E.U8 R52, desc[UR24][R44.64] ;  /* 0x000000182c349981 */ /* 0x0004e8000c1e1100 */
[----:B------:R-:W3:Y:S04]  /*26bd0*/  LDL R77, [R1+0x344] ;  /* 0x00034400014d7983 */ /* 0x000ee80000100800 */
[----:B------:R0:W-:Y:S01]  /*26be0*/  STS.U8 [R5+UR10+0xe880], R54 ;  /* 0x00e8803605007988 */ /* 0x0001e2000800000a */
[----:B--2---:R-:W-:Y:S02]  /*26bf0*/  @!P1 IMAD.MOV.U32 R44, RZ, RZ, R74 ;  /* 0x000000ffff2c9224 */ /* 0x004fe400078e004a */
[----:B------:R-:W-:Y:S01]  /*26c00*/  @!P1 IMAD.MOV.U32 R45, RZ, RZ, R75 ;  /* 0x000000ffff2d9224 */ /* 0x000fe200078e004b */
[----:B0-----:R-:W-:Y:S01]  /*26c10*/  PRMT R54, RZ, 0x7610, R54 ;  /* 0x00007610ff367816 */ /* 0x001fe20000000036 */
[----:B------:R-:W2:Y:S04]  /*26c20*/  LDL R75, [R1+0x364] ;  /* 0x00036400014b7983 */ /* 0x000ea80000100800 */
[----:B------:R0:W2:Y:S04]  /*26c30*/  @!P1 LDG.E.U8 R53, desc[UR24][R44.64] ;  /* 0x000000182c359981 */ /* 0x0000a8000c1e1100 */
[----:B------:R-:W2:Y:S01]  /*26c40*/  LDL R74, [R1+0x368] ;  /* 0x00036800014a7983 */ /* 0x000ea20000100800 */
[----:B0-----:R-:W-:-:S02]  /*26c50*/  @!P1 IMAD.MOV.U32 R44, RZ, RZ, R78 ;  /* 0x000000ffff2c9224 */ /* 0x001fc400078e004e */
[----:B------:R-:W-:Y:S01]  /*26c60*/  @!P1 IMAD.MOV.U32 R45, RZ, RZ, R79 ;  /* 0x000000ffff2d9224 */ /* 0x000fe200078e004f */
[----:B------:R-:W-:Y:S01]  /*26c70*/  LOP3.LUT R6, R6, 0x7f, RZ, 0xc0, !PT ;  /* 0x0000007f06067812 */ /* 0x000fe200078ec0ff */
[----:B------:R0:W-:Y:S04]  /*26c80*/  STS.U8 [R5+UR10+0xea80], R56 ;  /* 0x00ea803805007988 */ /* 0x0001e8000800000a */
[----:B------:R4:W2:Y:S04]  /*26c90*/  @!P1 LDG.E.U8 R54, desc[UR24][R44.64] ;  /* 0x000000182c369981 */ /* 0x0008a8000c1e1100 */
[----:B------:R-:W-:Y:S04]  /*26ca0*/  STS.U8 [R5+UR10+0xec80], R58 ;  /* 0x00ec803a05007988 */ /* 0x000fe8000800000a */
[----:B------:R-:W-:Y:S01]  /*26cb0*/  STS.U8 [R5+UR10+0xee80], R60 ;  /* 0x00ee803c05007988 */ /* 0x000fe2000800000a */
[----:B----4-:R-:W-:-:S02]  /*26cc0*/  @!P1 IMAD.MOV.U32 R44, RZ, RZ, R72 ;  /* 0x000000ffff2c9224 */ /* 0x010fc400078e0048 */
[----:B------:R-:W-:Y:S01]  /*26cd0*/  @!P1 IMAD.MOV.U32 R45, RZ, RZ, R73 ;  /* 0x000000ffff2d9224 */ /* 0x000fe200078e0049 */
[----:B------:R-:W4:Y:S04]  /*26ce0*/  LDL R72, [R1+0x388] ;  /* 0x0003880001487983 */ /* 0x000f280000100800 */
[----:B------:R-:W4:Y:S04]  /*26cf0*/  LDL R73, [R1+0x384] ;  /* 0x0003840001497983 */ /* 0x000f280000100800 */
[----:B------:R3:W4:Y:S04]  /*26d00*/  @!P1 LDG.E.U8 R55, desc[UR24][R44.64] ;  /* 0x000000182c379981 */ /* 0x000728000c1e1100 */
[----:B------:R-:W-:Y:S04]  /*26d10*/  STS.U8 [R5+UR10+0xf080], R62 ;  /* 0x00f0803e05007988 */ /* 0x000fe8000800000a */
[----:B------:R-:W-:Y:S04]  /*26d20*/  STS.U8 [R5+UR10+0xf280], R64 ;  /* 0x00f2804005007988 */ /* 0x000fe8000800000a */
[----:B------:R-:W-:Y:S04]  /*26d30*/  STS.U8 [R5+UR10+0xf480], R66 ;  /* 0x00f4804205007988 */ /* 0x000fe8000800000a */
[----:B------:R-:W4:Y:S04]  /*26d40*/  LDL R79, [R1+0x3e4] ;  /* 0x0003e400014f7983 */ /* 0x000f280000100800 */
[----:B------:R-:W4:Y:S01]  /*26d50*/  LDL R78, [R1+0x3e8] ;  /* 0x0003e800014e7983 */ /* 0x000f220000100800 */
[----:B---3--:R-:W-:-:S03]  /*26d60*/  @!P1 IMAD.MOV.U32 R44, RZ, RZ, R67 ;  /* 0x000000ffff2c9224 */ /* 0x008fc600078e0043 */
[----:B------:R-:W3:Y:S01]  /*26d70*/  LDL R67, [R1+0x3a8] ;  /* 0x0003a80001437983 */ /* 0x000ee20000100800 */
[----:B------:R-:W-:-:S03]  /*26d80*/  @!P1 IMAD.MOV.U32 R45, RZ, RZ, R71 ;  /* 0x000000ffff2d9224 */ /* 0x000fc600078e0047 */
[----:B------:R-:W3:Y:S01]  /*26d90*/  LDL R71, [R1+0x3a4] ;  /* 0x0003a40001477983 */ /* 0x000ee20000100800 */
[----:B------:R-:W-:-:S05]  /*26da0*/  LOP3.LUT R6, R6, 0x20, RZ, 0x3c, !PT ;  /* 0x0000002006067812 */ /* 0x000fca00078e3cff */
[----:B------:R1:W-:Y:S01]  /*26db0*/  STS.U8 [R6+UR10+0xc100], R81 ;  /* 0x00c1005106007988 */ /* 0x0003e2000800000a */
[----:B0-----:R-:W-:Y:S02]  /*26dc0*/  PRMT R56, RZ, 0x7610, R56 ;  /* 0x00007610ff387816 */ /* 0x001fe40000000038 */
[----:B------:R-:W-:-:S04]  /*26dd0*/  PRMT R57, RZ, 0x7610, R57 ;  /* 0x00007610ff397816 */ /* 0x000fc80000000039 */
[----:B------:R0:W3:Y:S04]  /*26de0*/  @!P1 LDG.E.U8 R56, desc[UR24][R44.64] ;  /* 0x000000182c389981 */ /* 0x0000e8000c1e1100 */
[----:B-1----:R-:W3:Y:S01]  /*26df0*/  LDL R81, [R1+0x3c4] ;  /* 0x0003c40001517983 */ /* 0x002ee20000100800 */
[----:B------:R-:W-:Y:S02]  /*26e00*/  PRMT R58, RZ, 0x7610, R58 ;  /* 0x00007610ff3a7816 */ /* 0x000fe4000000003a */
[----:B------:R-:W-:Y:S01]  /*26e10*/  PRMT R59, RZ, 0x7610, R59 ;  /* 0x00007610ff3b7816 */ /* 0x000fe2000000003b */
[----:B0-----:R-:W-:Y:S02]  /*26e20*/  @!P1 IMAD.MOV.U32 R44, RZ, RZ, R76 ;  /* 0x000000ffff2c9224 */ /* 0x001fe400078e004c */
[----:B------:R-:W3:Y:S01]  /*26e30*/  LDL R76, [R1+0x408] ;  /* 0x00040800014c7983 */ /* 0x000ee20000100800 */
[----:B------:R-:W-:-:S03]  /*26e40*/  @!P1 IMAD.MOV.U32 R45, RZ, RZ, R77 ;  /* 0x000000ffff2d9224 */ /* 0x000fc600078e004d */
[----:B------:R-:W3:Y:S04]  /*26e50*/  LDL R77, [R1+0x404] ;  /* 0x00040400014d7983 */ /* 0x000ee80000100800 */
[----:B------:R2:W3:Y:S02]  /*26e60*/  @!P1 LDG.E.U8 R57, desc[UR24][R44.64] ;  /* 0x000000182c399981 */ /* 0x0004e4000c1e1100 */
        /* <DEDUP_REMOVED lines=13> */
[----:B------:R-:W3:Y:S01]  /*26f40*/  LDL R71, [R1+0x560] ;  /* 0x0005600001477983 */ /* 0x000ee20000100800 */
[----:B------:R-:W-:Y:S02]  /*26f50*/  PRMT R60, RZ, 0x7610, R60 ;  /* 0x00007610ff3c7816 */ /* 0x000fe4000000003c */
[----:B------:R-:W-:-:S04]  /*26f60*/  PRMT R61, RZ, 0x7610, R61 ;  /* 0x00007610ff3d7816 */ /* 0x000fc8000000003d */
[----:B------:R0:W3:Y:S01]  /*26f70*/  @!P1 LDG.E.U8 R60, desc[UR24][R44.64] ;  /* 0x000000182c3c9981 */ /* 0x0000e2000c1e1100 */
[----:B------:R-:W-:Y:S01]  /*26f80*/  PRMT R62, RZ, 0x7610, R62 ;  /* 0x00007610ff3e7816 */ /* 0x000fe2000000003e */
[----:B0-----:R-:W-:Y:S02]  /*26f90*/  @!P1 IMAD.MOV.U32 R44, RZ, RZ, R80 ;  /* 0x000000ffff2c9224 */ /* 0x001fe400078e0050 */
[----:B------:R-:W-:-:S05]  /*26fa0*/  @!P1 IMAD.MOV.U32 R45, RZ, RZ, R81 ;  /* 0x000000ffff2d9224 */ /* 0x000fca00078e0051 */
        /* <DEDUP_REMOVED lines=10> */
[----:B--2---:R-:W-:Y:S02]  /*27050*/  @!P1 IMAD.MOV.U32 R44, RZ, RZ, R74 ;  /* 0x000000ffff2c9224 */ /* 0x004fe400078e004a */
[----:B------:R-:W-:-:S05]  /*27060*/  @!P1 IMAD.MOV.U32 R45, RZ, RZ, R75 ;  /* 0x000000ffff2d9224 */ /* 0x000fca00078e004b */
[----:B------:R4:W2:Y:S01]  /*27070*/  @!P1 LDG.E.U8 R64, desc[UR24][R44.64] ;  /* 0x000000182c409981 */ /* 0x0008a2000c1e1100 */
[----:B------:R-:W-:Y:S01]  /*27080*/  PRMT R66, RZ, 0x7610, R66 ;  /* 0x00007610ff427816 */ /* 0x000fe20000000042 */
[----:B----4-:R-:W-:Y:S02]  /*27090*/  @!P1 IMAD.MOV.U32 R44, RZ, RZ, R72 ;  /* 0x000000ffff2c9224 */ /* 0x010fe400078e0048 */
[----:B------:R-:W-:-:S05]  /*270a0*/  @!P1 IMAD.MOV.U32 R45, RZ, RZ, R73 ;  /* 0x000000ffff2d9224 */ /* 0x000fca00078e0049 */
[----:B------:R3:W4:Y:S02]  /*270b0*/  @!P1 LDG.E.U8 R65, desc[UR24][R44.64] ;  /* 0x000000182c419981 */ /* 0x000724000c1e1100 */
[----:B---3--:R-:W-:Y:S02]  /*270c0*/  @!P1 IMAD.MOV.U32 R44, RZ, RZ, R67 ;  /* 0x000000ffff2c9224 */ /* 0x008fe400078e0043 */
[----:B------:R-:W-:-:S05]  /*270d0*/  @!P1 IMAD.MOV.U32 R45, RZ, RZ, R71 ;  /* 0x000000ffff2d9224 */ /* 0x000fca00078e0047 */
[----:B------:R-:W3:Y:S01]  /*270e0*/  @!P1 LDG.E.U8 R66, desc[UR24][R44.64] ;  /* 0x000000182c429981 */ /* 0x000ee2000c1e1100 */
[----:B------:R-:W0:Y:S03]  /*270f0*/  S2R R7, SR_TID.X ;  /* 0x0000000000077919 */ /* 0x000e260000002100 */
[----:B------:R1:W-:Y:S04]  /*27100*/  STS.U8 [R6+UR10+0xc300], R83 ;  /* 0x00c3005306007988 */ /* 0x0003e8000800000a */
[----:B------:R1:W-:Y:S04]  /*27110*/  STS.U8 [R6+UR10+0xc500], R85 ;  /* 0x00c5005506007988 */ /* 0x0003e8000800000a */
[----:B------:R1:W-:Y:S04]  /*27120*/  STS.U8 [R6+UR10+0xc700], R87 ;  /* 0x00c7005706007988 */ /* 0x0003e8000800000a */
[----:B------:R1:W-:Y:S04]  /*27130*/  STS.U8 [R6+UR10+0xc900], R89 ;  /* 0x00c9005906007988 */ /* 0x0003e8000800000a */
[----:B------:R1:W-:Y:S04]  /*27140*/  STS.U8 [R6+UR10+0xcb00], R91 ;  /* 0x00cb005b06007988 */ /* 0x0003e8000800000a */
[----:B------:R1:W-:Y:S01]  /*27150*/  STS.U8 [R6+UR10+0xcd00], R92 ;  /* 0x00cd005c06007988 */ /* 0x0003e2000800000a */
[----:B0-----:R-:W-:-:S04]  /*27160*/  LOP3.LUT R7, R7, 0x7f, RZ, 0xc0, !PT ;  /* 0x0000007f07077812 */ /* 0x001fc800078ec0ff */
[----:B------:R-:W-:Y:S01]  /*27170*/  LOP3.LUT R7, R7, 0x30, RZ, 0x3c, !PT ;  /* 0x0000003007077812 */ /* 0x000fe200078e3cff */
        /* <DEDUP_REMOVED lines=54> */
[----:B--2---:R1:W-:Y:S04]  /*274e0*/  STS.U8 [R7+UR10+0xfb80], R64 ;  /* 0x00fb804007007988 */ /* 0x0043e8000800000a */
[----:B----4-:R1:W-:Y:S01]  /*274f0*/  STS.U8 [R7+UR10+0xfd80], R65 ;  /* 0x00fd804107007988 */ /* 0x0103e2000800000a */
[----:B------:R-:W-:Y:S01]  /*27500*/  ULEA UR11, UR22, UR10, 0x3 ;  /* 0x0000000a160b7291 */ /* 0x000fe2000f8e18ff */
[----:B------:R-:W-:-:S03]  /*27510*/  UMOV UR4, UR5 ;  /* 0x0000000500047c82 */ /* 0x000fc60008000000 */
[----:B------:R-:W-:Y:S01]  /*27520*/  UIADD3 UR11, UPT, UPT, UR11, 0x10000, URZ ;  /* 0x000100000b0b7890 */ /* 0x000fe2000fffe0ff */
[----:B---3--:R1:W-:Y:S01]  /*27530*/  STS.U8 [R7+UR10+0xff80], R66 ;  /* 0x00ff804207007988 */ /* 0x0083e2000800000a */
[----:B------:R0:W-:Y:S06]  /*27540*/  MEMBAR.ALL.CTA ;  /* 0x0000000000007992 */ /* 0x0001ec0000008000 */
[----:B0-----:R-:W0:Y:S02]  /*27550*/  FENCE.VIEW.ASYNC.S ;  /* 0x00000000000073c6 */ /* 0x001e240000000000 */
[----:B0-----:R-:W-:Y:S06]  /*27560*/  BAR.SYNC.DEFER_BLOCKING 0x0 ;  /* 0x0000000000007b1d */ /* 0x001fec0000010000 */
[----:B------:R-:W-:Y:S05]  /*27570*/  @P0 BRA `(.L_x_9) ;  /* 0x0000000000500947 */ /* 0x000fea0003800000 */
[----:B------:R-:W-:Y:S02]  /*27580*/  UIADD3 UR31, UPT, UPT, UR8, 0x100, URZ ;  /* 0x00000100081f7890 */ /* 0x000fe4000fffe0ff */
[----:B------:R-:W-:Y:S01]  /*27590*/  UIADD3 UR38, UPT, UPT, UR8, 0x100, URZ ;  /* 0x0000010008267890 */ /* 0x000fe2000fffe0ff */
        /* <DEDUP_REMOVED lines=9> */
[----:B------:R0:W-:Y:S01]  /*27630*/  UTCQMMA gdesc[UR16], gdesc[UR12], tmem[UR8], tmem[UR18], idesc[UR19], UPT ;  /* 0x00ff120c100075ea */ /* 0x0001e2000b800308 */
[----:B------:R-:W-:Y:S01]  /*27640*/  UMOV UR40, 0x0 ;  /* 0x0000000000287882 */ /* 0x000fe20000000000 */
[----:B------:R-:W-:Y:S01]  /*27650*/  UMOV UR41, 0x8408010 ;  /* 0x0840801000297882 */ /* 0x000fe20000000000 */
[----:B------:R0:W-:Y:S01]  /*27660*/  UTCQMMA gdesc[UR32], gdesc[UR14], tmem[UR8], tmem[UR34], idesc[UR35], UPT ;  /* 0x00ff220e200075ea */ /* 0x0001e2000b800308 */
[----:B------:R-:W-:Y:S01]  /*27670*/  UMOV UR5, UR6 ;  /* 0x0000000600057c82 */ /* 0x000fe20008000000 */
[----:B------:R0:W-:Y:S01]  /*27680*/  UTCQMMA gdesc[UR26], gdesc[UR12], tmem[UR31], tmem[UR36], idesc[UR37], UPT ;  /* 0x00ff240c1a0075ea */ /* 0x0001e2000b80031f */
[----:B------:R0:W-:Y:S01]  /*27690*/  UTCQMMA gdesc[UR28], gdesc[UR14], tmem[UR38], tmem[UR40], idesc[UR41], UPT ;  /* 0x00ff280e1c0075ea */ /* 0x0001e2000b800326 */
[----:B------:R0:W-:Y:S01]  /*276a0*/  UTCBAR [UR5], URZ ;  /* 0x000000ff050073e9 */ /* 0x0001e200080000ff */
[----:B------:R-:W-:Y:S01]  /*276b0*/  NOP ;  /* 0x0000000000007918 */ /* 0x000fe20000000000 */
.L_x_9:
[----:B-1----:R-:W2:Y:S04]  /*276c0*/  LDL R9, [R1+0x8f4] ;  /* 0x0008f40001097983 */ /* 0x002ea80000100800 */
[----:B------:R-:W2:Y:S01]  /*276d0*/  LDL.LU R8, [R1+0x8dc] ;  /* 0x0008dc0001087983 */ /* 0x000ea20000300800 */
[----:B------:R-:W-:-:S04]  /*276e0*/  UIADD3 UR22, UPT, UPT, UR22, 0x1, URZ ;  /* 0x0000000116167890 */ /* 0x000fc8000fffe0ff */
[----:B------:R-:W-:-:S04]  /*276f0*/  UISETP.GT.AND UP1, UPT, UR22, 0x1, UPT ;  /* 0x000000011600788c */ /* 0x000fc8000bf24270 */
[----:B0-----:R-:W-:Y:S02]  /*27700*/  USEL UR5, URZ, 0x1, !UP1 ;  /* 0x00000001ff057887 */ /* 0x001fe4000c800000 */
[----:B------:R-:W-:Y:S02]  /*27710*/  USEL UR22, UR22, URZ, !UP1 ;  /* 0x000000ff16167287 */ /* 0x000fe4000c800000 */
[----:B------:R-:W-:Y:S01]  /*27720*/  ULOP3.LUT UR5, UR4, UR5, URZ, 0x3c, !UPT ;  /* 0x0000000504057292 */ /* 0x000fe2000f8e3cff */
[----:B--2---:R-:W-:Y:S02]  /*27730*/  ISETP.NE.U32.AND P1, PT, R8, R9, PT ;  /* 0x000000090800720c */ /* 0x004fe40003f25070 */
[----:B------:R-:W2:Y:S01]  /*27740*/  LDL.LU R9, [R1+0x8e0] ;  /* 0x0008e00001097983 */ /* 0x000ea20000300800 */
[----:B------:R-:W-:-:S03]  /*27750*/  IMAD.U32 R8, RZ, RZ, UR4 ;  /* 0x00000004ff087e24 */ /* 0x000fc6000f8e00ff */
[----:B--2---:R0:W-:Y:S07]  /*27760*/  STL [R1+0x8dc], R9 ;  /* 0x0008dc0901007387 */ /* 0x0041ee0000100800 */
[----:B------:R-:W-:Y:S05]  /*27770*/  @P1 BRA `(.L_x_10) ;  /* 0xffffff1400501947 */ /* 0x000fea000383ffff */
.L_x_7:
[----:B0-----:R-:W0:Y:S01]  /*27780*/  LDC R9, c[0x0][0x3a0] ;  /* 0x0000e800ff097b82 */ /* 0x001e220000000800 */
[----:B------:R-:W1:Y:S01]  /*27790*/  LDCU UR5, c[0x0][0x39c] ;  /* 0x00007380ff0577ac */ /* 0x000e620008000800 */
[C---:B-----5:R-:W-:Y:S02]  /*277a0*/  VIADD R0, R68.reuse, 0x1 ;  /* 0x0000000144007836 */ /* 0x060fe40000000000 */
[C---:B------:R-:W-:Y:S01]  /*277b0*/  VIADD R4, R68.reuse, 0x2 ;  /* 0x0000000244047836 */ /* 0x040fe20000000000 */
[----:B------:R-:W2:Y:S01]  /*277c0*/  LDCU UR16, c[0x0][0x39c] ;  /* 0x00007380ff1077ac */ /* 0x000ea20008000800 */
[C---:B------:R-:W-:Y:S02]  /*277d0*/  VIADD R2, R68.reuse, 0x4 ;  /* 0x0000000444027836 */ /* 0x040fe40000000000 */
[----:B------:R-:W3:Y:S01]  /*277e0*/  LDC R71, c[0x0][0x3b4] ;  /* 0x0000ed00ff477b82 */ /* 0x000ee20000000800 */
[----:B------:R-:W4:Y:S01]  /*277f0*/  LDCU UR60, c[0x0][0x3b8] ;  /* 0x00007700ff3c77ac */ /* 0x000f220008000800 */
[----:B------:R-:W-:Y:S01]  /*27800*/  VIADD R3, R68, 0x3 ;  /* 0x0000000344037836 */ /* 0x000fe20000000000 */
[----:B------:R-:W0:Y:S01]  /*27810*/  LDCU UR18, c[0x0][0x39c] ;  /* 0x00007380ff1277ac */ /* 0x000e220008000800 */
[----:B------:R-:W0:Y:S01]  /*27820*/  LDCU UR17, c[0x0][0x39c] ;  /* 0x00007380ff1177ac */ /* 0x000e220008000800 */
[----:B-1----:R-:W-:Y:S01]  /*27830*/  ISETP.GE.AND P3, PT, R0, UR5, PT ;  /* 0x0000000500007c0c */ /* 0x002fe2000bf66270 */
[----:B------:R-:W1:Y:S01]  /*27840*/  LDCU.128 UR12, c[0x0][0x390] ;  /* 0x00007200ff0c77ac */ /* 0x000e620008000c00 */
[----:B--2---:R-:W-:Y:S01]  /*27850*/  ISETP.GE.AND P2, PT, R4, UR16, PT ;  /* 0x0000001004007c0c */ /* 0x004fe2000bf46270 */
[----:B0-----:R-:W-:Y:S01]  /*27860*/  VIADD R9, R9, 0x3f ;  /* 0x0000003f09097836 */ /* 0x001fe20000000000 */
[----:B------:R-:W0:Y:S01]  /*27870*/  LDCU UR19, c[0x0][0x39c] ;  /* 0x00007380ff1377ac */ /* 0x000e220008000800 */
[----:B----4-:R-:W-:-:S03]  /*27880*/  IMAD R4, R68, UR60, RZ ;  /* 0x0000003c44047c24 */ /* 0x010fc6000f8e02ff */
[----:B------:R-:W-:Y:S01]  /*27890*/  ISETP.GE.AND P4, PT, R9, 0x40, PT ;  /* 0x000000400900780c */ /* 0x000fe20003f86270 */
[----:B------:R-:W2:Y:S01]  /*278a0*/  LDCU UR22, c[0x0][0x39c] ;  /* 0x00007380ff1677ac */ /* 0x000ea20008000800 */
[----:B------:R-:W-:Y:S01]  /*278b0*/  ISETP.GE.AND P0, PT, R2, UR18, PT ;  /* 0x0000001202007c0c */ /* 0x000fe2000bf06270 */
[----:B---3--:R-:W-:Y:S01]  /*278c0*/  IMAD R0, R69, R71, RZ ;  /* 0x0000004745007224 */ /* 0x008fe200078e02ff */
[----:B------:R-:W-:Y:S01]  /*278d0*/  SHF.R.S32.HI R6, RZ, 0x1f, R4 ;  /* 0x0000001fff067819 */ /* 0x000fe20000011404 */
[----:B------:R-:W3:Y:S01]  /*278e0*/  LDCU.64 UR30, c[0x0][0x398] ;  /* 0x00007300ff1e77ac */ /* 0x000ee20008000a00 */
[----:B------:R-:W-:Y:S01]  /*278f0*/  ISETP.GE.AND P1, PT, R3, UR17, PT ;  /* 0x0000001103007c0c */ /* 0x000fe2000bf26270 */
[----:B------:R-:W-:Y:S01]  /*27900*/  VIADD R5, R4, UR60 ;  /* 0x0000003c04057c36 */ /* 0x000fe20008000000 */
[----:B------:R-:W4:Y:S01]  /*27910*/  LDCU.64 UR6, c[0x0][0x398] ;  /* 0x00007300ff0677ac */ /* 0x000f220008000a00 */
[----:B-1----:R-:W-:Y:S01]  /*27920*/  IADD3 R2, P6, PT, R0, UR12, RZ ;  /* 0x0000000c00027c10 */ /* 0x002fe2000ffde0ff */
[----:B------:R-:W-:-:S03]  /*27930*/  IMAD R71, R71, 0x80, R0 ;  /* 0x0000008047477824 */ /* 0x000fc600078e0200 */
[----:B------:R-:W-:Y:S09]  /*27940*/  @!P4 BRA `(.L_x_11) ;  /* 0x000000000010c947 */ /* 0x000ff20003800000 */
[----:B------:R-:W-:-:S06]  /*27950*/  USHF.L.U32 UR4, UR4, 0x1f, URZ ;  /* 0x0000001f04047899 */ /* 0x000fcc00080006ff */
[----:B------:R-:W-:-:S04]  /*27960*/  IMAD.U32 R3, RZ, RZ, UR4 ;  /* 0x00000004ff037e24 */ /* 0x000fc8000f8e00ff */
[----:B------:R-:W1:Y:S02]  /*27970*/  SYNCS.PHASECHK.TRANS64.TRYWAIT P4, [UR11], R3 ;  /* 0x00000003ff0075a7 */ /* 0x000e64000808110b */
[----:B-1----:R-:W-:Y:S05]  /*27980*/  @!P4 BRA `(.L_x_12) ;  /* 0x000001800030c947 */ /* 0x002fea0003800000 */
.L_x_11:
[----:B------:R-:W-:Y:S01]  /*27990*/  LEA.HI.X.SX32 R0, R0, UR13, 0x1, P6 ;  /* 0x0000000d00007c11 */ /* 0x000fe2000b0f0eff */
[----:B------:R-:W-:Y:S01]  /*279a0*/  VIADD R72, R5, UR60 ;  /* 0x0000003c05487c36 */ /* 0x000fe20008000000 */
[C---:B------:R-:W-:Y:S01]  /*279b0*/  IADD3 R3, P4, PT, R71.reuse, UR12, RZ ;  /* 0x0000000c47037c10 */ /* 0x040fe2000ff9e0ff */
[----:B------:R-:W-:Y:S01]  /*279c0*/  BAR.SYNC.DEFER_BLOCKING 0x0 ;  /* 0x0000000000007b1d */ /* 0x000fe20000010000 */
[CC--:B------:R-:W-:Y:S02]  /*279d0*/  IADD3 R10, P6, PT, R4.reuse, R2.reuse, RZ ;  /* 0x00000002040a7210 */ /* 0x0c0fe40007fde0ff */
[----:B------:R-:W-:Y:S02]  /*279e0*/  LEA.HI.X.SX32 R71, R71, UR13, 0x1, P4 ;  /* 0x0000000d47477c11 */ /* 0x000fe4000a0f0eff */
[-C--:B------:R-:W-:Y:S01]  /*279f0*/  IADD3 R8, P4, PT, R4, R3.reuse, RZ ;  /* 0x0000000304087210 */ /* 0x080fe20007f9e0ff */
[----:B------:R-:W-:Y:S01]  /*27a00*/  IMAD.X R11, R6, 0x1, R0, P6 ;  /* 0x00000001060b7824 */ /* 0x000fe200030e0600 */
[----:B------:R-:W-:Y:S01]  /*27a10*/  SHF.R.S32.HI R7, RZ, 0x1f, R5 ;  /* 0x0000001fff077819 */ /* 0x000fe20000011405 */
[----:B------:R-:W-:Y:S01]  /*27a20*/  VIADD R4, R72, UR60 ;  /* 0x0000003c48047c36 */ /* 0x000fe20008000000 */
[----:B------:R-:W1:Y:S01]  /*27a30*/  LDCU.64 UR4, c[0x0][0x398] ;  /* 0x00007300ff0477ac */ /* 0x000e620008000a00 */
[----:B------:R-:W-:Y:S01]  /*27a40*/  IMAD.X R9, R6, 0x1, R71, P4 ;  /* 0x0000000106097824 */ /* 0x000fe200020e0647 */
[----:B------:R5:W-:Y:S02]  /*27a50*/  STL.64 [R1+0x7a0], R10 ;  /* 0x0007a00a01007387 */ /* 0x000be40000100a00 */
[----:B------:R-:W-:Y:S01]  /*27a60*/  SHF.R.S32.HI R6, RZ, 0x1f, R4 ;  /* 0x0000001fff067819 */ /* 0x000fe20000011404 */
[----:B------:R-:W4:Y:S01]  /*27a70*/  LDCU.64 UR12, c[0x0][0x398] ;  /* 0x00007300ff0c77ac */ /* 0x000f220008000a00 */
[----:B------:R3:W-:Y:S01]  /*27a80*/  STL.64 [R1+0x798], R8 ;  /* 0x0007980801007387 */ /* 0x0007e20000100a00 */
[----:B------:R-:W2:Y:S01]  /*27a90*/  LDCU.64 UR20, c[0x0][0x398] ;  /* 0x00007300ff1477ac */ /* 0x000ea20008000a00 */
[----:B------:R-:W0:Y:S01]  /*27aa0*/  LDCU.64 UR16, c[0x0][0x398] ;  /* 0x00007300ff1077ac */ /* 0x000e220008000a00 */
[C---:B-----5:R-:W-:Y:S01]  /*27ab0*/  IADD3 R10, P6, PT, R5.reuse, R2, RZ ;  /* 0x00000002050a7210 */ /* 0x060fe20007fde0ff */
[----:B------:R-:W5:Y:S02]  /*27ac0*/  @!P5 SYNCS.CCTL.IV [UR10+0x10000] ;  /* 0x01000000ff00d9b1 */ /* 0x000f64000800000a */
[----:B-----5:R-:W-:Y:S01]  /*27ad0*/  BAR.SYNC.DEFER_BLOCKING 0x0 ;  /* 0x0000000000007b1d */ /* 0x020fe20000010000 */
[----:B---3--:R-:W-:Y:S01]  /*27ae0*/  IADD3 R8, P4, PT, R5, R3, RZ ;  /* 0x0000000305087210 */ /* 0x008fe20007f9e0ff */
[----:B------:R-:W-:Y:S01]  /*27af0*/  IMAD.X R11, R7, 0x1, R0, P6 ;  /* 0x00000001070b7824 */ /* 0x000fe200030e0600 */
[----:B------:R-:W-:-:S02]  /*27b00*/  SHF.R.S32.HI R5, RZ, 0x1f, R72 ;  /* 0x0000001fff057819 */ /* 0x000fc40000011448 */
[CC--:B------:R-:W-:Y:S01]  /*27b10*/  IADD3 R78, P6, PT, R72.reuse, R2.reuse, RZ ;  /* 0x00000002484e7210 */ /* 0x0c0fe20007fde0ff */
[--C-:B------:R-:W-:Y:S01]  /*27b20*/  IMAD.X R9, R7, 0x1, R71.reuse, P4 ;  /* 0x0000000107097824 */ /* 0x100fe200020e0647 */
[----:B------:R-:W-:Y:S01]  /*27b30*/  STL.64 [R1+0x708], R10 ;  /* 0x0007080a01007387 */ /* 0x000fe20000100a00 */
[----:B------:R-:W-:Y:S01]  /*27b40*/  ISETP.GE.AND P4, PT, R69, UR14, PT ;  /* 0x0000000e45007c0c */ /* 0x000fe2000bf86270 */
[----:B------:R-:W3:Y:S01]  /*27b50*/  LDCU.64 UR26, c[0x0][0x398] ;  /* 0x00007300ff1a77ac */ /* 0x000ee20008000a00 */
[C---:B------:R-:W-:Y:S01]  /*27b60*/  IMAD.X R79, R5.reuse, 0x1, R0, P6 ;  /* 0x00000001054f7824 */ /* 0x040fe200030e0600 */
[----:B------:R-:W-:Y:S01]  /*27b70*/  IADD3 R72, P6, PT, R72, R3, RZ ;  /* 0x0000000348487210 */ /* 0x000fe20007fde0ff */
[----:B------:R5:W-:Y:S01]  /*27b80*/  STL.64 [R1+0x700], R8 ;  /* 0x0007000801007387 */ /* 0x000be20000100a00 */
[----:B------:R-:W-:Y:S01]  /*27b90*/  ISETP.LT.AND P4, PT, R68, UR31, !P4 ;  /* 0x0000001f44007c0c */ /* 0x000fe2000e781270 */
[----:B------:R-:W0:Y:S02]  /*27ba0*/  LDCU.64 UR28, c[0x0][0x398] ;  /* 0x00007300ff1c77ac */ /* 0x000e240008000a00 */
[----:B------:R-:W-:Y:S01]  /*27bb0*/  IMAD.X R73, R5, 0x1, R71, P6 ;  /* 0x0000000105497824 */ /* 0x000fe200030e0647 */
[----:B------:R-:W-:Y:S01]  /*27bc0*/  STL [R1+0xe54], R78 ;  /* 0x000e544e01007387 */ /* 0x000fe20000100800 */
[C---:B------:R-:W-:Y:S01]  /*27bd0*/  VIADD R5, R4.reuse, UR60 ;  /* 0x0000003c04057c36 */ /* 0x040fe20008000000 */
[----:B------:R-:W0:Y:S02]  /*27be0*/  LDCU UR31, c[0x0][0x398] ;  /* 0x00007300ff1f77ac */ /* 0x000e240008000800 */
[----:B------:R-:W-:Y:S01]  /*27bf0*/  STL [R1+0xe50], R79 ;  /* 0x000e504f01007387 */ /* 0x000fe20000100800 */
[----:B------:R-:W0:Y:S01]  /*27c00*/  @!P5 SYNCS.CCTL.IV [UR10+0x10008] ;  /* 0x01000800ff00d9b1 */ /* 0x000e22000800000a */
[----:B-----5:R-:W-:-:S02]  /*27c10*/  IADD3 R8, P6, PT, R4, R2, RZ ;  /* 0x0000000204087210 */ /* 0x020fc40007fde0ff */
[----:B------:R-:W-:Y:S01]  /*27c20*/  STL [R1+0xe4c], R72 ;  /* 0x000e4c4801007387 */ /* 0x000fe20000100800 */
[C---:B------:R-:W-:Y:S01]  /*27c30*/  IADD3 R12, P5, PT, R5.reuse, R2, RZ ;  /* 0x00000002050c7210 */ /* 0x040fe20007fbe0ff */
[----:B------:R-:W5:Y:S01]  /*27c40*/  LDCU.64 UR10, c[0x0][0x398] ;  /* 0x00007300ff0a77ac */ /* 0x000f620008000a00 */
[----:B------:R-:W-:Y:S01]  /*27c50*/  IMAD.X R9, R6, 0x1, R0, P6 ;  /* 0x0000000106097824 */ /* 0x000fe200030e0600 */
[----:B------:R-:W-:Y:S01]  /*27c60*/  IADD3 R10, P6, PT, R4, R3, RZ ;  /* 0x00000003040a7210 */ /* 0x000fe20007fde0ff */
[----:B------:R-:W-:Y:S01]  /*27c70*/  STL [R1+0xe48], R73 ;  /* 0x000e484901007387 */ /* 0x000fe20000100800 */
[----:B------:R-:W-:Y:S01]  /*27c80*/  VIADD R4, R5, UR60 ;  /* 0x0000003c05047c36 */ /* 0x000fe20008000000 */
[----:B------:R-:W0:Y:S02]  /*27c90*/  LDCU UR32, c[0x0][0x398] ;  /* 0x00007300ff2077ac */ /* 0x000e240008000800 */
[----:B------:R-:W-:Y:S01]  /*27ca0*/  IMAD.X R11, R6, 0x1, R71, P6 ;  /* 0x00000001060b7824 */ /* 0x000fe200030e0647 */
[----:B------:R1:W-:Y:S01]  /*27cb0*/  STL.64 [R1+0x7c8], R8 ;  /* 0x0007c80801007387 */ /* 0x0003e20000100a00 */
[----:B------:R-:W-:Y:S01]  /*27cc0*/  SHF.R.S32.HI R7, RZ, 0x1f, R4 ;  /* 0x0000001fff077819 */ /* 0x000fe20000011404 */
[----:B------:R-:W0:Y:S02]  /*27cd0*/  LDCU UR33, c[0x0][0x398] ;  /* 0x00007300ff2177ac */ /* 0x000e240008000800 */
[----:B------:R2:W-:Y:S01]  /*27ce0*/  STL.64 [R1+0x858], R10 ;  /* 0x0008580a01007387 */ /* 0x0005e20000100a00 */
[----:B------:R-:W0:Y:S03]  /*27cf0*/  LDCU UR34, c[0x0][0x398] ;  /* 0x00007300ff2277ac */ /* 0x000e260008000800 */
[----:B------:R-:W-:Y:S01]  /*27d00*/  STL.64 [R1+0xec8], R70 ;  /* 0x000ec84601007387 */ /* 0x000fe20000100a00 */
[----:B------:R-:W0:Y:S01]  /*27d10*/  LDCU UR35, c[0x0][0x398] ;  /* 0x00007300ff2377ac */ /* 0x000e220008000800 */
[----:B-1----:R-:W-:-:S02]  /*27d20*/  SHF.R.S32.HI R8, RZ, 0x1f, R5 ;  /* 0x0000001fff087819 */ /* 0x002fc40000011405 */
[----:B------:R1:W-:Y:S01]  /*27d30*/  STL.64 [R1+0xec0], R68 ;  /* 0x000ec04401007387 */ /* 0x0003e20000100a00 */
[----:B------:R-:W0:Y:S01]  /*27d40*/  LDCU UR36, c[0x0][0x398] ;  /* 0x00007300ff2477ac */ /* 0x000e220008000800 */
[-C--:B--2---:R-:W-:Y:S01]  /*27d50*/  IADD3 R10, P6, PT, R5, R3.reuse, RZ ;  /* 0x00000003050a7210 */ /* 0x084fe20007fde0ff */
[--C-:B------:R-:W-:Y:S01]  /*27d60*/  IMAD.X R13, R8, 0x1, R0.reuse, P5 ;  /* 0x00000001080d7824 */ /* 0x100fe200028e0600 */
[C---:B------:R-:W-:Y:S01]  /*27d70*/  IADD3 R16, P5, PT, R4.reuse, R2, RZ ;  /* 0x0000000204107210 */ /* 0x040fe20007fbe0ff */
[----:B------:R-:W-:Y:S01]  /*27d80*/  VIADD R5, R4, UR60 ;  /* 0x0000003c04057c36 */ /* 0x000fe20008000000 */
[----:B------:R-:W2:Y:S01]  /*27d90*/  LDCU UR37, c[0x0][0x398] ;  /* 0x00007300ff2577ac */ /* 0x000ea20008000800 */
[----:B------:R-:W-:Y:S01]  /*27da0*/  IMAD.X R11, R8, 0x1, R71, P6 ;  /* 0x00000001080b7824 */ /* 0x000fe200030e0647 */
[----:B------:R0:W-:Y:S01]  /*27db0*/  STL.64 [R1+0x850], R12 ;  /* 0x0008500c01007387 */ /* 0x0001e20000100a00 */
[----:B------:R-:W-:Y:S01]  /*27dc0*/  IMAD.X R17, R7, 0x1, R0, P5 ;  /* 0x0000000107117824 */ /* 0x000fe200028e0600 */
[----:B------:R-:W-:Y:S01]  /*27dd0*/  IADD3 R14, P6, PT, R4, R3, RZ ;  /* 0x00000003040e7210 */ /* 0x000fe20007fde0ff */
[----:B------:R-:W0:Y:S01]  /*27de0*/  LDCU UR40, c[0x0][0x398] ;  /* 0x00007300ff2877ac */ /* 0x000e220008000800 */
[----:B-1----:R-:W1:Y:S01]  /*27df0*/  LDTM.x64 R20, tmem[UR9] ;  /* 0x00000009001479ee */ /* 0x002e620008340000 */
[----:B------:R0:W-:Y:S01]  /*27e00*/  STL.64 [R1+0x848], R10 ;  /* 0x0008480a01007387 */ /* 0x0001e20000100a00 */
[----:B------:R-:W0:Y:S01]  /*27e10*/  LDCU UR42, c[0x0][0x398] ;  /* 0x00007300ff2a77ac */ /* 0x000e220008000800 */
[----:B------:R-:W0:Y:S01]  /*27e20*/  LDCU UR44, c[0x0][0x398] ;  /* 0x00007300ff2c77ac */ /* 0x000e220008000800 */
[----:B------:R-:W0:Y:S01]  /*27e30*/  LDCU UR48, c[0x0][0x398] ;  /* 0x00007300ff3077ac */ /* 0x000e220008000800 */
[----:B------:R-:W0:Y:S01]  /*27e40*/  LDCU UR50, c[0x0][0x398] ;  /* 0x00007300ff3277ac */ /* 0x000e220008000800 */
[----:B------:R-:W0:Y:S01]  /*27e50*/  LDCU UR51, c[0x0][0x398] ;  /* 0x00007300ff3377ac */ /* 0x000e220008000800 */
[----:B------:R-:W0:Y:S01]  /*27e60*/  LDCU UR52, c[0x0][0x398] ;  /* 0x00007300ff3477ac */ /* 0x000e220008000800 */
[----:B-1----:R-:W-:Y:S01]  /*27e70*/  STL [R1+0x60c], R23 ;  /* 0x00060c1701007387 */ /* 0x002fe20000100800 */
[----:B0-----:R-:W-:-:S02]  /*27e80*/  IMAD.MOV.U32 R12, RZ, RZ, R20 ;  /* 0x000000ffff0c7224 */ /* 0x001fc400078e0014 */
[----:B------:R-:W-:Y:S01]  /*27e90*/  IMAD.MOV.U32 R11, RZ, RZ, R21 ;  /* 0x000000ffff0b7224 */ /* 0x000fe200078e0015 */
[----:B------:R-:W-:Y:S01]  /*27ea0*/  STL.64 [R1+0x610], R24 ;  /* 0x0006101801007387 */ /* 0x000fe20000100a00 */
[----:B------:R-:W0:Y:S03]  /*27eb0*/  LDCU UR53, c[0x0][0x398] ;  /* 0x00007300ff3577ac */ /* 0x000e260008000800 */
[----:B------:R-:W-:Y:S01]  /*27ec0*/  STL.64 [R1+0x618], R26 ;  /* 0x0006181a01007387 */ /* 0x000fe20000100a00 */
[----:B------:R-:W1:Y:S03]  /*27ed0*/  LDCU UR56, c[0x0][0x398] ;  /* 0x00007300ff3877ac */ /* 0x000e660008000800 */
[----:B------:R-:W-:Y:S01]  /*27ee0*/  STL.64 [R1+0x620], R28 ;  /* 0x0006201c01007387 */ /* 0x000fe20000100a00 */
[----:B------:R-:W0:Y:S03]  /*27ef0*/  LDCU UR57, c[0x0][0x398] ;  /* 0x00007300ff3977ac */ /* 0x000e260008000800 */
        /* <DEDUP_REMOVED lines=40> */
[----:B------:R0:W-:Y:S01]  /*28180*/  STL.64 [R1+0x6c8], R70 ;  /* 0x0006c84601007387 */ /* 0x0001e20000100a00 */
[----:B------:R-:W0:Y:S03]  /*28190*/  LDCU UR66, c[0x0][0x39c] ;  /* 0x00007380ff4277ac */ /* 0x000e260008000800 */
[----:B------:R-:W-:Y:S01]  /*281a0*/  STL.64 [R1+0x6d0], R72 ;  /* 0x0006d04801007387 */ /* 0x000fe20000100a00 */
[----:B------:R-:W0:Y:S03]  /*281b0*/  LDCU UR67, c[0x0][0x39c] ;  /* 0x00007380ff4377ac */ /* 0x000e260008000800 */
[----:B------:R-:W-:Y:S01]  /*281c0*/  STL.64 [R1+0x6d8], R74 ;  /* 0x0006d84a01007387 */ /* 0x000fe20000100a00 */
[----:B------:R-:W0:Y:S03]  /*281d0*/  LDCU UR75, c[0x0][0x398] ;  /* 0x00007300ff4b77ac */ /* 0x000e260008000800 */
[----:B------:R-:W-:Y:S01]  /*281e0*/  STL.64 [R1+0x6e0], R76 ;  /* 0x0006e04c01007387 */ /* 0x000fe20000100a00 */
[----:B------:R-:W1:Y:S03]  /*281f0*/  LDCU UR68, c[0x0][0x39c] ;  /* 0x00007380ff4477ac */ /* 0x000e660008000800 */
[----:B------:R0:W-:Y:S01]  /*28200*/  STL.64 [R1+0x6e8], R78 ;  /* 0x0006e84e01007387 */ /* 0x0001e20000100a00 */
[----:B------:R-:W1:Y:S03]  /*28210*/  LDCU UR70, c[0x0][0x39c] ;  /* 0x00007380ff4677ac */ /* 0x000e660008000800 */
[----:B------:R-:W-:Y:S01]  /*28220*/  STL.64 [R1+0x6f0], R80 ;  /* 0x0006f05001007387 */ /* 0x000fe20000100a00 */
[----:B------:R-:W1:Y:S03]  /*28230*/  LDCU UR72, c[0x0][0x39c] ;  /* 0x00007380ff4877ac */ /* 0x000e660008000800 */
[----:B------:R-:W-:Y:S01]  /*28240*/  STL.64 [R1+0x6f8], R82 ;  /* 0x0006f85201007387 */ /* 0x000fe20000100a00 */
[----:B------:R-:W1:Y:S03]  /*28250*/  LDCU UR74, c[0x0][0x39c] ;  /* 0x00007380ff4a77ac */ /* 0x000e660008000800 */
[----:B0-----:R-:W2:Y:S01]  /*28260*/  LDL.LU.64 R70, [R1+0xec8] ;  /* 0x000ec80001467983 */ /* 0x001ea20000300a00 */
[----:B------:R-:W-:Y:S01]  /*28270*/  IMAD.MOV.U32 R78, RZ, RZ, R22 ;  /* 0x000000ffff4e7224 */ /* 0x000fe200078e0016 */
[----:B------:R-:W0:Y:S02]  /*28280*/  LDCU UR76, c[0x0][0x39c] ;  /* 0x00007380ff4c77ac */ /* 0x000e240008000800 */
[----:B------:R-:W3:Y:S01]  /*28290*/  LDL.LU.64 R68, [R1+0xec0] ;  /* 0x000ec00001447983 */ /* 0x000ee20000300a00 */
[----:B------:R-:W0:Y:S03]  /*282a0*/  LDCU UR77, c[0x0][0x39c] ;  /* 0x00007380ff4d77ac */ /* 0x000e260008000800 */
[----:B------:R-:W3:Y:S04]  /*282b0*/  LDL.LU R79, [R1+0x60c] ;  /* 0x00060c00014f7983 */ /* 0x000ee80000300800 */
[----:B------:R-:W-:Y:S01]  /*282c0*/  STL [R1+0xe5c], R78 ;  /* 0x000e5c4e01007387 */ /* 0x000fe20000100800 */
[----:B--2---:R-:W-:-:S03]  /*282d0*/  IMAD.X R15, R7, 0x1, R71, P6 ;  /* 0x00000001070f7824 */ /* 0x004fc600030e0647 */
[----:B---3--:R-:W-:Y:S04]  /*282e0*/  STL [R1+0xeb8], R79 ;  /* 0x000eb84f01007387 */ /* 0x008fe80000100800 */
[----:B------:R-:W-:Y:S04]  /*282f0*/  STL.64 [R1+0xeb0], R70 ;  /* 0x000eb04601007387 */ /* 0x000fe80000100a00 */
[----:B------:R-:W-:Y:S04]  /*28300*/  STL.64 [R1+0x830], R16 ;  /* 0x0008301001007387 */ /* 0x000fe80000100a00 */
[----:B------:R2:W-:Y:S02]  /*28310*/  STL.64 [R1+0xea8], R68 ;  /* 0x000ea84401007387 */ /* 0x0005e40000100a00 */
[----:B--2---:R-:W2:Y:S02]  /*28320*/  LDTM.x64 R16, tmem[UR9+0x40] ;  /* 0x00004009001079ee */ /* 0x004ea40008340000 */
[----:B------:R-:W-:Y:S04]  /*28330*/  STL.64 [R1+0x800], R14 ;  /* 0x0008000e01007387 */ /* 0x000fe80000100a00 */
[----:B--2---:R-:W-:Y:S04]  /*28340*/  STL.64 [R1+0x500], R16 ;  /* 0x0005001001007387 */ /* 0x004fe80000100a00 */
[----:B------:R-:W-:Y:S04]  /*28350*/  STL.64 [R1+0x508], R18 ;  /* 0x0005081201007387 */ /* 0x000fe80000100a00 */
        /* <DEDUP_REMOVED lines=29> */
[----:B------:R2:W-:Y:S04]  /*28530*/  STL.64 [R1+0x5f8], R78 ;  /* 0x0005f84e01007387 */ /* 0x0005e80000100a00 */
[----:B--2---:R-:W2:Y:S04]  /*28540*/  LDL.LU R79, [R1+0xeb8] ;  /* 0x000eb800014f7983 */ /* 0x004ea80000300800 */
[----:B------:R-:W3:Y:S04]  /*28550*/  LDL.LU.64 R70, [R1+0xeb0] ;  /* 0x000eb00001467983 */ /* 0x000ee80000300a00 */
[----:B------:R-:W4:Y:S01]  /*28560*/  LDL.LU.64 R68, [R1+0xea8] ;  /* 0x000ea80001447983 */ /* 0x000f220000300a00 */
[----:B------:R-:W-:-:S02]  /*28570*/  SHF.R.S32.HI R6, RZ, 0x1f, R5 ;  /* 0x0000001fff067819 */ /* 0x000fc40000011405 */
[C---:B------:R-:W-:Y:S02]  /*28580*/  IADD3 R14, P5, PT, R5.reuse, R2, RZ ;  /* 0x00000002050e7210 */ /* 0x040fe40007fbe0ff */
[----:B------:R-:W-:-:S03]  /*28590*/  IADD3 R8, P6, PT, R5, R3, RZ ;  /* 0x0000000305087210 */ /* 0x000fc60007fde0ff */
[C---:B------:R-:W-:Y:S01]  /*285a0*/  IMAD.X R15, R6.reuse, 0x1, R0, P5 ;  /* 0x00000001060f7824 */ /* 0x040fe200028e0600 */
[----:B--2---:R-:W-:Y:S04]  /*285b0*/  STL [R1+0xea0], R79 ;  /* 0x000ea04f01007387 */ /* 0x004fe80000100800 */
[----:B---3--:R-:W-:Y:S01]  /*285c0*/  STL.64 [R1+0xe98], R70 ;  /* 0x000e984601007387 */ /* 0x008fe20000100a00 */
[----:B------:R-:W-:-:S03]  /*285d0*/  IMAD.X R9, R6, 0x1, R71, P6 ;  /* 0x0000000106097824 */ /* 0x000fc600030e0647 */
[----:B------:R-:W-:Y:S04]  /*285e0*/  STL.64 [R1+0x7f8], R14 ;  /* 0x0007f80e01007387 */ /* 0x000fe80000100a00 */
[----:B----4-:R2:W-:Y:S02]  /*285f0*/  STL.64 [R1+0xe90], R68 ;  /* 0x000e904401007387 */ /* 0x0105e40000100a00 */
        /* <DEDUP_REMOVED lines=37> */
[----:B------:R-:W-:-:S05]  /*28850*/  VIADD R4, R5, UR60 ;  /* 0x0000003c05047c36 */ /* 0x000fca0008000000 */
[----:B------:R-:W-:Y:S02]  /*28860*/  SHF.R.S32.HI R7, RZ, 0x1f, R4 ;  /* 0x0000001fff077819 */ /* 0x000fe40000011404 */
        /* <DEDUP_REMOVED lines=57> */
[----:B--2---:R-:W-:Y:S04]  /*28c00*/  STL [R1+0x20c], R23 ;  /* 0x00020c1701007387 */ /* 0x004fe80000100800 */
        /* <DEDUP_REMOVED lines=28> */
[----:B------:R-:W-:Y:S04]  /*28dd0*/  STL.64 [R1+0x2f0], R80 ;  /* 0x0002f05001007387 */ /* 0x000fe80000100a00 */
[----:B------:R-:W-:Y:S04]  /*28de0*/  STL.64 [R1+0x2f8], R82 ;  /* 0x0002f85201007387 */ /* 0x000fe80000100a00 */
[----:B--2---:R-:W2:Y:S04]  /*28df0*/  LDL.LU R79, [R1+0xe70] ;  /* 0x000e7000014f7983 */ /* 0x004ea80000300800 */
[----:B------:R-:W3:Y:S04]  /*28e00*/  LDL.LU.64 R70, [R1+0xe68] ;  /* 0x000e680001467983 */ /* 0x000ee80000300a00 */
[----:B------:R-:W4:Y:S01]  /*28e10*/  LDL.LU.64 R68, [R1+0xe60] ;  /* 0x000e600001447983 */ /* 0x000f220000300a00 */
[----:B------:R-:W-:-:S02]  /*28e20*/  VIADD R4, R5, UR60 ;  /* 0x0000003c05047c36 */ /* 0x000fc40008000000 */
[----:B------:R-:W-:Y:S01]  /*28e30*/  IMAD.MOV.U32 R72, RZ, RZ, R22 ;  /* 0x000000ffff487224 */ /* 0x000fe200078e0016 */
[----:B------:R-:W2:Y:S02]  /*28e40*/  LDL.LU R73, [R1+0x20c] ;  /* 0x00020c0001497983 */ /* 0x000ea40000300800 */
[----:B------:R-:W-:Y:S02]  /*28e50*/  SHF.R.S32.HI R7, RZ, 0x1f, R4 ;  /* 0x0000001fff077819 */ /* 0x000fe40000011404 */
[C---:B------:R-:W-:Y:S02]  /*28e60*/  IADD3 R16, P5, PT, R4.reuse, R2, RZ ;  /* 0x0000000204107210 */ /* 0x040fe40007fbe0ff */
[C---:B------:R-:W-:Y:S01]  /*28e70*/  IADD3 R14, P6, PT, R4.reuse, R3, RZ ;  /* 0x00000003040e7210 */ /* 0x040fe20007fde0ff */
[----:B------:R-:W-:Y:S02]  /*28e80*/  VIADD R5, R4, UR60 ;  /* 0x0000003c04057c36 */ /* 0x000fe40008000000 */
[----:B------:R-:W-:Y:S01]  /*28e90*/  IMAD.X R17, R7, 0x1, R0, P5 ;  /* 0x0000000107117824 */ /* 0x000fe200028e0600 */
[----:B------:R-:W-:Y:S02]  /*28ea0*/  STL [R1+0xe58], R72 ;  /* 0x000e584801007387 */ /* 0x000fe40000100800 */
[----:B------:R-:W-:-:S02]  /*28eb0*/  SHF.R.S32.HI R6, RZ, 0x1f, R5 ;  /* 0x0000001fff067819 */ /* 0x000fc40000011405 */
[----:B------:R0:W-:Y:S01]  /*28ec0*/  STL.64 [R1+0x7b8], R16 ;  /* 0x0007b81001007387 */ /* 0x0001e20000100a00 */
[C---:B------:R-:W-:Y:S01]  /*28ed0*/  VIADD R4, R5.reuse, UR60 ;  /* 0x0000003c05047c36 */ /* 0x040fe20008000000 */
[----:B0-----:R-:W-:-:S05]  /*28ee0*/  IADD3 R16, P5, PT, R5, R2, RZ ;  /* 0x0000000205107210 */ /* 0x001fca0007fbe0ff */
[----:B------:R-:W-:Y:S02]  /*28ef0*/  IMAD.X R17, R6, 0x1, R0, P5 ;  /* 0x0000000106117824 */ /* 0x000fe400028e0600 */
[----:B------:R-:W-:Y:S02]  /*28f00*/  IMAD.MOV.U32 R10, RZ, RZ, R20 ;  /* 0x000000ffff0a7224 */ /* 0x000fe400078e0014 */
[----:B------:R-:W-:Y:S01]  /*28f10*/  IMAD.MOV.U32 R9, RZ, RZ, R21 ;  /* 0x000000ffff097224 */ /* 0x000fe200078e0015 */
[----:B------:R-:W-:-:S04]  /*28f20*/  F2FP.SATFINITE.E4M3.F32.PACK_AB_MERGE_C R78, R11, R12, RZ ;  /* 0x0000000c0b4e723e */ /* 0x000fc800048070ff */
[----:B------:R-:W-:Y:S01]  /*28f30*/  F2FP.SATFINITE.E4M3.F32.PACK_AB_MERGE_C R72, R9, R10, RZ ;  /* 0x0000000a0948723e */ /* 0x000fe200048070ff */
[----:B---3--:R-:W-:-:S05]  /*28f40*/  IMAD.X R15, R7, 0x1, R71, P6 ;  /* 0x00000001070f7824 */ /* 0x008fca00030e0647 */
[----:B------:R0:W-:Y:S01]  /*28f50*/  STL.64 [R1+0x7d8], R14 ;  /* 0x0007d80e01007387 */ /* 0x0001e20000100a00 */
[----:B------:R-:W-:Y:S02]  /*28f60*/  SHF.R.S32.HI R7, RZ, 0x1f, R4 ;  /* 0x0000001fff077819 */ /* 0x000fe40000011404 */
[----:B0-----:R-:W-:Y:S01]  /*28f70*/  IADD3 R14, P6, PT, R5, R3, RZ ;  /* 0x00000003050e7210 */ /* 0x001fe20007fde0ff */
[----:B------:R0:W-:Y:S04]  /*28f80*/  STL.64 [R1+0x7d0], R16 ;  /* 0x0007d01001007387 */ /* 0x0001e80000100a00 */
[----:B------:R-:W-:-:S05]  /*28f90*/  IMAD.X R15, R6, 0x1, R71, P6 ;  /* 0x00000001060f7824 */ /* 0x000fca00030e0647 */
[----:B------:R3:W-:Y:S01]  /*28fa0*/  STL.64 [R1+0x7b0], R14 ;  /* 0x0007b00e01007387 */ /* 0x0007e20000100a00 */
[C---:B0-----:R-:W-:Y:S01]  /*28fb0*/  IADD3 R16, P5, PT, R4.reuse, R2, RZ ;  /* 0x0000000204107210 */ /* 0x041fe20007fbe0ff */
[----:B------:R-:W-:-:S04]  /*28fc0*/  VIADD R5, R4, UR60 ;  /* 0x0000003c04057c36 */ /* 0x000fc80008000000 */
[----:B------:R-:W-:Y:S01]  /*28fd0*/  IMAD.X R17, R7, 0x1, R0, P5 ;  /* 0x0000000107117824 */ /* 0x000fe200028e0600 */
[----:B---3--:R-:W-:-:S04]  /*28fe0*/  IADD3 R14, P6, PT, R4, R3, RZ ;  /* 0x00000003040e7210 */ /* 0x008fc80007fde0ff */
[----:B------:R0:W-:Y:S01]  /*28ff0*/  STL.64 [R1+0x7a8], R16 ;  /* 0x0007a81001007387 */ /* 0x0001e20000100a00 */
[----:B------:R-:W-:Y:S01]  /*29000*/  IMAD.X R15, R7, 0x1, R71, P6 ;  /* 0x00000001070f7824 */ /* 0x000fe200030e0647 */
[----:B------:R-:W-:-:S04]  /*29010*/  SHF.R.S32.HI R6, RZ, 0x1f, R5 ;  /* 0x0000001fff067819 */ /* 0x000fc80000011405 */
        /* <DEDUP_REMOVED lines=9> */
[C---:B------:R-:W-:Y:S01]  /*290b0*/  VIADD R5, R4.reuse, UR60 ;  /* 0x0000003c04057c36 */ /* 0x040fe20008000000 */
[C---:B0-----:R-:W-:Y:S02]  /*290c0*/  IADD3 R16, P5, PT, R4.reuse, R2, RZ ;  /* 0x0000000204107210 */ /* 0x041fe40007fbe0ff */
[----:B---3--:R-:W-:-:S05]  /*290d0*/  IADD3 R14, P6, PT, R4, R3, RZ ;  /* 0x00000003040e7210 */ /* 0x008fca0007fde0ff */
[C---:B------:R-:W-:Y:S01]  /*290e0*/  IMAD.X R15, R7.reuse, 0x1, R71, P6 ;  /* 0x00000001070f7824 */ /* 0x040fe200030e0647 */
[----:B------:R-:W-:Y:S01]  /*290f0*/  SHF.R.S32.HI R6, RZ, 0x1f, R5 ;  /* 0x0000001fff067819 */ /* 0x000fe20000011405 */
[----:B------:R-:W-:Y:S01]  /*29100*/  IMAD.X R17, R7, 0x1, R0, P5 ;  /* 0x0000000107117824 */ /* 0x000fe200028e0600 */
[C---:B------:R-:W-:Y:S02]  /*29110*/  IADD3 R76, P6, PT, R5.reuse, R3, RZ ;  /* 0x00000003054c7210 */ /* 0x040fe40007fde0ff */
[----:B------:R0:W-:Y:S01]  /*29120*/  STL.64 [R1+0x748], R14 ;  /* 0x0007480e01007387 */ /* 0x0001e20000100a00 */
[C---:B------:R-:W-:Y:S02]  /*29130*/  VIADD R4, R5.reuse, UR60 ;  /* 0x0000003c05047c36 */ /* 0x040fe40008000000 */
[----:B------:R-:W-:Y:S01]  /*29140*/  IMAD.X R77, R6, 0x1, R71, P6 ;  /* 0x00000001064d7824 */ /* 0x000fe200030e0647 */
[----:B------:R-:W-:Y:S01]  /*29150*/  STL.64 [R1+0x778], R16 ;  /* 0x0007781001007387 */ /* 0x000fe20000100a00 */
[----:B0-----:R-:W-:-:S03]  /*29160*/  IADD3 R14, P5, PT, R5, R2, RZ ;  /* 0x00000002050e7210 */ /* 0x001fc60007fbe0ff */
[----:B------:R-:W-:Y:S02]  /*29170*/  STL [R1+0xe44], R76 ;  /* 0x000e444c01007387 */ /* 0x000fe40000100800 */
[----:B------:R-:W-:Y:S02]  /*29180*/  IMAD.X R15, R6, 0x1, R0, P5 ;  /* 0x00000001060f7824 */ /* 0x000fe400028e0600 */
[----:B------:R-:W-:Y:S01]  /*29190*/  STL [R1+0xe40], R77 ;  /* 0x000e404d01007387 */ /* 0x000fe20000100800 */
[----:B------:R-:W-:-:S03]  /*291a0*/  SHF.R.S32.HI R7, RZ, 0x1f, R4 ;  /* 0x0000001fff077819 */ /* 0x000fc60000011404 */
[----:B------:R0:W-:Y:S01]  /*291b0*/  STL.64 [R1+0x740], R14 ;  /* 0x0007400e01007387 */ /* 0x0001e20000100a00 */
[C---:B------:R-:W-:Y:S01]  /*291c0*/  IADD3 R92, P5, PT, R4.reuse, R2, RZ ;  /* 0x00000002045c7210 */ /* 0x040fe20007fbe0ff */
[C---:B------:R-:W-:Y:S01]  /*291d0*/  VIADD R5, R4.reuse, UR60 ;  /* 0x0000003c04057c36 */ /* 0x040fe20008000000 */
[----:B0-----:R-:W-:-:S05]  /*291e0*/  IADD3 R14, P6, PT, R4, R3, RZ ;  /* 0x00000003040e7210 */ /* 0x001fca0007fde0ff */
[C---:B------:R-:W-:Y:S01]  /*291f0*/  IMAD.X R15, R7.reuse, 0x1, R71, P6 ;  /* 0x00000001070f7824 */ /* 0x040fe200030e0647 */
[----:B------:R-:W-:Y:S01]  /*29200*/  SHF.R.S32.HI R6, RZ, 0x1f, R5 ;  /* 0x0000001fff067819 */ /* 0x000fe20000011405 */
[----:B------:R-:W-:-:S03]  /*29210*/  IMAD.X R93, R7, 0x1, R0, P5 ;  /* 0x00000001075d7824 */ /* 0x000fc600028e0600 */
[----:B------:R0:W-:Y:S01]  /*29220*/  STL.64 [R1+0x770], R14 ;  /* 0x0007700e01007387 */ /* 0x0001e20000100a00 */
[C---:B------:R-:W-:Y:S01]  /*29230*/  VIADD R4, R5.reuse, UR60 ;  /* 0x0000003c05047c36 */ /* 0x040fe20008000000 */
[C---:B------:R-:W-:Y:S02]  /*29240*/  IADD3 R90, P6, PT, R5.reuse, R3, RZ ;  /* 0x00000003055a7210 */ /* 0x040fe40007fde0ff */
[----:B0-----:R-:W-:-:S05]  /*29250*/  IADD3 R14, P5, PT, R5, R2, RZ ;  /* 0x00000002050e7210 */ /* 0x001fca0007fbe0ff */
[C---:B------:R-:W-:Y:S01]  /*29260*/  IMAD.X R15, R6.reuse, 0x1, R0, P5 ;  /* 0x00000001060f7824 */ /* 0x040fe200028e0600 */
[----:B------:R-:W-:Y:S01]  /*29270*/  SHF.R.S32.HI R7, RZ, 0x1f, R4 ;  /* 0x0000001fff077819 */ /* 0x000fe20000011404 */
[----:B------:R-:W-:Y:S01]  /*29280*/  IMAD.X R91, R6, 0x1, R71, P6 ;  /* 0x00000001065b7824 */ /* 0x000fe200030e0647 */
[C---:B------:R-:W-:Y:S02]  /*29290*/  IADD3 R16, P5, PT, R4.reuse, R2, RZ ;  /* 0x0000000204107210 */ /* 0x040fe40007fbe0ff */
[----:B------:R0:W-:Y:S01]  /*292a0*/  STL.64 [R1+0x768], R14 ;  /* 0x0007680e01007387 */ /* 0x0001e20000100a00 */
[C---:B------:R-:W-:Y:S02]  /*292b0*/  VIADD R5, R4.reuse, UR60 ;  /* 0x0000003c04057c36 */ /* 0x040fe40008000000 */
[----:B------:R-:W-:Y:S01]  /*292c0*/  IMAD.X R17, R7, 0x1, R0, P5 ;  /* 0x0000000107117824 */ /* 0x000fe200028e0600 */
[----:B0-----:R-:W-:-:S04]  /*292d0*/  IADD3 R14, P6, PT, R4, R3, RZ ;  /* 0x00000003040e7210 */ /* 0x001fc80007fde0ff */
        /* <DEDUP_REMOVED lines=18> */
[----:B------:R-:W-:Y:S01]  /*29400*/  SHF.R.S32.HI R6, RZ, 0x1f, R5 ;  /* 0x0000001fff067819 */ /* 0x000fe20000011405 */
[----:B------:R-:W-:-:S03]  /*29410*/  VIADD R4, R5, UR60 ;  /* 0x0000003c05047c36 */ /* 0x000fc60008000000 */
[----:B------:R3:W-:Y:S02]  /*29420*/  STL.64 [R1+0x738], R14 ;  /* 0x0007380e01007387 */ /* 0x0007e40000100a00 */
[----:B------:R-:W-:Y:S02]  /*29430*/  SHF.R.S32.HI R7, RZ, 0x1f, R4 ;  /* 0x0000001fff077819 */ /* 0x000fe40000011404 */
[C---:B0-----:R-:W-:Y:S02]  /*29440*/  IADD3 R16, P5, PT, R5.reuse, R2, RZ ;  /* 0x0000000205107210 */ /* 0x041fe40007fbe0ff */
[----:B---3--:R-:W-:Y:S01]  /*29450*/  IADD3 R14, P6, PT, R5, R3, RZ ;  /* 0x00000003050e7210 */ /* 0x008fe20007fde0ff */
[----:B------:R-:W-:-:S04]  /*29460*/  VIADD R5, R4, UR60 ;  /* 0x0000003c04057c36 */ /* 0x000fc80008000000 */
[----:B------:R-:W-:Y:S01]  /*29470*/  IMAD.X R15, R6, 0x1, R71, P6 ;  /* 0x00000001060f7824 */ /* 0x000fe200030e0647 */
[-C--:B------:R-:W-:Y:S01]  /*29480*/  IADD3 R86, P6, PT, R4, R3.reuse, RZ ;  /* 0x0000000304567210 */ /* 0x080fe20007fde0ff */
[--C-:B------:R-:W-:Y:S01]  /*29490*/  IMAD.X R17, R6, 0x1, R0.reuse, P5 ;  /* 0x0000000106117824 */ /* 0x100fe200028e0600 */
[-C--:B------:R-:W-:Y:S01]  /*294a0*/  IADD3 R88, P5, PT, R4, R2.reuse, RZ ;  /* 0x0000000204587210 */ /* 0x080fe20007fbe0ff */
[----:B------:R-:W-:Y:S01]  /*294b0*/  VIADD R4, R5, UR60 ;  /* 0x0000003c05047c36 */ /* 0x000fe20008000000 */
[----:B------:R-:W-:Y:S01]  /*294c0*/  SHF.R.S32.HI R8, RZ, 0x1f, R5 ;  /* 0x0000001fff087819 */ /* 0x000fe20000011405 */
[----:B------:R-:W-:Y:S01]  /*294d0*/  IMAD.X R87, R7, 0x1, R71, P6 ;  /* 0x0000000107577824 */ /* 0x000fe200030e0647 */
[----:B------:R-:W-:Y:S01]  /*294e0*/  IADD3 R74, P6, PT, R5, R3, RZ ;  /* 0x00000003054a7210 */ /* 0x000fe20007fde0ff */
[----:B------:R-:W-:Y:S01]  /*294f0*/  STL.64 [R1+0x730], R16 ;  /* 0x0007301001007387 */ /* 0x000fe20000100a00 */
[----:B------:R-:W-:Y:S01]  /*29500*/  IMAD.X R89, R7, 0x1, R0, P5 ;  /* 0x0000000107597824 */ /* 0x000fe200028e0600 */
[----:B------:R-:W-:-:S02]  /*29510*/  IADD3 R84, P5, PT, R5, R2, RZ ;  /* 0x0000000205547210 */ /* 0x000fc40007fbe0ff */
[----:B------:R0:W-:Y:S01]  /*29520*/  STL.64 [R1+0x728], R14 ;  /* 0x0007280e01007387 */ /* 0x0001e20000100a00 */
[C---:B------:R-:W-:Y:S01]  /*29530*/  IMAD.X R75, R8.reuse, 0x1, R71, P6 ;  /* 0x00000001084b7824 */ /* 0x040fe200030e0647 */
[----:B------:R-:W-:Y:S01]  /*29540*/  SHF.R.S32.HI R7, RZ, 0x1f, R4 ;  /* 0x0000001fff077819 */ /* 0x000fe20000011404 */
[----:B------:R-:W-:Y:S01]  /*29550*/  IMAD.X R85, R8, 0x1, R0, P5 ;  /* 0x0000000108557824 */ /* 0x000fe200028e0600 */
[C---:B------:R-:W-:Y:S01]  /*29560*/  IADD3 R82, P5, PT, R4.reuse, R2, RZ ;  /* 0x0000000204527210 */ /* 0x040fe20007fbe0ff */
[C---:B------:R-:W-:Y:S01]  /*29570*/  VIADD R6, R4.reuse, UR60 ;  /* 0x0000003c04067c36 */ /* 0x040fe20008000000 */
[----:B0-----:R-:W-:-:S05]  /*29580*/  IADD3 R14, P6, PT, R4, R3, RZ ;  /* 0x00000003040e7210 */ /* 0x001fca0007fde0ff */
[C-C-:B------:R-:W-:Y:S01]  /*29590*/  IMAD.X R15, R7.reuse, 0x1, R71.reuse, P6 ;  /* 0x00000001070f7824 */ /* 0x140fe200030e0647 */
[----:B------:R-:W-:Y:S01]  /*295a0*/  SHF.R.S32.HI R8, RZ, 0x1f, R6 ;  /* 0x0000001fff087819 */ /* 0x000fe20000011406 */
[----:B------:R-:W-:Y:S01]  /*295b0*/  IMAD.X R83, R7, 0x1, R0, P5 ;  /* 0x0000000107537824 */ /* 0x000fe200028e0600 */
[C---:B------:R-:W-:Y:S02]  /*295c0*/  IADD3 R80, P6, PT, R6.reuse, R3, RZ ;  /* 0x0000000306507210 */ /* 0x040fe40007fde0ff */
[----:B------:R0:W-:Y:S01]  /*295d0*/  STL.64 [R1+0x720], R14 ;  /* 0x0007200e01007387 */ /* 0x0001e20000100a00 */
[----:B------:R-:W-:Y:S02]  /*295e0*/  VIADD R5, R6, UR60 ;  /* 0x0000003c06057c36 */ /* 0x000fe40008000000 */
[----:B------:R-:W-:-:S03]  /*295f0*/  IMAD.X R81, R8, 0x1, R71, P6 ;  /* 0x0000000108517824 */ /* 0x000fc600030e0647 */
[-C--:B------:R-:W-:Y:S02]  /*29600*/  IADD3 R16, P6, PT, R5, R2.reuse, RZ ;  /* 0x0000000205107210 */ /* 0x080fe40007fde0ff */
[----:B0-----:R-:W-:Y:S02]  /*29610*/  IADD3 R14, P5, PT, R6, R2, RZ ;  /* 0x00000002060e7210 */ /* 0x001fe40007fbe0ff */
[----:B------:R-:W-:-:S03]  /*29620*/  SHF.R.S32.HI R6, RZ, 0x1f, R5 ;  /* 0x0000001fff067819 */ /* 0x000fc60000011405 */
[--C-:B------:R-:W-:Y:S02]  /*29630*/  IMAD.X R15, R8, 0x1, R0.reuse, P5 ;  /* 0x00000001080f7824 */ /* 0x100fe400028e0600 */
[----:B------:R-:W-:-:S03]  /*29640*/  IMAD.X R17, R6, 0x1, R0, P6 ;  /* 0x0000000106117824 */ /* 0x000fc600030e0600 */
[----:B------:R0:W-:Y:S01]  /*29650*/  STL.64 [R1+0x718], R14 ;  /* 0x0007180e01007387 */ /* 0x0001e20000100a00 */
[----:B------:R-:W-:-:S03]  /*29660*/  VIADD R4, R5, UR60 ;  /* 0x0000003c05047c36 */ /* 0x000fc60008000000 */
[----:B------:R3:W-:Y:S01]  /*29670*/  STL.64 [R1+0x710], R16 ;  /* 0x0007101001007387 */ /* 0x0007e20000100a00 */
[C---:B------:R-:W-:Y:S01]  /*29680*/  VIADD R76, R4.reuse, UR60 ;  /* 0x0000003c044c7c36 */ /* 0x040fe20008000000 */
[----:B0-----:R-:W-:Y:S02]  /*29690*/  IADD3 R14, P5, PT, R5, R3, RZ ;  /* 0x00000003050e7210 */ /* 0x001fe40007fbe0ff */
[----:B------:R-:W-:Y:S02]  /*296a0*/  SHF.R.S32.HI R5, RZ, 0x1f, R4 ;  /* 0x0000001fff057819 */ /* 0x000fe40000011404 */
[----:B---3--:R-:W-:Y:S01]  /*296b0*/  IADD3 R16, P6, PT, R4, R2, RZ ;  /* 0x0000000204107210 */ /* 0x008fe20007fde0ff */
[----:B------:R-:W-:Y:S01]  /*296c0*/  IMAD.X R15, R6, 0x1, R71, P5 ;  /* 0x00000001060f7824 */ /* 0x000fe200028e0647 */
[----:B------:R-:W-:-:S03]  /*296d0*/  SHF.R.S32.HI R77, RZ, 0x1f, R76 ;  /* 0x0000001fff4d7819 */ /* 0x000fc6000001144c */
[----:B------:R-:W-:Y:S01]  /*296e0*/  IMAD.X R17, R5, 0x1, R0, P6 ;  /* 0x0000000105117824 */ /* 0x000fe200030e0600 */
[----:B------:R0:W-:Y:S01]  /*296f0*/  STL.64 [R1+0x840], R14 ;  /* 0x0008400e01007387 */ /* 0x0001e20000100a00 */
[----:B------:R-:W-:-:S05]  /*29700*/  IADD3 R6, P6, PT, R76, R2, RZ ;  /* 0x000000024c067210 */ /* 0x000fca0007fde0ff */
[----:B------:R-:W-:Y:S01]  /*29710*/  IMAD.X R7, R77, 0x1, R0, P6 ;  /* 0x000000014d077824 */ /* 0x000fe200030e0600 */
[----:B0-----:R-:W-:Y:S01]  /*29720*/  IADD3 R14, P5, PT, R4, R3, RZ ;  /* 0x00000003040e7210 */ /* 0x001fe20007fbe0ff */
[----:B----4-:R-:W-:-:S04]  /*29730*/  VIADD R4, R68, 0x5 ;  /* 0x0000000544047836 */ /* 0x010fc80000000000 */
[----:B------:R-:W-:Y:S01]  /*29740*/  IMAD.X R15, R5, 0x1, R71, P5 ;  /* 0x00000001050f7824 */ /* 0x000fe200028e0647 */
[----:B------:R-:W-:Y:S01]  /*29750*/  STL.64 [R1+0x838], R16 ;  /* 0x0008381001007387 */ /* 0x000fe20000100a00 */
[----:B------:R-:W-:Y:S01]  /*29760*/  ISETP.GE.AND P6, PT, R4, UR19, PT ;  /* 0x0000001304007c0c */ /* 0x000fe2000bfc6270 */
[----:B------:R-:W0:Y:S02]  /*29770*/  LDCU.64 UR18, c[0x0][0x398] ;  /* 0x00007300ff1277ac */ /* 0x000e240008000a00 */
[----:B------:R-:W-:Y:S04]  /*29780*/  STL.64 [R1+0x810], R14 ;  /* 0x0008100e01007387 */ /* 0x000fe80000100a00 */
[----:B------:R3:W-:Y:S02]  /*29790*/  STL.64 [R1+0x808], R6 ;  /* 0x0008080601007387 */ /* 0x0007e40000100a00 */
[----:B---3--:R-:W3:Y:S02]  /*297a0*/  LDTM.x64 R4, tmem[UR9+0x140] ;  /* 0x00014009000479ee */ /* 0x008ee40008340000 */
[----:B---3--:R-:W-:Y:S04]  /*297b0*/  STL.64 [R1+0x100], R4 ;  /* 0x0001000401007387 */ /* 0x008fe80000100a00 */
        /* <DEDUP_REMOVED lines=30> */
[----:B------:R3:W-:Y:S02]  /*299a0*/  STL.64 [R1+0x1f8], R66 ;  /* 0x0001f84201007387 */ /* 0x0007e40000100a00 */
[----:B---3--:R-:W3:Y:S02]  /*299b0*/  LDTM.x64 R4, tmem[UR9+0x180] ;  /* 0x00018009000479ee */ /* 0x008ee40008340000 */
[----:B---3--:R-:W-:Y:S04]  /*299c0*/  STL.64 [R1], R4 ;  /* 0x0000000401007387 */ /* 0x008fe80000100a00 */
        /* <DEDUP_REMOVED lines=31> */
[----:B---3--:R-:W3:Y:S01]  /*29bc0*/  LDTM.x64 R4, tmem[UR9+0x1c0] ;  /* 0x0001c009000479ee */ /* 0x008ee20008340000 */
[----:B------:R-:W-:Y:S01]  /*29bd0*/  ISETP.GE.AND P5, PT, R68, UR15, PT ;  /* 0x0000000f44007c0c */ /* 0x000fe2000bfa6270 */
[----:B------:R-:W-:Y:S01]  /*29be0*/  NOP ;  /* 0x0000000000007918 */ /* 0x000fe20000000000 */
[----:B------:R-:W4:Y:S01]  /*29bf0*/  LDCU.64 UR14, c[0x0][0x398] ;  /* 0x00007300ff0e77ac */ /* 0x000f220008000a00 */
[----:B------:R-:W0:Y:S01]  /*29c00*/  LDCU UR9, c[0x0][0x398] ;  /* 0x00007300ff0977ac */ /* 0x000e220008000800 */
[----:B---3--:R3:W-:Y:S04]  /*29c10*/  STL.64 [R1+0xe08], R4 ;  /* 0x000e080401007387 */ /* 0x0087e80000100a00 */
[----:B---3--:R-:W3:Y:S04]  /*29c20*/  LDL.LU.64 R4, [R1+0x7a0] ;  /* 0x0007a00001047983 */ /* 0x008ee80000300a00 */
[----:B------:R0:W-:Y:S04]  /*29c30*/  STL.64 [R1+0xe00], R6 ;  /* 0x000e000601007387 */ /* 0x0001e80000100a00 */
[----:B0-----:R-:W2:Y:S04]  /*29c40*/  LDL.LU.64 R6, [R1+0x798] ;  /* 0x0007980001067983 */ /* 0x001ea80000300a00 */
[----:B------:R0:W-:Y:S04]  /*29c50*/  STL.64 [R1+0xdf0], R8 ;  /* 0x000df00801007387 */ /* 0x0001e80000100a00 */
[----:B0-----:R-:W4:Y:S04]  /*29c60*/  LDL.LU.64 R8, [R1+0x708] ;  /* 0x0007080001087983 */ /* 0x001f280000300a00 */
[----:B------:R0:W-:Y:S04]  /*29c70*/  STL.64 [R1+0xde8], R10 ;  /* 0x000de80a01007387 */ /* 0x0001e80000100a00 */
[----:B0-----:R-:W5:Y:S04]  /*29c80*/  LDL.LU.64 R10, [R1+0x700] ;  /* 0x00070000010a7983 */ /* 0x001f680000300a00 */
        /* <DEDUP_REMOVED lines=11> */
[----:B------:R-:W-:Y:S01]  /*29d40*/  STL.64 [R1+0xd70], R34 ;  /* 0x000d702201007387 */ /* 0x000fe20000100a00 */
[----:B------:R-:W-:Y:S01]  /*29d50*/  ISETP.LT.AND P5, PT, R70, UR6, !P5 ;  /* 0x0000000646007c0c */ /* 0x000fe2000efa1270 */
[----:B------:R-:W0:Y:S02]  /*29d60*/  LDCU UR6, c[0x0][0x39c] ;  /* 0x00007380ff0677ac */ /* 0x000e240008000800 */
        /* <DEDUP_REMOVED lines=16> */
[----:B---3--:R3:W-:Y:S02]  /*29e70*/  @P4 STG.E.U8 desc[UR24][R4.64], R78 ;  /* 0x0000004e04004986 */ /* 0x0087e4000c101118 */
[----:B---3--:R-:W-:Y:S01]  /*29e80*/  VIADD R5, R68, 0x6 ;  /* 0x0000000644057836 */ /* 0x008fe20000000000 */
[----:B------:R-:W-:-:S02]  /*29e90*/  PRMT R4, R78, 0x9910, RZ ;  /* 0x000099104e047816 */ /* 0x000fc400000000ff */
[----:B------:R-:W3:Y:S04]  /*29ea0*/  LDL.LU R78, [R1+0xe5c] ;  /* 0x000e5c00014e7983 */ /* 0x000ee80000300800 */
[----:B--2---:R2:W-:Y:S01]  /*29eb0*/  @P5 STG.E.U8 desc[UR24][R6.64], R72 ;  /* 0x0000004806005986 */ /* 0x0045e2000c101118 */
[----:B------:R-:W-:Y:S01]  /*29ec0*/  ISETP.GE.AND P5, PT, R5, UR22, PT ;  /* 0x0000001605007c0c */ /* 0x000fe2000bfa6270 */
[----:B------:R-:W0:Y:S01]  /*29ed0*/  LDCU.64 UR22, c[0x0][0x398] ;  /* 0x00007300ff1677ac */ /* 0x000e220008000a00 */
[----:B------:R-:W-:Y:S02]  /*29ee0*/  SHF.R.S32.HI R5, RZ, 0x8, R4 ;  /* 0x00000008ff057819 */ /* 0x000fe40000011404 */
[----:B------:R-:W-:Y:S02]  /*29ef0*/  PRMT R4, R72, 0x9910, RZ ;  /* 0x0000991048047816 */ /* 0x000fe400000000ff */
[----:B--2---:R-:W2:Y:S01]  /*29f00*/  LDL.LU R72, [R1+0xe58] ;  /* 0x000e580001487983 */ /* 0x004ea20000300800 */
[----:B------:R-:W-:Y:S01]  /*29f10*/  ISETP.LT.AND P4, PT, R69, UR4, !P3 ;  /* 0x0000000445007c0c */ /* 0x000fe2000df81270 */
[----:B------:R-:W0:Y:S02]  /*29f20*/  LDCU UR4, c[0x0][0x39c] ;  /* 0x00007380ff0477ac */ /* 0x000e240008000800 */
[----:B------:R-:W5:Y:S10]  /*29f30*/  LDL.LU.64 R6, [R1+0x7c8] ;  /* 0x0007c80001067983 */ /* 0x000f740000300a00 */
[----:B----4-:R4:W-:Y:S02]  /*29f40*/  @P4 STG.E.U8 desc[UR24][R8.64], R5 ;  /* 0x0000000508004986 */ /* 0x0109e4000c101118 */
[----:B----4-:R-:W-:-:S02]  /*29f50*/  SHF.R.S32.HI R5, RZ, 0x8, R4 ;  /* 0x00000008ff057819 */ /* 0x010fc40000011404 */
[----:B---3--:R-:W-:Y:S02]  /*29f60*/  F2FP.SATFINITE.E4M3.F32.PACK_AB_MERGE_C R9, R79, R78, RZ ;  /* 0x0000004e4f09723e */ /* 0x008fe400048070ff */
[----:B------:R-:W3:Y:S04]  /*29f70*/  LDL.LU R78, [R1+0xe54] ;  /* 0x000e5400014e7983 */ /* 0x000ee80000300800 */
[----:B------:R-:W3:Y:S01]  /*29f80*/  LDL.LU R79, [R1+0xe50] ;  /* 0x000e5000014f7983 */ /* 0x000ee20000300800 */
[----:B--2---:R-:W-:-:S03]  /*29f90*/  F2FP.SATFINITE.E4M3.F32.PACK_AB_MERGE_C R4, R73, R72, RZ ;  /* 0x000000484904723e */ /* 0x004fc600048070ff */
[----:B------:R-:W2:Y:S04]  /*29fa0*/  LDL.LU R72, [R1+0xe4c] ;  /* 0x000e4c0001487983 */ /* 0x000ea80000300800 */
[----:B------:R-:W2:Y:S01]  /*29fb0*/  LDL.LU R73, [R1+0xe48] ;  /* 0x000e480001497983 */ /* 0x000ea20000300800 */
[----:B-----5:R-:W-:Y:S01]  /*29fc0*/  ISETP.LT.AND P3, PT, R70, UR10, !P3 ;  /* 0x0000000a46007c0c */ /* 0x020fe2000df61270 */
[----:B------:R-:W-:Y:S01]  /*29fd0*/  VIADD R8, R68, 0x7 ;  /* 0x0000000744087836 */ /* 0x000fe20000000000 */
[C---:B------:R-:W-:Y:S01]  /*29fe0*/  ISETP.LT.AND P4, PT, R69.reuse, UR12, !P2 ;  /* 0x0000000c45007c0c */ /* 0x040fe2000d781270 */
[----:B------:R-:W4:Y:S01]  /*29ff0*/  LDL.LU R20, [R1+0x610] ;  /* 0x0006100001147983 */ /* 0x000f220000300800 */
[----:B------:R-:W-:Y:S01]  /*2a000*/  ISETP.LT.AND P2, PT, R70, UR20, !P2 ;  /* 0x0000001446007c0c */ /* 0x000fe2000d741270 */
[----:B------:R-:W5:Y:S01]  /*2a010*/  LDCU UR10, c[0x0][0x398] ;  /* 0x00007300ff0a77ac */ /* 0x000f620008000800 */
[----:B------:R-:W0:Y:S07]  /*2a020*/  LDCU UR12, c[0x0][0x398] ;  /* 0x00007300ff0c77ac */ /* 0x000e2e0008000800 */
[----:B------:R0:W-:Y:S01]  /*2a030*/  @P3 STG.E.U8 desc[UR24][R10.64], R5 ;  /* 0x000000050a003986 */ /* 0x0001e2000c101118 */
[----:B------:R-:W-:Y:S01]  /*2a040*/  ISETP.LT.AND P3, PT, R69, UR16, !P1 ;  /* 0x0000001045007c0c */ /* 0x000fe2000cf61270 */
[----:B------:R-:W1:Y:S01]  /*2a050*/  LDCU UR16, c[0x0][0x398] ;  /* 0x00007300ff1077ac */ /* 0x000e620008000800 */
[----:B------:R-:W1:Y:S01]  /*2a060*/  LDCU UR20, c[0x0][0x398] ;  /* 0x00007300ff1477ac */ /* 0x000e620008000800 */
[----:B0-----:R-:W-:Y:S01]  /*2a070*/  PRMT R5, R9, 0x9910, RZ ;  /* 0x0000991009057816 */ /* 0x001fe200000000ff */
[----:B------:R-:W4:Y:S04]  /*2a080*/  LDL.LU R10, [R1+0x614] ;  /* 0x00061400010a7983 */ /* 0x000f280000300800 */
[----:B------:R-:W4:Y:S04]  /*2a090*/  LDL.LU.64 R12, [R1+0x858] ;  /* 0x00085800010c7983 */ /* 0x000f280000300a00 */
[----:B------:R-:W4:Y:S04]  /*2a0a0*/  LDL.LU R21, [R1+0x210] ;  /* 0x0002100001157983 */ /* 0x000f280000300800 */
[----:B------:R-:W4:Y:S04]  /*2a0b0*/  LDL.LU R11, [R1+0x214] ;  /* 0x00021400010b7983 */ /* 0x000f280000300800 */
[----:B------:R-:W4:Y:S04]  /*2a0c0*/  LDL.LU.64 R18, [R1+0x850] ;  /* 0x0008500001127983 */ /* 0x000f280000300a00 */
[----:B---3--:R0:W-:Y:S02]  /*2a0d0*/  @P4 STG.E.U8 desc[UR24][R78.64], R9 ;  /* 0x000000094e004986 */ /* 0x0081e4000c101118 */
[----:B0-----:R-:W-:-:S02]  /*2a0e0*/  IMAD.MOV.U32 R78, RZ, RZ, R5 ;  /* 0x000000ffff4e7224 */ /* 0x001fc400078e0005 */
[----:B--2---:R0:W-:Y:S01]  /*2a0f0*/  @P2 STG.E.U8 desc[UR24][R72.64], R4 ;  /* 0x0000000448002986 */ /* 0x0041e2000c101118 */
[----:B------:R-:W-:-:S05]  /*2a100*/  IADD3 R32, P2, PT, R76, R3, RZ ;  /* 0x000000034c207210 */ /* 0x000fca0007f5e0ff */
[----:B------:R-:W-:Y:S01]  /*2a110*/  IMAD.X R33, R77, 0x1, R71, P2 ;  /* 0x000000014d217824 */ /* 0x000fe200010e0647 */
[----:B0-----:R-:W-:Y:S01]  /*2a120*/  SHF.R.S32.HI R72, RZ, 0x8, R78 ;  /* 0x00000008ff487819 */ /* 0x001fe2000001144e */
[----:B------:R-:W-:Y:S02]  /*2a130*/  VIADD R73, R76, UR60 ;  /* 0x0000003c4c497c36 */ /* 0x000fe40008000000 */
[----:B------:R-:W2:Y:S04]  /*2a140*/  LDL.LU R76, [R1+0xe44] ;  /* 0x000e4400014c7983 */ /* 0x000ea80000300800 */
[----:B------:R0:W-:Y:S04]  /*2a150*/  @P3 STG.E.U8 desc[UR24][R6.64], R72 ;  /* 0x0000004806003986 */ /* 0x0001e8000c101118 */
[----:B------:R-:W2:Y:S04]  /*2a160*/  LDL.LU R77, [R1+0xe40] ;  /* 0x000e4000014d7983 */ /* 0x000ea80000300800 */
[----:B0-----:R-:W3:Y:S01]  /*2a170*/  LDL.LU.64 R6, [R1+0x848] ;  /* 0x0008480001067983 */ /* 0x001ee20000300a00 */
[----:B------:R-:W-:-:S02]  /*2a180*/  SHF.R.S32.HI R78, RZ, 0x1f, R73 ;  /* 0x0000001fff4e7819 */ /* 0x000fc40000011449 */
[----:B------:R-:W-:Y:S01]  /*2a190*/  IADD3 R28, P2, PT, R73, R2, RZ ;  /* 0x00000002491c7210 */ /* 0x000fe20007f5e0ff */
[----:B------:R-:W2:Y:S01]  /*2a1a0*/  LDL.LU.64 R16, [R1+0x830] ;  /* 0x0008300001107983 */ /* 0x000ea20000300a00 */
[----:B------:R-:W-:Y:S02]  /*2a1b0*/  ISETP.LT.AND P1, PT, R70, UR18, !P1 ;  /* 0x0000001246007c0c */ /* 0x000fe4000cf21270 */
[----:B------:R-:W-:Y:S01]  /*2a1c0*/  PRMT R79, R4, 0x9910, RZ ;  /* 0x00009910044f7816 */ /* 0x000fe200000000ff */
[----:B------:R-:W-:Y:S01]  /*2a1d0*/  IMAD.X R29, R78, 0x1, R0, P2 ;  /* 0x000000014e1d7824 */ /* 0x000fe200010e0600 */
[----:B------:R-:W-:Y:S01]  /*2a1e0*/  ISETP.LT.AND P2, PT, R69, UR26, !P0 ;  /* 0x0000001a45007c0c */ /* 0x000fe2000c741270 */
[----:B------:R-:W2:Y:S01]  /*2a1f0*/  LDL.LU R14, [R1+0x618] ;  /* 0x00061800010e7983 */ /* 0x000ea20000300800 */
[----:B------:R-:W-:Y:S02]  /*2a200*/  ISETP.LT.AND P0, PT, R70, UR14, !P0 ;  /* 0x0000000e46007c0c */ /* 0x000fe4000c701270 */
[----:B------:R-:W-:Y:S01]  /*2a210*/  ISETP.GE.AND P4, PT, R8, UR4, PT ;  /* 0x0000000408007c0c */ /* 0x000fe2000bf86270 */
[----:B------:R-:W2:Y:S01]  /*2a220*/  LDL.LU R15, [R1+0x61c] ;  /* 0x00061c00010f7983 */ /* 0x000ea20000300800 */
[----:B------:R-:W-:Y:S01]  /*2a230*/  SHF.R.S32.HI R79, RZ, 0x8, R79 ;  /* 0x00000008ff4f7819 */ /* 0x000fe2000001144f */
[----:B------:R-:W0:Y:S02]  /*2a240*/  LDCU UR4, c[0x0][0x39c] ;  /* 0x00007380ff0477ac */ /* 0x000e240008000800 */
[----:B------:R-:W2:Y:S01]  /*2a250*/  LDL.LU R8, [R1+0x218] ;  /* 0x0002180001087983 */ /* 0x000ea20000300800 */
[----:B----4-:R-:W-:Y:S01]  /*2a260*/  F2FP.SATFINITE.E4M3.F32.PACK_AB_MERGE_C R10, R10, R20, RZ ;  /* 0x000000140a0a723e */ /* 0x010fe200048070ff */
[----:B------:R-:W-:Y:S01]  /*2a270*/  VIADD R72, R68, 0x8 ;  /* 0x0000000844487836 */ /* 0x000fe20000000000 */
[----:B------:R-:W4:Y:S01]  /*2a280*/  LDCU UR14, c[0x0][0x398] ;  /* 0x00007300ff0e77ac */ /* 0x000f220008000800 */
[----:B------:R-:W2:Y:S01]  /*2a290*/  LDL.LU R9, [R1+0x21c] ;  /* 0x00021c0001097983 */ /* 0x000ea20000300800 */
[----:B------:R-:W0:Y:S03]  /*2a2a0*/  LDCU UR18, c[0x0][0x398] ;  /* 0x00007300ff1277ac */ /* 0x000e260008000800 */
[----:B------:R-:W2:Y:S01]  /*2a2b0*/  LDL.LU.64 R4, [R1+0x800] ;  /* 0x0008000001047983 */ /* 0x000ea20000300a00 */
[----:B------:R-:W0:Y:S03]  /*2a2c0*/  LDCU UR26, c[0x0][0x398] ;  /* 0x00007300ff1a77ac */ /* 0x000e260008000800 */
[----:B------:R1:W-:Y:S04]  /*2a2d0*/  @P1 STG.E.U8 desc[UR24][R12.64], R79 ;  /* 0x0000004f0c001986 */ /* 0x0003e8000c101118 */
[----:B------:R-:W-:Y:S01]  /*2a2e0*/  @P2 STG.E.U8 desc[UR24][R18.64], R10 ;  /* 0x0000000a12002986 */ /* 0x000fe2000c101118 */
[----:B-1----:R-:W-:-:S03]  /*2a2f0*/  F2FP.SATFINITE.E4M3.F32.PACK_AB_MERGE_C R79, R11, R21, RZ ;  /* 0x000000150b4f723e */ /* 0x002fc600048070ff */
[----:B------:R-:W4:Y:S01]  /*2a300*/  LDL.LU.64 R12, [R1+0x7f8] ;  /* 0x0007f800010c7983 */ /* 0x000f220000300a00 */
[----:B------:R-:W-:Y:S01]  /*2a310*/  ISETP.GE.AND P3, PT, R72, UR6, PT ;  /* 0x0000000648007c0c */ /* 0x000fe2000bf66270 */
[----:B------:R-:W1:Y:S02]  /*2a320*/  LDCU UR6, c[0x0][0x39c] ;  /* 0x00007380ff0677ac */ /* 0x000e640008000800 */
[----:B---3--:R3:W-:Y:S04]  /*2a330*/  @P0 STG.E.U8 desc[UR24][R6.64], R79 ;  /* 0x0000004f06000986 */ /* 0x0087e8000c101118 */
[----:B---3--:R-:W3:Y:S01]  /*2a340*/  LDL.LU.64 R6, [R1+0x7f0] ;  /* 0x0007f00001067983 */ /* 0x008ee20000300a00 */
[----:B------:R-:W-:Y:S01]  /*2a350*/  VIADD R72, R68, 0x9 ;  /* 0x0000000944487836 */ /* 0x000fe20000000000 */
[----:B------:R-:W-:Y:S01]  /*2a360*/  ISETP.LT.AND P2, PT, R69, UR22, !P6 ;  /* 0x0000001645007c0c */ /* 0x000fe2000f741270 */
[----:B------:R-:W3:Y:S03]  /*2a370*/  LDCU UR22, c[0x0][0x398] ;  /* 0x00007300ff1677ac */ /* 0x000ee60008000800 */
[----:B0-----:R-:W-:Y:S01]  /*2a380*/  ISETP.GE.AND P1, PT, R72, UR4, PT ;  /* 0x0000000448007c0c */ /* 0x001fe2000bf26270 */
[----:B------:R-:W-:Y:S01]  /*2a390*/  VIADD R72, R68, 0xa ;  /* 0x0000000a44487836 */ /* 0x000fe20000000000 */
[----:B------:R-:W-:Y:S01]  /*2a3a0*/  PRMT R10, R10, 0x9910, RZ ;  /* 0x000099100a0a7816 */ /* 0x000fe200000000ff */
[----:B------:R-:W0:Y:S01]  /*2a3b0*/  LDCU UR4, c[0x0][0x39c] ;  /* 0x00007380ff0477ac */ /* 0x000e220008000800 */
[----:B------:R-:W-:-:S02]  /*2a3c0*/  PRMT R79, R79, 0x9910, RZ ;  /* 0x000099104f4f7816 */ /* 0x000fc400000000ff */
[----:B-1----:R-:W-:Y:S01]  /*2a3d0*/  ISETP.GE.AND P0, PT, R72, UR6, PT ;  /* 0x0000000648007c0c */ /* 0x002fe2000bf06270 */
[----:B------:R-:W1:Y:S01]  /*2a3e0*/  LDCU UR6, c[0x0][0x39c] ;  /* 0x00007380ff0677ac */ /* 0x000e620008000800 */
[----:B------:R-:W-:Y:S02]  /*2a3f0*/  SHF.R.S32.HI R72, RZ, 0x8, R10 ;  /* 0x00000008ff487819 */ /* 0x000fe4000001140a */
[C---:B------:R-:W-:Y:S01]  /*2a400*/  ISETP.LT.AND P6, PT, R70.reuse, UR28, !P6 ;  /* 0x0000001c46007c0c */ /* 0x040fe2000f7c1270 */
[----:B------:R-:W5:Y:S01]  /*2a410*/  LDL.LU.64 R10, [R1+0x7e8] ;  /* 0x0007e800010a7983 */ /* 0x000f620000300a00 */
[----:B--2---:R-:W-:Y:S01]  /*2a420*/  F2FP.SATFINITE.E4M3.F32.PACK_AB_MERGE_C R8, R9, R8, RZ ;  /* 0x000000080908723e */ /* 0x004fe200048070ff */
[----:B------:R-:W2:Y:S02]  /*2a430*/  LDCU UR28, c[0x0][0x398] ;  /* 0x00007300ff1c77ac */ /* 0x000ea40008000800 */
[----:B------:R0:W-:Y:S01]  /*2a440*/  @P2 STG.E.U8 desc[UR24][R16.64], R72 ;  /* 0x0000004810002986 */ /* 0x0001e2000c101118 */
[----:B------:R-:W-:Y:S01]  /*2a450*/  ISETP.LT.AND P2, PT, R69, UR30, !P5 ;  /* 0x0000001e45007c0c */ /* 0x000fe2000ef41270 */
[----:B------:R-:W1:Y:S01]  /*2a460*/  LDCU UR30, c[0x0][0x398] ;  /* 0x00007300ff1e77ac */ /* 0x000e620008000800 */
[----:B------:R-:W-:Y:S01]  /*2a470*/  ISETP.LT.AND P5, PT, R70, UR9, !P5 ;  /* 0x0000000946007c0c */ /* 0x000fe2000efa1270 */
[----:B------:R-:W1:Y:S01]  /*2a480*/  LDCU UR9, c[0x0][0x39c] ;  /* 0x00007380ff0977ac */ /* 0x000e620008000800 */
[----:B0-----:R-:W-:Y:S01]  /*2a490*/  IMAD.MOV.U32 R72, RZ, RZ, R79 ;  /* 0x000000ffff487224 */ /* 0x001fe200078e004f */
[----:B------:R-:W-:Y:S01]  /*2a4a0*/  F2FP.SATFINITE.E4M3.F32.PACK_AB_MERGE_C R79, R15, R14, RZ ;  /* 0x0000000e0f4f723e */ /* 0x000fe200048070ff */
[----:B------:R-:W2:Y:S03]  /*2a4b0*/  LDL.LU R16, [R1+0x620] ;  /* 0x0006200001107983 */ /* 0x000ea60000300800 */
[----:B------:R-:W-:Y:S01]  /*2a4c0*/  SHF.R.S32.HI R72, RZ, 0x8, R72 ;  /* 0x00000008ff487819 */ /* 0x000fe20000011448 */
[----:B------:R-:W2:Y:S04]  /*2a4d0*/  LDL.LU R17, [R1+0x624] ;  /* 0x0006240001117983 */ /* 0x000ea80000300800 */
[----:B------:R0:W-:Y:S04]  /*2a4e0*/  @P6 STG.E.U8 desc[UR24][R4.64], R72 ;  /* 0x0000004804006986 */ /* 0x0001e8000c101118 */
[----:B----4-:R4:W-:Y:S01]  /*2a4f0*/  @P2 STG.E.U8 desc[UR24][R12.64], R79 ;  /* 0x0000004f0c002986 */ /* 0x0109e2000c101118 */
[----:B0-----:R-:W-:-:S05]  /*2a500*/  PRMT R4, R79, 0x9910, RZ ;  /* 0x000099104f047816 */ /* 0x001fca00000000ff */
[----:B----4-:R-:W-:Y:S02]  /*2a510*/  IMAD.MOV.U32 R79, RZ, RZ, R4 ;  /* 0x000000ffff4f7224 */ /* 0x010fe400078e0004 */
[----:B------:R-:W4:Y:S04]  /*2a520*/  LDL.LU R4, [R1+0x220] ;  /* 0x0002200001047983 */ /* 0x000f280000300800 */
[----:B------:R-:W4:Y:S04]  /*2a530*/  LDL.LU R5, [R1+0x224] ;  /* 0x0002240001057983 */ /* 0x000f280000300800 */
[----:B------:R-:W2:Y:S04]  /*2a540*/  LDL.LU.64 R12, [R1+0x828] ;  /* 0x00082800010c7983 */ /* 0x000ea80000300a00 */
[----:B---3--:R0:W-:Y:S04]  /*2a550*/  @P5 STG.E.U8 desc[UR24][R6.64], R8 ;  /* 0x0000000806005986 */ /* 0x0081e8000c101118 */
[----:B0-----:R-:W3:Y:S01]  /*2a560*/  LDL.LU.64 R6, [R1+0x7e0] ;  /* 0x0007e00001067983 */ /* 0x001ee20000300a00 */
[----:B-----5:R-:W-:Y:S01]  /*2a570*/  ISETP.LT.AND P6, PT, R69, UR10, !P4 ;  /* 0x0000000a45007c0c */ /* 0x020fe2000e7c1270 */
[----:B------:R-:W0:Y:S01]  /*2a580*/  LDCU UR10, c[0x0][0x398] ;  /* 0x00007300ff0a77ac */ /* 0x000e220008000800 */
[----:B------:R-:W-:Y:S01]  /*2a590*/  VIADD R72, R68, 0xb ;  /* 0x0000000b44487836 */ /* 0x000fe20000000000 */
[----:B------:R-:W-:Y:S01]  /*2a5a0*/  SHF.R.S32.HI R79, RZ, 0x8, R79 ;  /* 0x00000008ff4f7819 */ /* 0x000fe2000001144f */
[----:B------:R-:W5:Y:S01]  /*2a5b0*/  LDL.LU.64 R14, [R1+0x7c0] ;  /* 0x0007c000010e7983 */ /* 0x000f620000300a00 */
[----:B------:R-:W-:-:S02]  /*2a5c0*/  IADD3 R26, P5, PT, R73, R3, RZ ;  /* 0x00000003491a7210 */ /* 0x000fc40007fbe0ff */
[----:B------:R-:W-:Y:S01]  /*2a5d0*/  ISETP.GE.AND P2, PT, R72, UR4, PT ;  /* 0x0000000448007c0c */ /* 0x000fe2000bf46270 */
[----:B------:R-:W-:Y:S01]  /*2a5e0*/  VIADD R72, R73, UR60 ;  /* 0x0000003c49487c36 */ /* 0x000fe20008000000 */
[----:B------:R-:W1:Y:S01]  /*2a5f0*/  LDCU UR4, c[0x0][0x39c] ;  /* 0x00007380ff0477ac */ /* 0x000e620008000800 */
[----:B------:R-:W-:-:S03]  /*2a600*/  IMAD.X R27, R78, 0x1, R71, P5 ;  /* 0x000000014e1b7824 */ /* 0x000fc600028e0647 */
[----:B------:R1:W-:Y:S01]  /*2a610*/  @P6 STG.E.U8 desc[UR24][R10.64], R79 ;  /* 0x0000004f0a006986 */ /* 0x0003e2000c101118 */
[----:B------:R-:W-:Y:S02]  /*2a620*/  SHF.R.S32.HI R73, RZ, 0x1f, R72 ;  /* 0x0000001fff497819 */ /* 0x000fe40000011448 */
[----:B------:R-:W-:Y:S02]  /*2a630*/  IADD3 R22, P5, PT, R72, R2, RZ ;  /* 0x0000000248167210 */ /* 0x000fe40007fbe0ff */
[----:B------:R-:W-:Y:S02]  /*2a640*/  ISETP.LT.AND P6, PT, R69, UR12, !P3 ;  /* 0x0000000c45007c0c */ /* 0x000fe4000dfc1270 */
[----:B0-----:R-:W-:Y:S02]  /*2a650*/  ISETP.LT.AND P4, PT, R70, UR10, !P4 ;  /* 0x0000000a46007c0c */ /* 0x001fe4000e781270 */
[----:B-1----:R-:W-:Y:S01]  /*2a660*/  PRMT R79, R8, 0x9910, RZ ;  /* 0x00009910084f7816 */ /* 0x002fe200000000ff */
[----:B------:R-:W-:Y:S01]  /*2a670*/  IMAD.X R23, R73, 0x1, R0, P5 ;  /* 0x0000000149177824 */ /* 0x000fe200028e0600 */
[----:B------:R-:W5:Y:S01]  /*2a680*/  LDL.LU.64 R8, [R1+0x7b8] ;  /* 0x0007b80001087983 */ /* 0x000f620000300a00 */
[----:B------:R-:W-:Y:S01]  /*2a690*/  IADD3 R10, P5, PT, R72, R3, RZ ;  /* 0x00000003480a7210 */ /* 0x000fe20007fbe0ff */
[----:B------:R-:W-:Y:S01]  /*2a6a0*/  VIADD R78, R68, 0xc ;  /* 0x0000000c444e7836 */ /* 0x000fe20000000000 */
[----:B----4-:R-:W-:-:S03]  /*2a6b0*/  F2FP.SATFINITE.E4M3.F32.PACK_AB_MERGE_C R4, R5, R4, RZ ;  /* 0x000000040504723e */ /* 0x010fc600048070ff */
[----:B------:R-:W-:Y:S01]  /*2a6c0*/  IMAD.X R11, R73, 0x1, R71, P5 ;  /* 0x00000001490b7824 */ /* 0x000fe200028e0647 */
[----:B------:R-:W-:Y:S01]  /*2a6d0*/  ISETP.GE.AND P5, PT, R78, UR6, PT ;  /* 0x000000064e007c0c */ /* 0x000fe2000bfa6270 */
[----:B------:R-:W0:Y:S01]  /*2a6e0*/  LDCU UR12, c[0x0][0x398] ;  /* 0x00007300ff0c77ac */ /* 0x000e220008000800 */
[----:B------:R-:W-:Y:S02]  /*2a6f0*/  SHF.R.S32.HI R73, RZ, 0x8, R79 ;  /* 0x00000008ff497819 */ /* 0x000fe4000001144f */
[----:B--2---:R-:W-:Y:S02]  /*2a700*/  F2FP.SATFINITE.E4M3.F32.PACK_AB_MERGE_C R78, R17, R16, RZ ;  /* 0x00000010114e723e */ /* 0x004fe400048070ff */
[----:B------:R-:W-:Y:S01]  /*2a710*/  ISETP.LT.AND P3, PT, R70, UR14, !P3 ;  /* 0x0000000e46007c0c */ /* 0x000fe2000df61270 */
[----:B------:R1:W-:Y:S01]  /*2a720*/  @P4 STG.E.U8 desc[UR24][R12.64], R73 ;  /* 0x000000490c004986 */ /* 0x0003e2000c101118 */
[----:B------:R-:W-:Y:S01]  /*2a730*/  PRMT R79, R78, 0x9910, RZ ;  /* 0x000099104e4f7816 */ /* 0x000fe200000000ff */
[----:B------:R-:W-:Y:S01]  /*2a740*/  VIADD R72, R72, UR60 ;  /* 0x0000003c48487c36 */ /* 0x000fe20008000000 */
[----:B------:R-:W2:Y:S01]  /*2a750*/  LDCU UR14, c[0x0][0x398] ;  /* 0x00007300ff0e77ac */ /* 0x000ea20008000800 */
[----:B------:R-:W4:Y:S01]  /*2a760*/  LDCU UR10, c[0x0][0x39c] ;  /* 0x00007380ff0a77ac */ /* 0x000f220008000800 */
[----:B------:R-:W0:Y:S01]  /*2a770*/  LDCU UR6, c[0x0][0x39c] ;  /* 0x00007380ff0677ac */ /* 0x000e220008000800 */
[----:B-1----:R-:W2:Y:S04]  /*2a780*/  LDL.LU R13, [R1+0x628] ;  /* 0x00062800010d7983 */ /* 0x002ea80000300800 */
[----:B---3--:R1:W-:Y:S04]  /*2a790*/  @P6 STG.E.U8 desc[UR24][R6.64], R78 ;  /* 0x0000004e06006986 */ /* 0x0083e8000c101118 */
[----:B-1----:R-:W2:Y:S04]  /*2a7a0*/  LDL.LU R6, [R1+0x62c] ;  /* 0x00062c0001067983 */ /* 0x002ea80000300800 */
[----:B------:R-:W3:Y:S04]  /*2a7b0*/  LDL.LU R7, [R1+0x228] ;  /* 0x0002280001077983 */ /* 0x000ee80000300800 */
[----:B------:R-:W3:Y:S04]  /*2a7c0*/  LDL.LU R5, [R1+0x22c] ;  /* 0x00022c0001057983 */ /* 0x000ee80000300800 */
[----:B------:R-:W4:Y:S04]  /*2a7d0*/  LDL.LU.64 R34, [R1+0x7d8] ;  /* 0x0007d80001227983 */ /* 0x000f280000300a00 */
[----:B------:R-:W4:Y:S01]  /*2a7e0*/  LDL.LU.64 R24, [R1+0x7d0] ;  /* 0x0007d00001187983 */ /* 0x000f220000300a00 */
[----:B------:R-:W-:Y:S01]  /*2a7f0*/  ISETP.LT.AND P4, PT, R69, UR16, !P1 ;  /* 0x0000001045007c0c */ /* 0x000fe2000cf81270 */
[----:B------:R-:W-:Y:S01]  /*2a800*/  VIADD R73, R68, 0xd ;  /* 0x0000000d44497836 */ /* 0x000fe20000000000 */
[----:B------:R-:W-:Y:S01]  /*2a810*/  SHF.R.S32.HI R79, RZ, 0x8, R79 ;  /* 0x00000008ff4f7819 */ /* 0x000fe2000001144f */
[----:B-----5:R1:W-:Y:S01]  /*2a820*/  @P3 STG.E.U8 desc[UR24][R14.64], R4 ;  /* 0x000000040e003986 */ /* 0x0203e2000c101118 */
[C---:B------:R-:W-:Y:S01]  /*2a830*/  IADD3 R78, P3, PT, R72.reuse, R2, RZ ;  /* 0x00000002484e7210 */ /* 0x040fe20007f7e0ff */
[----:B------:R-:W-:Y:S01]  /*2a840*/  VIADD R16, R72, UR60 ;  /* 0x0000003c48107c36 */ /* 0x000fe20008000000 */
[----:B------:R-:W-:Y:S01]  /*2a850*/  ISETP.GE.AND P6, PT, R73, UR9, PT ;  /* 0x0000000949007c0c */ /* 0x000fe2000bfc6270 */
[----:B------:R-:W5:Y:S01]  /*2a860*/  LDCU UR9, c[0x0][0x398] ;  /* 0x00007300ff0977ac */ /* 0x000f620008000800 */
[----:B------:R-:W-:Y:S01]  /*2a870*/  SHF.R.S32.HI R73, RZ, 0x1f, R72 ;  /* 0x0000001fff497819 */ /* 0x000fe20000011448 */
[----:B------:R-:W4:Y:S01]  /*2a880*/  LDL.LU.64 R30, [R1+0x7b0] ;  /* 0x0007b000011e7983 */ /* 0x000f220000300a00 */
[----:B------:R-:W-:Y:S01]  /*2a890*/  VIADD R12, R68, 0xe ;  /* 0x0000000e440c7836 */ /* 0x000fe20000000000 */
[----:B------:R-:W2:Y:S02]  /*2a8a0*/  LDCU UR16, c[0x0][0x398] ;  /* 0x00007300ff1077ac */ /* 0x000ea40008000800 */
[----:B------:R5:W-:Y:S01]  /*2a8b0*/  @P4 STG.E.U8 desc[UR24][R8.64], R79 ;  /* 0x0000004f08004986 */ /* 0x000be2000c101118 */
[----:B-1----:R-:W-:-:S02]  /*2a8c0*/  SHF.R.S32.HI R15, RZ, 0x1f, R16 ;  /* 0x0000001fff0f7819 */ /* 0x002fc40000011410 */
[----:B0-----:R-:W-:Y:S01]  /*2a8d0*/  ISETP.LT.AND P1, PT, R70, UR12, !P1 ;  /* 0x0000000c46007c0c */ /* 0x001fe2000cf21270 */
[----:B------:R-:W4:Y:S01]  /*2a8e0*/  LDL.LU.64 R20, [R1+0x7a8] ;  /* 0x0007a80001147983 */ /* 0x000f220000300a00 */
[C---:B-----5:R-:W-:Y:S01]  /*2a8f0*/  IMAD.X R79, R73.reuse, 0x1, R0, P3 ;  /* 0x00000001494f7824 */ /* 0x060fe200018e0600 */
[----:B------:R-:W-:Y:S02]  /*2a900*/  IADD3 R72, P3, PT, R72, R3, RZ ;  /* 0x0000000348487210 */ /* 0x000fe40007f7e0ff */
[----:B------:R-:W5:Y:S01]  /*2a910*/  LDL.LU R18, [R1+0x630] ;  /* 0x0006300001127983 */ /* 0x000f620000300800 */
[----:B------:R-:W-:Y:S01]  /*2a920*/  PRMT R4, R4, 0x9910, RZ ;  /* 0x0000991004047816 */ /* 0x000fe200000000ff */
[----:B------:R-:W0:Y:S01]  /*2a930*/  LDCU UR12, c[0x0][0x398] ;  /* 0x00007300ff0c77ac */ /* 0x000e220008000800 */
[----:B------:R-:W-:Y:S01]  /*2a940*/  IMAD.X R73, R73, 0x1, R71, P3 ;  /* 0x0000000149497824 */ /* 0x000fe200018e0647 */
[----:B------:R-:W-:-:S05]  /*2a950*/  IADD3 R8, P3, PT, R16, R2, RZ ;  /* 0x0000000210087210 */ /* 0x000fca0007f7e0ff */
[----:B------:R-:W-:Y:S01]  /*2a960*/  IMAD.X R9, R15, 0x1, R0, P3 ;  /* 0x000000010f097824 */ /* 0x000fe200018e0600 */
[----:B------:R-:W-:Y:S01]  /*2a970*/  ISETP.LT.AND P3, PT, R69, UR9, !P0 ;  /* 0x0000000945007c0c */ /* 0x000fe2000c761270 */
[----:B------:R-:W1:Y:S01]  /*2a980*/  LDCU UR9, c[0x0][0x398] ;  /* 0x00007300ff0977ac */ /* 0x000e620008000800 */
[----:B------:R-:W-:Y:S02]  /*2a990*/  ISETP.GE.AND P4, PT, R12, UR4, PT ;  /* 0x000000040c007c0c */ /* 0x000fe4000bf86270 */
[----:B------:R-:W-:Y:S02]  /*2a9a0*/  SHF.R.S32.HI R4, RZ, 0x8, R4 ;  /* 0x00000008ff047819 */ /* 0x000fe40000011404 */
[----:B---3--:R-:W-:Y:S01]  /*2a9b0*/  F2FP.SATFINITE.E4M3.F32.PACK_AB_MERGE_C R5, R5, R7, RZ ;  /* 0x000000070505723e */ /* 0x008fe200048070ff */
[----:B------:R-:W-:Y:S01]  /*2a9c0*/  VIADD R14, R68, 0x10 ;  /* 0x00000010440e7836 */ /* 0x000fe20000000000 */
[----:B--2---:R-:W-:Y:S01]  /*2a9d0*/  F2FP.SATFINITE.E4M3.F32.PACK_AB_MERGE_C R12, R6, R13, RZ ;  /* 0x0000000d060c723e */ /* 0x004fe200048070ff */
[----:B------:R-:W5:Y:S01]  /*2a9e0*/  LDL.LU R7, [R1+0x634] ;  /* 0x0006340001077983 */ /* 0x000f620000300800 */
[----:B------:R-:W-:Y:S01]  /*2a9f0*/  ISETP.LT.AND P0, PT, R70, UR14, !P0 ;  /* 0x0000000e46007c0c */ /* 0x000fe2000c701270 */
[----:B------:R-:W2:Y:S02]  /*2aa00*/  LDCU UR4, c[0x0][0x39c] ;  /* 0x00007380ff0477ac */ /* 0x000ea40008000800 */
[----:B----4-:R3:W-:Y:S01]  /*2aa10*/  @P1 STG.E.U8 desc[UR24][R34.64], R4 ;  /* 0x0000000422001986 */ /* 0x0107e2000c101118 */
[----:B------:R-:W-:Y:S01]  /*2aa20*/  VIADD R6, R68, 0xf ;  /* 0x0000000f44067836 */ /* 0x000fe20000000000 */
[----:B------:R-:W4:Y:S02]  /*2aa30*/  LDCU UR14, c[0x0][0x398] ;  /* 0x00007300ff0e77ac */ /* 0x000f240008000800 */
[----:B------:R-:W2:Y:S04]  /*2aa40*/  LDL.LU.64 R36, [R1+0x790] ;  /* 0x0007900001247983 */ /* 0x000ea80000300a00 */
[----:B------:R0:W-:Y:S01]  /*2aa50*/  @P3 STG.E.U8 desc[UR24][R24.64], R12 ;  /* 0x0000000c18003986 */ /* 0x0001e2000c101118 */
[----:B---3--:R-:W-:-:S03]  /*2aa60*/  PRMT R4, R12, 0x9910, RZ ;  /* 0x000099100c047816 */ /* 0x008fc600000000ff */
[----:B0-----:R-:W3:Y:S01]  /*2aa70*/  LDL.LU.64 R12, [R1+0x788] ;  /* 0x00078800010c7983 */ /* 0x001ee20000300a00 */
[----:B------:R-:W-:Y:S02]  /*2aa80*/  ISETP.LT.AND P1, PT, R69, UR16, !P2 ;  /* 0x0000001045007c0c */ /* 0x000fe4000d721270 */
[----:B-----5:R-:W-:Y:S01]  /*2aa90*/  F2FP.SATFINITE.E4M3.F32.PACK_AB_MERGE_C R18, R7, R18, RZ ;  /* 0x000000120712723e */ /* 0x020fe200048070ff */
[----:B------:R-:W5:Y:S01]  /*2aaa0*/  LDL.LU R25, [R1+0x230] ;  /* 0x0002300001197983 */ /* 0x000f620000300800 */
[----:B------:R-:W-:Y:S01]  /*2aab0*/  ISETP.GE.AND P3, PT, R6, UR10, PT ;  /* 0x0000000a06007c0c */ /* 0x000fe2000bf66270 */
[----:B------:R-:W-:Y:S02]  /*2aac0*/  IMAD.MOV.U32 R6, RZ, RZ, R4 ;  /* 0x000000ffff067224 */ /* 0x000fe400078e0004 */
[----:B------:R0:W-:Y:S01]  /*2aad0*/  @P0 STG.E.U8 desc[UR24][R30.64], R5 ;  /* 0x000000051e000986 */ /* 0x0001e2000c101118 */
[----:B------:R-:W-:Y:S01]  /*2aae0*/  ISETP.LT.AND P2, PT, R70, UR12, !P2 ;  /* 0x0000000c46007c0c */ /* 0x000fe2000d741270 */
[----:B------:R-:W2:Y:S01]  /*2aaf0*/  LDCU UR10, c[0x0][0x398] ;  /* 0x00007300ff0a77ac */ /* 0x000ea20008000800 */
[----:B------:R-:W-:Y:S01]  /*2ab00*/  SHF.R.S32.HI R6, RZ, 0x8, R6 ;  /* 0x00000008ff067819 */ /* 0x000fe20000011406 */
[----:B------:R-:W5:Y:S01]  /*2ab10*/  LDL.LU R4, [R1+0x234] ;  /* 0x0002340001047983 */ /* 0x000f620000300800 */
[----:B-1----:R-:W-:Y:S01]  /*2ab20*/  ISETP.LT.AND P0, PT, R69, UR9, !P5 ;  /* 0x0000000945007c0c */ /* 0x002fe2000ef01270 */
[----:B------:R-:W1:Y:S02]  /*2ab30*/  LDCU UR12, c[0x0][0x398] ;  /* 0x00007300ff0c77ac */ /* 0x000e640008000800 */
[----:B------:R2:W-:Y:S01]  /*2ab40*/  @P1 STG.E.U8 desc[UR24][R20.64], R6 ;  /* 0x0000000614001986 */ /* 0x0005e2000c101118 */
[----:B------:R-:W-:Y:S01]  /*2ab50*/  VIADD R24, R68, 0x11 ;  /* 0x0000001144187836 */ /* 0x000fe20000000000 */
[----:B------:R-:W1:Y:S01]  /*2ab60*/  LDCU UR16, c[0x0][0x398] ;  /* 0x00007300ff1077ac */ /* 0x000e620008000800 */
[----:B0-----:R-:W-:Y:S01]  /*2ab70*/  PRMT R5, R5, 0x9910, RZ ;  /* 0x0000991005057816 */ /* 0x001fe200000000ff */
[----:B------:R-:W5:Y:S01]  /*2ab80*/  LDL.LU.64 R30, [R1+0x780] ;  /* 0x00078000011e7983 */ /* 0x000f620000300a00 */
[----:B------:R-:W0:Y:S03]  /*2ab90*/  LDCU UR9, c[0x0][0x39c] ;  /* 0x00007380ff0977ac */ /* 0x000e260008000800 */
[----:B--2---:R-:W2:Y:S01]  /*2aba0*/  LDL.LU.64 R20, [R1+0x778] ;  /* 0x0007780001147983 */ /* 0x004ea20000300a00 */
[----:B------:R-:W-:Y:S01]  /*2abb0*/  IMAD.MOV.U32 R6, RZ, RZ, R5 ;  /* 0x000000ffff067224 */ /* 0x000fe200078e0005 */
[----:B------:R-:W-:Y:S01]  /*2abc0*/  ISETP.GE.AND P1, PT, R14, UR6, PT ;  /* 0x000000060e007c0c */ /* 0x000fe2000bf26270 */
[----:B------:R-:W0:Y:S01]  /*2abd0*/  LDCU UR6, c[0x0][0x398] ;  /* 0x00007300ff0677ac */ /* 0x000e220008000800 */
[----:B------:R-:W2:Y:S02]  /*2abe0*/  LDL.LU R19, [R1+0x638] ;  /* 0x0006380001137983 */ /* 0x000ea40000300800 */
[----:B------:R-:W-:-:S02]  /*2abf0*/  SHF.R.S32.HI R34, RZ, 0x8, R6 ;  /* 0x00000008ff227819 */ /* 0x000fc40000011406 */
[----:B------:R-:W2:Y:S04]  /*2ac00*/  LDL.LU R5, [R1+0x63c] ;  /* 0x00063c0001057983 */ /* 0x000ea80000300800 */
[----:B------:R-:W2:Y:S04]  /*2ac10*/  LDL.LU R17, [R1+0x238] ;  /* 0x0002380001117983 */ /* 0x000ea80000300800 */
[----:B------:R-:W2:Y:S04]  /*2ac20*/  LDL.LU R14, [R1+0x23c] ;  /* 0x00023c00010e7983 */ /* 0x000ea80000300800 */
[----:B------:R-:W2:Y:S04]  /*2ac30*/  LDL.LU.64 R6, [R1+0x748] ;  /* 0x0007480001067983 */ /* 0x000ea80000300a00 */
[----:B------:R-:W-:Y:S04]  /*2ac40*/  @P2 STG.E.U8 desc[UR24][R36.64], R34 ;  /* 0x0000002224002986 */ /* 0x000fe8000c101118 */
[----:B---3--:R3:W-:Y:S04]  /*2ac50*/  @P0 STG.E.U8 desc[UR24][R12.64], R18 ;  /* 0x000000120c000986 */ /* 0x0087e8000c101118 */
[----:B---3--:R-:W3:Y:S01]  /*2ac60*/  LDL.LU.64 R12, [R1+0x740] ;  /* 0x00074000010c7983 */ /* 0x008ee20000300a00 */
[----:B------:R-:W-:Y:S01]  /*2ac70*/  ISETP.LT.AND P5, PT, R70, UR10, !P5 ;  /* 0x0000000a46007c0c */ /* 0x000fe2000efa1270 */
[----:B------:R-:W1:Y:S01]  /*2ac80*/  LDCU UR10, c[0x0][0x398] ;  /* 0x00007300ff0a77ac */ /* 0x000e620008000800 */
[----:B----4-:R-:W-:-:S02]  /*2ac90*/  ISETP.LT.AND P0, PT, R69, UR14, !P6 ;  /* 0x0000000e45007c0c */ /* 0x010fc4000f701270 */
[----:B------:R-:W-:Y:S01]  /*2aca0*/  PRMT R18, R18, 0x9910, RZ ;  /* 0x0000991012127816 */ /* 0x000fe200000000ff */
[----:B------:R-:W4:Y:S01]  /*2acb0*/  LDCU UR14, c[0x0][0x398] ;  /* 0x00007300ff0e77ac */ /* 0x000f220008000800 */
[----:B------:R-:W-:Y:S02]  /*2acc0*/  ISETP.GE.AND P2, PT, R24, UR4, PT ;  /* 0x0000000418007c0c */ /* 0x000fe4000bf46270 */
[----:B------:R-:W-:Y:S01]  /*2acd0*/  SHF.R.S32.HI R18, RZ, 0x8, R18 ;  /* 0x00000008ff127819 */ /* 0x000fe20000011412 */
[----:B------:R-:W1:Y:S01]  /*2ace0*/  LDCU UR4, c[0x0][0x39c] ;  /* 0x00007380ff0477ac */ /* 0x000e620008000800 */
[----:B0-----:R-:W-:Y:S01]  /*2acf0*/  ISETP.LT.AND P6, PT, R70, UR6, !P6 ;  /* 0x0000000646007c0c */ /* 0x001fe2000f7c1270 */
[----:B------:R-:W-:Y:S01]  /*2ad00*/  VIADD R24, R68, 0x12 ;  /* 0x0000001244187836 */ /* 0x000fe20000000000 */
[----:B------:R-:W0:Y:S01]  /*2ad10*/  LDCU UR6, c[0x0][0x39c] ;  /* 0x00007380ff0677ac */ /* 0x000e220008000800 */
[----:B-----5:R-:W-:-:S05]  /*2ad20*/  F2FP.SATFINITE.E4M3.F32.PACK_AB_MERGE_C R4, R4, R25, RZ ;  /* 0x000000190404723e */ /* 0x020fca00048070ff */
[----:B------:R5:W-:Y:S04]  /*2ad30*/  @P5 STG.E.U8 desc[UR24][R30.64], R4 ;  /* 0x000000041e005986 */ /* 0x000be8000c101118 */
[----:B--2---:R-:W-:Y:S01]  /*2ad40*/  @P0 STG.E.U8 desc[UR24][R20.64], R18 ;  /* 0x0000001214000986 */ /* 0x004fe2000c101118 */
[----:B-1----:R-:W-:Y:S01]  /*2ad50*/  ISETP.LT.AND P0, PT, R69, UR10, !P4 ;  /* 0x0000000a45007c0c */ /* 0x002fe2000e701270 */
[----:B------:R-:W1:Y:S01]  /*2ad60*/  LDCU UR10, c[0x0][0x398] ;  /* 0x00007300ff0a77ac */ /* 0x000e620008000800 */
[----:B-----5:R-:W-:Y:S02]  /*2ad70*/  PRMT R4, R4, 0x9910, RZ ;  /* 0x0000991004047816 */ /* 0x020fe400000000ff */
[----:B------:R-:W-:Y:S01]  /*2ad80*/  ISETP.LT.AND P4, PT, R70, UR12, !P4 ;  /* 0x0000000c46007c0c */ /* 0x000fe2000e781270 */
[----:B------:R-:W2:Y:S01]  /*2ad90*/  LDCU UR12, c[0x0][0x398] ;  /* 0x00007300ff0c77ac */ /* 0x000ea20008000800 */
[----:B------:R-:W-:-:S02]  /*2ada0*/  SHF.R.S32.HI R4, RZ, 0x8, R4 ;  /* 0x00000008ff047819 */ /* 0x000fc40000011404 */
[----:B------:R-:W-:Y:S02]  /*2adb0*/  F2FP.SATFINITE.E4M3.F32.PACK_AB_MERGE_C R5, R5, R19, RZ ;  /* 0x000000130505723e */ /* 0x000fe400048070ff */
[----:B------:R-:W-:Y:S01]  /*2adc0*/  ISETP.GE.AND P5, PT, R24, UR9, PT ;  /* 0x0000000918007c0c */ /* 0x000fe2000bfa6270 */
[----:B------:R-:W5:Y:S01]  /*2add0*/  LDCU UR9, c[0x0][0x39c] ;  /* 0x00007380ff0977ac */ /* 0x000f620008000800 */
[----:B------:R-:W5:Y:S01]  /*2ade0*/  LDL.LU R24, [R1+0x640] ;  /* 0x0006400001187983 */ /* 0x000f620000300800 */
[----:B------:R-:W-:-:S03]  /*2adf0*/  F2FP.SATFINITE.E4M3.F32.PACK_AB_MERGE_C R14, R14, R17, RZ ;  /* 0x000000110e0e723e */ /* 0x000fc600048070ff */
[----:B------:R-:W5:Y:S04]  /*2ae00*/  LDL.LU R25, [R1+0x644] ;  /* 0x0006440001197983 */ /* 0x000f680000300800 */
[----:B------:R0:W-:Y:S02]  /*2ae10*/  @P6 STG.E.U8 desc[UR24][R6.64], R4 ;  /* 0x0000000406006986 */ /* 0x0001e4000c101118 */
[----:B0-----:R-:W-:Y:S01]  /*2ae20*/  VIADD R4, R68, 0x13 ;  /* 0x0000001344047836 */ /* 0x001fe20000000000 */
[----:B------:R-:W-:Y:S01]  /*2ae30*/  PRMT R6, R5, 0x9910, RZ ;  /* 0x0000991005067816 */ /* 0x000fe200000000ff */
[----:B---3--:R0:W-:Y:S03]  /*2ae40*/  @P0 STG.E.U8 desc[UR24][R12.64], R5 ;  /* 0x000000050c000986 */ /* 0x0081e6000c101118 */
[----:B------:R-:W-:Y:S01]  /*2ae50*/  ISETP.GE.AND P0, PT, R4, UR4, PT ;  /* 0x0000000404007c0c */ /* 0x000fe2000bf06270 */
[----:B------:R-:W3:Y:S01]  /*2ae60*/  LDCU UR4, c[0x0][0x39c] ;  /* 0x00007380ff0477ac */ /* 0x000ee20008000800 */
[----:B------:R-:W3:Y:S04]  /*2ae70*/  LDL.LU R4, [R1+0x240] ;  /* 0x0002400001047983 */ /* 0x000ee80000300800 */
[----:B------:R1:W-:Y:S04]  /*2ae80*/  @P4 STG.E.U8 desc[UR24][R76.64], R14 ;  /* 0x0000000e4c004986 */ /* 0x0003e8000c101118 */
[----:B0-----:R-:W3:Y:S04]  /*2ae90*/  LDL.LU R5, [R1+0x244] ;  /* 0x0002440001057983 */ /* 0x001ee80000300800 */
[----:B------:R-:W3:Y:S01]  /*2aea0*/  LDL.LU.64 R12, [R1+0x770] ;  /* 0x00077000010c7983 */ /* 0x000ee20000300a00 */
[----:B-1----:R-:W-:-:S03]  /*2aeb0*/  SHF.R.S32.HI R77, RZ, 0x8, R6 ;  /* 0x00000008ff4d7819 */ /* 0x002fc60000011406 */
[----:B------:R-:W3:Y:S04]  /*2aec0*/  LDL.LU.64 R6, [R1+0x768] ;  /* 0x0007680001067983 */ /* 0x000ee80000300a00 */
[----:B------:R-:W3:Y:S01]  /*2aed0*/  LDL.LU.64 R18, [R1+0x760] ;  /* 0x0007600001127983 */ /* 0x000ee20000300a00 */
[----:B----4-:R-:W-:Y:S01]  /*2aee0*/  ISETP.LT.AND P6, PT, R69, UR14, !P3 ;  /* 0x0000000e45007c0c */ /* 0x010fe2000dfc1270 */
[C---:B------:R-:W-:Y:S01]  /*2aef0*/  VIADD R76, R16.reuse, UR60 ;  /* 0x0000003c104c7c36 */ /* 0x040fe20008000000 */
[----:B------:R-:W-:Y:S01]  /*2af00*/  IADD3 R20, P4, PT, R16, R3, RZ ;  /* 0x0000000310147210 */ /* 0x000fe20007f9e0ff */
[----:B------:R-:W0:Y:S04]  /*2af10*/  LDCU UR14, c[0x0][0x398] ;  /* 0x00007300ff0e77ac */ /* 0x000e280008000800 */
[----:B------:R-:W-:Y:S01]  /*2af20*/  IMAD.X R21, R15, 0x1, R71, P4 ;  /* 0x000000010f157824 */ /* 0x000fe200020e0647 */
[----:B------:R-:W-:-:S05]  /*2af30*/  IADD3 R16, P4, PT, R76, R2, RZ ;  /* 0x000000024c107210 */ /* 0x000fca0007f9e0ff */
[----:B------:R1:W-:Y:S01]  /*2af40*/  @P6 STG.E.U8 desc[UR24][R92.64], R77 ;  /* 0x0000004d5c006986 */ /* 0x0003e2000c101118 */
[----:B------:R-:W-:Y:S01]  /*2af50*/  ISETP.LT.AND P3, PT, R70, UR10, !P3 ;  /* 0x0000000a46007c0c */ /* 0x000fe2000df61270 */
[----:B------:R-:W4:Y:S01]  /*2af60*/  LDCU UR10, c[0x0][0x39c] ;  /* 0x00007380ff0a77ac */ /* 0x000f220008000800 */
[----:B--2---:R-:W-:Y:S01]  /*2af70*/  ISETP.LT.AND P6, PT, R69, UR12, !P1 ;  /* 0x0000000c45007c0c */ /* 0x004fe2000cfc1270 */
[----:B------:R-:W2:Y:S01]  /*2af80*/  LDCU UR12, c[0x0][0x398] ;  /* 0x00007300ff0c77ac */ /* 0x000ea20008000800 */
[----:B-1----:R-:W-:Y:S02]  /*2af90*/  SHF.R.S32.HI R77, RZ, 0x1f, R76 ;  /* 0x0000001fff4d7819 */ /* 0x002fe4000001144c */
[----:B------:R-:W-:Y:S01]  /*2afa0*/  PRMT R93, R14, 0x9910, RZ ;  /* 0x000099100e5d7816 */ /* 0x000fe200000000ff */
[----:B------:R-:W-:Y:S02]  /*2afb0*/  VIADD R92, R68, 0x14 ;  /* 0x00000014445c7836 */ /* 0x000fe40000000000 */
[----:B------:R-:W-:Y:S01]  /*2afc0*/  IMAD.X R17, R77, 0x1, R0, P4 ;  /* 0x000000014d117824 */ /* 0x000fe200020e0600 */
[----:B------:R-:W-:-:S05]  /*2afd0*/  IADD3 R14, P4, PT, R76, R3, RZ ;  /* 0x000000034c0e7210 */ /* 0x000fca0007f9e0ff */
[----:B------:R-:W-:Y:S01]  /*2afe0*/  IMAD.X R15, R77, 0x1, R71, P4 ;  /* 0x000000014d0f7824 */ /* 0x000fe200020e0647 */
[----:B------:R-:W-:Y:S01]  /*2aff0*/  ISETP.GE.AND P4, PT, R92, UR6, PT ;  /* 0x000000065c007c0c */ /* 0x000fe2000bf86270 */
[----:B------:R-:W1:Y:S01]  /*2b000*/  LDCU UR6, c[0x0][0x39c] ;  /* 0x00007380ff0677ac */ /* 0x000e620008000800 */
[----:B------:R-:W-:Y:S02]  /*2b010*/  SHF.R.S32.HI R77, RZ, 0x8, R93 ;  /* 0x00000008ff4d7819 */ /* 0x000fe4000001145d */
[----:B0-----:R-:W-:Y:S01]  /*2b020*/  ISETP.LT.AND P1, PT, R70, UR14, !P1 ;  /* 0x0000000e46007c0c */ /* 0x001fe2000cf21270 */
[----:B------:R-:W0:Y:S01]  /*2b030*/  LDCU UR14, c[0x0][0x398] ;  /* 0x00007300ff0e77ac */ /* 0x000e220008000800 */
[----:B-----5:R-:W-:-:S04]  /*2b040*/  F2FP.SATFINITE.E4M3.F32.PACK_AB_MERGE_C R92, R25, R24, RZ ;  /* 0x00000018195c723e */ /* 0x020fc800048070ff */
[----:B------:R-:W-:Y:S02]  /*2b050*/  PRMT R93, R92, 0x9910, RZ ;  /* 0x000099105c5d7816 */ /* 0x000fe400000000ff */
[----:B---3--:R-:W-:Y:S01]  /*2b060*/  F2FP.SATFINITE.E4M3.F32.PACK_AB_MERGE_C R5, R5, R4, RZ ;  /* 0x000000040505723e */ /* 0x008fe200048070ff */
[----:B------:R-:W-:Y:S04]  /*2b070*/  @P3 STG.E.U8 desc[UR24][R12.64], R77 ;  /* 0x0000004d0c003986 */ /* 0x000fe8000c101118 */
[----:B------:R3:W-:Y:S01]  /*2b080*/  @P6 STG.E.U8 desc[UR24][R6.64], R92 ;  /* 0x0000005c06006986 */ /* 0x0007e2000c101118 */
[----:B------:R-:W-:Y:S01]  /*2b090*/  ISETP.LT.AND P3, PT, R69, UR16, !P2 ;  /* 0x0000001045007c0c */ /* 0x000fe2000d761270 */
[----:B------:R-:W5:Y:S02]  /*2b0a0*/  LDCU UR16, c[0x0][0x398] ;  /* 0x00007300ff1077ac */ /* 0x000f640008000800 */
[----:B---3--:R-:W3:Y:S04]  /*2b0b0*/  LDL.LU R6, [R1+0x648] ;  /* 0x0006480001067983 */ /* 0x008ee80000300800 */
[----:B------:R-:W3:Y:S01]  /*2b0c0*/  LDL.LU R4, [R1+0x64c] ;  /* 0x00064c0001047983 */ /* 0x000ee20000300800 */
[----:B------:R-:W-:-:S03]  /*2b0d0*/  VIADD R77, R68, 0x15 ;  /* 0x00000015444d7836 */ /* 0x000fc60000000000 */
[----:B------:R-:W4:Y:S04]  /*2b0e0*/  LDL.LU R31, [R1+0x248] ;  /* 0x00024800011f7983 */ /* 0x000f280000300800 */
[----:B------:R-:W4:Y:S04]  /*2b0f0*/  LDL.LU R7, [R1+0x24c] ;  /* 0x00024c0001077983 */ /* 0x000f280000300800 */
[----:B------:R-:W4:Y:S01]  /*2b100*/  LDL.LU.64 R12, [R1+0x820] ;  /* 0x00082000010c7983 */ /* 0x000f220000300a00 */
[----:B------:R-:W-:Y:S01]  /*2b110*/  ISETP.GE.AND P6, PT, R77, UR9, PT ;  /* 0x000000094d007c0c */ /* 0x000fe2000bfc6270 */
[----:B------:R-:W-:Y:S01]  /*2b120*/  IMAD.MOV.U32 R77, RZ, RZ, R93 ;  /* 0x000000ffff4d7224 */ /* 0x000fe200078e005d */
[----:B------:R-:W0:Y:S01]  /*2b130*/  LDCU UR9, c[0x0][0x398] ;  /* 0x00007300ff0977ac */ /* 0x000e220008000800 */
[----:B------:R-:W5:Y:S03]  /*2b140*/  LDL.LU.64 R34, [R1+0x818] ;  /* 0x0008180001227983 */ /* 0x000f660000300a00 */
[----:B------:R-:W-:Y:S01]  /*2b150*/  SHF.R.S32.HI R77, RZ, 0x8, R77 ;  /* 0x00000008ff4d7819 */ /* 0x000fe2000001144d */
[----:B------:R-:W-:Y:S04]  /*2b160*/  @P1 STG.E.U8 desc[UR24][R90.64], R5 ;  /* 0x000000055a001986 */ /* 0x000fe8000c101118 */
[----:B------:R0:W-:Y:S04]  /*2b170*/  @P3 STG.E.U8 desc[UR24][R18.64], R77 ;  /* 0x0000004d12003986 */ /* 0x0001e8000c101118 */
[----:B------:R-:W5:Y:S04]  /*2b180*/  LDL.LU.64 R40, [R1+0x758] ;  /* 0x0007580001287983 */ /* 0x000f680000300a00 */
[----:B0-----:R-:W5:Y:S01]  /*2b190*/  LDL.LU.64 R18, [R1+0x750] ;  /* 0x0007500001127983 */ /* 0x001f620000300a00 */
[----:B------:R-:W-:-:S05]  /*2b1a0*/  VIADD R90, R76, UR60 ;  /* 0x0000003c4c5a7c36 */ /* 0x000fca0008000000 */
[----:B------:R-:W-:Y:S02]  /*2b1b0*/  SHF.R.S32.HI R76, RZ, 0x1f, R90 ;  /* 0x0000001fff4c7819 */ /* 0x000fe4000001145a */
[C---:B------:R-:W-:Y:S01]  /*2b1c0*/  IADD3 R92, P1, PT, R90.reuse, R2, RZ ;  /* 0x000000025a5c7210 */ /* 0x040fe20007f3e0ff */
[----:B------:R-:W-:-:S04]  /*2b1d0*/  VIADD R30, R90, UR60 ;  /* 0x0000003c5a1e7c36 */ /* 0x000fc80008000000 */
[----:B------:R-:W-:Y:S01]  /*2b1e0*/  IMAD.X R93, R76, 0x1, R0, P1 ;  /* 0x000000014c5d7824 */ /* 0x000fe200008e0600 */
[----:B------:R-:W-:Y:S02]  /*2b1f0*/  IADD3 R90, P1, PT, R90, R3, RZ ;  /* 0x000000035a5a7210 */ /* 0x000fe40007f3e0ff */
[----:B------:R-:W-:Y:S02]  /*2b200*/  PRMT R77, R5, 0x9910, RZ ;  /* 0x00009910054d7816 */ /* 0x000fe400000000ff */
[----:B--2---:R-:W-:Y:S01]  /*2b210*/  ISETP.LT.AND P2, PT, R70, UR12, !P2 ;  /* 0x0000000c46007c0c */ /* 0x004fe2000d741270 */
[----:B------:R-:W-:Y:S01]  /*2b220*/  IMAD.X R91, R76, 0x1, R71, P1 ;  /* 0x000000014c5b7824 */ /* 0x000fe200008e0647 */
[----:B------:R-:W-:Y:S01]  /*2b230*/  SHF.R.S32.HI R25, RZ, 0x1f, R30 ;  /* 0x0000001fff197819 */ /* 0x000fe2000001141e */
[----:B------:R-:W-:Y:S01]  /*2b240*/  VIADD R24, R68, 0x16 ;  /* 0x0000001644187836 */ /* 0x000fe20000000000 */
[----:B------:R-:W-:Y:S01]  /*2b250*/  IADD3 R76, P1, PT, R30, R2, RZ ;  /* 0x000000021e4c7210 */ /* 0x000fe20007f3e0ff */
[----:B------:R-:W-:Y:S01]  /*2b260*/  IMAD.MOV.U32 R5, RZ, RZ, R77 ;  /* 0x000000ffff057224 */ /* 0x000fe200078e004d */
[----:B------:R-:W-:Y:S01]  /*2b270*/  ISETP.LT.AND P3, PT, R69, UR9, !P5 ;  /* 0x0000000945007c0c */ /* 0x000fe2000ef61270 */
[----:B------:R-:W0:Y:S02]  /*2b280*/  LDCU UR12, c[0x0][0x398] ;  /* 0x00007300ff0c77ac */ /* 0x000e240008000800 */
[----:B------:R-:W-:Y:S01]  /*2b290*/  IMAD.X R77, R25, 0x1, R0, P1 ;  /* 0x00000001194d7824 */ /* 0x000fe200008e0600 */
[----:B------:R-:W-:Y:S01]  /*2b2a0*/  ISETP.GE.AND P1, PT, R24, UR4, PT ;  /* 0x0000000418007c0c */ /* 0x000fe2000bf26270 */
[----:B------:R-:W2:Y:S01]  /*2b2b0*/  LDCU UR9, c[0x0][0x398] ;  /* 0x00007300ff0977ac */ /* 0x000ea20008000800 */
[----:B------:R-:W2:Y:S01]  /*2b2c0*/  LDL.LU R24, [R1+0x650] ;  /* 0x0006500001187983 */ /* 0x000ea20000300800 */
[----:B------:R-:W-:Y:S01]  /*2b2d0*/  ISETP.LT.AND P5, PT, R70, UR14, !P5 ;  /* 0x0000000e46007c0c */ /* 0x000fe2000efa1270 */
[----:B------:R-:W0:Y:S01]  /*2b2e0*/  LDCU UR14, c[0x0][0x398] ;  /* 0x00007300ff0e77ac */ /* 0x000e220008000800 */
[----:B------:R-:W0:Y:S01]  /*2b2f0*/  LDCU UR4, c[0x0][0x39c] ;  /* 0x00007380ff0477ac */ /* 0x000e220008000800 */
[----:B---3--:R-:W-:-:S02]  /*2b300*/  F2FP.SATFINITE.E4M3.F32.PACK_AB_MERGE_C R4, R4, R6, RZ ;  /* 0x000000060404723e */ /* 0x008fc400048070ff */
[----:B------:R-:W-:Y:S02]  /*2b310*/  SHF.R.S32.HI R6, RZ, 0x8, R5 ;  /* 0x00000008ff067819 */ /* 0x000fe40000011405 */
[----:B------:R-:W3:Y:S04]  /*2b320*/  LDL.LU R5, [R1+0x654] ;  /* 0x0006540001057983 */ /* 0x000ee80000300800 */
[----:B------:R-:W3:Y:S04]  /*2b330*/  LDL.LU.64 R38, [R1+0x738] ;  /* 0x0007380001267983 */ /* 0x000ee80000300a00 */
[----:B----4-:R4:W-:Y:S01]  /*2b340*/  @P2 STG.E.U8 desc[UR24][R12.64], R6 ;  /* 0x000000060c002986 */ /* 0x0109e2000c101118 */
[----:B-----5:R-:W-:Y:S01]  /*2b350*/  ISETP.LT.AND P2, PT, R69, UR16, !P0 ;  /* 0x0000001045007c0c */ /* 0x020fe2000c741270 */
[----:B------:R-:W5:Y:S02]  /*2b360*/  LDCU UR16, c[0x0][0x398] ;  /* 0x00007300ff1077ac */ /* 0x000f640008000800 */
[----:B------:R-:W5:Y:S04]  /*2b370*/  LDL.LU.64 R36, [R1+0x730] ;  /* 0x0007300001247983 */ /* 0x000f680000300a00 */
[----:B------:R0:W-:Y:S01]  /*2b380*/  @P3 STG.E.U8 desc[UR24][R34.64], R4 ;  /* 0x0000000422003986 */ /* 0x0001e2000c101118 */
[----:B----4-:R-:W-:Y:S01]  /*2b390*/  VIADD R12, R68, 0x17 ;  /* 0x00000017440c7836 */ /* 0x010fe20000000000 */
[----:B------:R-:W-:-:S02]  /*2b3a0*/  PRMT R6, R4, 0x9910, RZ ;  /* 0x0000991004067816 */ /* 0x000fc400000000ff */
[----:B------:R-:W4:Y:S02]  /*2b3b0*/  LDL.LU R13, [R1+0x250] ;  /* 0x00025000010d7983 */ /* 0x000f240000300800 */
[----:B------:R-:W-:Y:S01]  /*2b3c0*/  ISETP.GE.AND P3, PT, R12, UR10, PT ;  /* 0x0000000a0c007c0c */ /* 0x000fe2000bf66270 */
[----:B------:R-:W-:Y:S01]  /*2b3d0*/  IMAD.MOV.U32 R12, RZ, RZ, R6 ;  /* 0x000000ffff0c7224 */ /* 0x000fe200078e0006 */
[----:B------:R-:W-:Y:S01]  /*2b3e0*/  F2FP.SATFINITE.E4M3.F32.PACK_AB_MERGE_C R7, R7, R31, RZ ;  /* 0x0000001f0707723e */ /* 0x000fe200048070ff */
[----:B0-----:R-:W4:Y:S01]  /*2b3f0*/  LDL.LU R4, [R1+0x254] ;  /* 0x0002540001047983 */ /* 0x001f220000300800 */
[----:B------:R-:W0:Y:S02]  /*2b400*/  LDCU UR10, c[0x0][0x398] ;  /* 0x00007300ff0a77ac */ /* 0x000e240008000800 */
[----:B------:R-:W-:Y:S01]  /*2b410*/  SHF.R.S32.HI R12, RZ, 0x8, R12 ;  /* 0x00000008ff0c7819 */ /* 0x000fe2000001140c */
[----:B------:R-:W4:Y:S04]  /*2b420*/  LDL.LU.64 R34, [R1+0x728] ;  /* 0x0007280001227983 */ /* 0x000f280000300a00 */
[----:B------:R-:W-:Y:S04]  /*2b430*/  @P5 STG.E.U8 desc[UR24][R40.64], R7 ;  /* 0x0000000728005986 */ /* 0x000fe8000c101118 */
[----:B------:R0:W-:Y:S04]  /*2b440*/  @P2 STG.E.U8 desc[UR24][R18.64], R12 ;  /* 0x0000000c12002986 */ /* 0x0001e8000c101118 */
[----:B0-----:R-:W4:Y:S04]  /*2b450*/  LDL.LU R18, [R1+0x658] ;  /* 0x0006580001127983 */ /* 0x001f280000300800 */
[----:B------:R-:W4:Y:S01]  /*2b460*/  LDL.LU R19, [R1+0x65c] ;  /* 0x00065c0001137983 */ /* 0x000f220000300800 */
[----:B------:R-:W-:Y:S01]  /*2b470*/  PRMT R7, R7, 0x9910, RZ ;  /* 0x0000991007077816 */ /* 0x000fe200000000ff */
[----:B------:R-:W-:Y:S01]  /*2b480*/  VIADD R6, R68, 0x18 ;  /* 0x0000001844067836 */ /* 0x000fe20000000000 */
[----:B------:R-:W-:Y:S01]  /*2b490*/  ISETP.LT.AND P0, PT, R70, UR12, !P0 ;  /* 0x0000000c46007c0c */ /* 0x000fe2000c701270 */
[----:B------:R-:W0:Y:S01]  /*2b4a0*/  LDCU UR12, c[0x0][0x398] ;  /* 0x00007300ff0c77ac */ /* 0x000e220008000800 */
[----:B--2---:R-:W-:Y:S01]  /*2b4b0*/  ISETP.LT.AND P5, PT, R69, UR9, !P4 ;  /* 0x0000000945007c0c */ /* 0x004fe2000e7a1270 */
[----:B------:R-:W-:Y:S01]  /*2b4c0*/  IMAD.MOV.U32 R12, RZ, RZ, R7 ;  /* 0x000000ffff0c7224 */ /* 0x000fe200078e0007 */
[----:B-1----:R-:W-:Y:S01]  /*2b4d0*/  ISETP.GE.AND P2, PT, R6, UR6, PT ;  /* 0x0000000606007c0c */ /* 0x002fe2000bf46270 */
[----:B------:R-:W1:Y:S01]  /*2b4e0*/  LDCU UR9, c[0x0][0x39c] ;  /* 0x00007380ff0977ac */ /* 0x000e620008000800 */
[----:B------:R-:W2:Y:S01]  /*2b4f0*/  LDL.LU R6, [R1+0x258] ;  /* 0x0002580001067983 */ /* 0x000ea20000300800 */
[----:B------:R-:W-:Y:S01]  /*2b500*/  ISETP.LT.AND P4, PT, R70, UR10, !P4 ;  /* 0x0000000a46007c0c */ /* 0x000fe2000e781270 */
[----:B------:R-:W0:Y:S02]  /*2b510*/  LDCU UR6, c[0x0][0x398] ;  /* 0x00007300ff0677ac */ /* 0x000e240008000800 */
[----:B------:R-:W2:Y:S01]  /*2b520*/  LDL.LU R7, [R1+0x25c] ;  /* 0x00025c0001077983 */ /* 0x000ea20000300800 */
[----:B------:R-:W0:Y:S01]  /*2b530*/  LDCU UR10, c[0x0][0x398] ;  /* 0x00007300ff0a77ac */ /* 0x000e220008000800 */
[----:B---3--:R-:W-:-:S02]  /*2b540*/  F2FP.SATFINITE.E4M3.F32.PACK_AB_MERGE_C R5, R5, R24, RZ ;  /* 0x000000180505723e */ /* 0x008fc400048070ff */
[----:B------:R-:W-:Y:S01]  /*2b550*/  SHF.R.S32.HI R24, RZ, 0x8, R12 ;  /* 0x00000008ff187819 */ /* 0x000fe2000001140c */
[----:B------:R-:W-:-:S04]  /*2b560*/  VIADD R12, R68, 0x19 ;  /* 0x00000019440c7836 */ /* 0x000fc80000000000 */
[----:B------:R-:W-:Y:S04]  /*2b570*/  @P0 STG.E.U8 desc[UR24][R38.64], R24 ;  /* 0x0000001826000986 */ /* 0x000fe8000c101118 */
[----:B-----5:R3:W-:Y:S01]  /*2b580*/  @P5 STG.E.U8 desc[UR24][R36.64], R5 ;  /* 0x0000000524005986 */ /* 0x0207e2000c101118 */
[----:B------:R-:W-:Y:S01]  /*2b590*/  ISETP.LT.AND P5, PT, R69, UR14, !P6 ;  /* 0x0000000e45007c0c */ /* 0x000fe2000f7a1270 */
[----:B------:R-:W5:Y:S01]  /*2b5a0*/  LDCU UR14, c[0x0][0x398] ;  /* 0x00007300ff0e77ac */ /* 0x000f620008000800 */
[----:B------:R-:W-:Y:S01]  /*2b5b0*/  ISETP.GE.AND P0, PT, R12, UR4, PT ;  /* 0x000000040c007c0c */ /* 0x000fe2000bf06270 */
[----:B------:R-:W-:Y:S01]  /*2b5c0*/  VIADD R12, R68, 0x1a ;  /* 0x0000001a440c7836 */ /* 0x000fe20000000000 */
[----:B---3--:R-:W-:Y:S01]  /*2b5d0*/  PRMT R5, R5, 0x9910, RZ ;  /* 0x0000991005057816 */ /* 0x008fe200000000ff */
[----:B------:R-:W3:Y:S01]  /*2b5e0*/  LDCU UR4, c[0x0][0x39c] ;  /* 0x00007380ff0477ac */ /* 0x000ee20008000800 */
[----:B----4-:R-:W-:-:S02]  /*2b5f0*/  F2FP.SATFINITE.E4M3.F32.PACK_AB_MERGE_C R4, R4, R13, RZ ;  /* 0x0000000d0404723e */ /* 0x010fc400048070ff */
[----:B------:R-:W-:-:S03]  /*2b600*/  SHF.R.S32.HI R5, RZ, 0x8, R5 ;  /* 0x00000008ff057819 */ /* 0x000fc60000011405 */
[----:B------:R4:W-:Y:S01]  /*2b610*/  @P4 STG.E.U8 desc[UR24][R34.64], R4 ;  /* 0x0000000422004986 */ /* 0x0009e2000c101118 */
[----:B-1----:R-:W-:Y:S01]  /*2b620*/  ISETP.GE.AND P4, PT, R12, UR9, PT ;  /* 0x000000090c007c0c */ /* 0x002fe2000bf86270 */
[----:B------:R-:W1:Y:S02]  /*2b630*/  LDCU UR9, c[0x0][0x39c] ;  /* 0x00007380ff0977ac */ /* 0x000e640008000800 */
[----:B------:R0:W-:Y:S04]  /*2b640*/  @P5 STG.E.U8 desc[UR24][R88.64], R5 ;  /* 0x0000000558005986 */ /* 0x0001e8000c101118 */
[----:B------:R-:W3:Y:S01]  /*2b650*/  LDL.LU.64 R12, [R1+0x720] ;  /* 0x00072000010c7983 */ /* 0x000ee20000300a00 */
[----:B----4-:R-:W-:-:S05]  /*2b660*/  PRMT R4, R4, 0x9910, RZ ;  /* 0x0000991004047816 */ /* 0x010fca00000000ff */
[----:B0-----:R-:W-:Y:S02]  /*2b670*/  IMAD.MOV.U32 R88, RZ, RZ, R4 ;  /* 0x000000ffff587224 */ /* 0x001fe400078e0004 */
[----:B------:R-:W4:Y:S01]  /*2b680*/  LDL.LU.64 R4, [R1+0x718] ;  /* 0x0007180001047983 */ /* 0x000f220000300a00 */
[----:B------:R-:W-:-:S03]  /*2b690*/  F2FP.SATFINITE.E4M3.F32.PACK_AB_MERGE_C R89, R19, R18, RZ ;  /* 0x000000121359723e */ /* 0x000fc600048070ff */
[----:B------:R-:W4:Y:S04]  /*2b6a0*/  LDL.LU R18, [R1+0x660] ;  /* 0x0006600001127983 */ /* 0x000f280000300800 */
[----:B------:R-:W4:Y:S01]  /*2b6b0*/  LDL.LU R19, [R1+0x664] ;  /* 0x0006640001137983 */ /* 0x000f220000300800 */
[C---:B------:R-:W-:Y:S01]  /*2b6c0*/  ISETP.LT.AND P6, PT, R70.reuse, UR6, !P6 ;  /* 0x0000000646007c0c */ /* 0x040fe2000f7c1270 */
[----:B------:R-:W0:Y:S01]  /*2b6d0*/  LDCU UR6, c[0x0][0x39c] ;  /* 0x00007380ff0677ac */ /* 0x000e220008000800 */
[----:B------:R-:W-:Y:S02]  /*2b6e0*/  ISETP.LT.AND P5, PT, R69, UR10, !P1 ;  /* 0x0000000a45007c0c */ /* 0x000fe4000cfa1270 */
[----:B------:R-:W-:Y:S01]  /*2b6f0*/  SHF.R.S32.HI R88, RZ, 0x8, R88 ;  /* 0x00000008ff587819 */ /* 0x000fe20000011458 */
[----:B------:R-:W0:Y:S01]  /*2b700*/  LDCU UR10, c[0x0][0x398] ;  /* 0x00007300ff0a77ac */ /* 0x000e220008000800 */
[----:B------:R-:W-:-:S02]  /*2b710*/  ISETP.LT.AND P1, PT, R70, UR12, !P1 ;  /* 0x0000000c46007c0c */ /* 0x000fc4000cf21270 */
[----:B--2---:R-:W-:Y:S01]  /*2b720*/  F2FP.SATFINITE.E4M3.F32.PACK_AB_MERGE_C R24, R7, R6, RZ ;  /* 0x000000060718723e */ /* 0x004fe200048070ff */
[----:B------:R-:W2:Y:S01]  /*2b730*/  LDCU UR12, c[0x0][0x398] ;  /* 0x00007300ff0c77ac */ /* 0x000ea20008000800 */
[----:B------:R-:W4:Y:S04]  /*2b740*/  LDL.LU R6, [R1+0x260] ;  /* 0x0002600001067983 */ /* 0x000f280000300800 */
[----:B------:R0:W-:Y:S01]  /*2b750*/  @P6 STG.E.U8 desc[UR24][R86.64], R88 ;  /* 0x0000005856006986 */ /* 0x0001e2000c101118 */
[----:B-----5:R-:W-:Y:S01]  /*2b760*/  ISETP.LT.AND P6, PT, R69, UR14, !P3 ;  /* 0x0000000e45007c0c */ /* 0x020fe2000dfc1270 */
[----:B------:R-:W5:Y:S02]  /*2b770*/  LDCU UR14, c[0x0][0x398] ;  /* 0x00007300ff0e77ac */ /* 0x000f640008000800 */
[----:B------:R1:W-:Y:S04]  /*2b780*/  @P5 STG.E.U8 desc[UR24][R84.64], R89 ;  /* 0x0000005954005986 */ /* 0x0003e8000c101118 */
[----:B------:R-:W5:Y:S01]  /*2b790*/  LDL.LU R7, [R1+0x264] ;  /* 0x0002640001077983 */ /* 0x000f620000300800 */
[----:B0-----:R-:W-:-:S03]  /*2b7a0*/  PRMT R87, R89, 0x9910, RZ ;  /* 0x0000991059577816 */ /* 0x001fc600000000ff */
[----:B------:R0:W-:Y:S02]  /*2b7b0*/  @P1 STG.E.U8 desc[UR24][R74.64], R24 ;  /* 0x000000184a001986 */ /* 0x0001e4000c101118 */
[----:B-1----:R-:W-:Y:S02]  /*2b7c0*/  IMAD.MOV.U32 R84, RZ, RZ, R87 ;  /* 0x000000ffff547224 */ /* 0x002fe400078e0057 */
[----:B------:R-:W-:-:S03]  /*2b7d0*/  VIADD R86, R68, 0x1b ;  /* 0x0000001b44567836 */ /* 0x000fc60000000000 */
[----:B0-----:R-:W-:Y:S01]  /*2b7e0*/  SHF.R.S32.HI R75, RZ, 0x8, R84 ;  /* 0x00000008ff4b7819 */ /* 0x001fe20000011454 */
[C---:B------:R-:W-:Y:S01]  /*2b7f0*/  VIADD R84, R30.reuse, UR60 ;  /* 0x0000003c1e547c36 */ /* 0x040fe20008000000 */
[-C--:B------:R-:W-:Y:S02]  /*2b800*/  IADD3 R74, P1, PT, R30, R3.reuse, RZ ;  /* 0x000000031e4a7210 */ /* 0x080fe40007f3e0ff */
[----:B---3--:R-:W-:Y:S01]  /*2b810*/  ISETP.GE.AND P5, PT, R86, UR4, PT ;  /* 0x0000000456007c0c */ /* 0x008fe2000bfa6270 */
[----:B------:R0:W-:Y:S01]  /*2b820*/  @P6 STG.E.U8 desc[UR24][R82.64], R75 ;  /* 0x0000004b52006986 */ /* 0x0001e2000c101118 */
[----:B------:R-:W-:Y:S01]  /*2b830*/  ISETP.LT.AND P3, PT, R70, UR10, !P3 ;  /* 0x0000000a46007c0c */ /* 0x000fe2000df61270 */
[----:B------:R-:W1:Y:S02]  /*2b840*/  LDCU UR4, c[0x0][0x39c] ;  /* 0x00007380ff0477ac */ /* 0x000e640008000800 */
[----:B------:R-:W3:Y:S01]  /*2b850*/  LDL.LU.64 R30, [R1+0x710] ;  /* 0x00071000011e7983 */ /* 0x000ee20000300a00 */
[----:B0-----:R-:W-:Y:S01]  /*2b860*/  IMAD.X R75, R25, 0x1, R71, P1 ;  /* 0x00000001194b7824 */ /* 0x001fe200008e0647 */
[----:B------:R-:W-:Y:S01]  /*2b870*/  SHF.R.S32.HI R82, RZ, 0x1f, R84 ;  /* 0x0000001fff527819 */ /* 0x000fe20000011454 */
[----:B------:R-:W-:Y:S01]  /*2b880*/  VIADD R83, R68, 0x1c ;  /* 0x0000001c44537836 */ /* 0x000fe20000000000 */
[----:B------:R-:W-:Y:S01]  /*2b890*/  IADD3 R86, P1, PT, R84, R2, RZ ;  /* 0x0000000254567210 */ /* 0x000fe20007f3e0ff */
[----:B------:R-:W0:Y:S04]  /*2b8a0*/  LDCU UR10, c[0x0][0x39c] ;  /* 0x00007380ff0a77ac */ /* 0x000e280008000800 */
[----:B------:R-:W-:Y:S01]  /*2b8b0*/  IMAD.X R87, R82, 0x1, R0, P1 ;  /* 0x0000000152577824 */ /* 0x000fe200008e0600 */
[----:B------:R-:W-:-:S02]  /*2b8c0*/  IADD3 R88, P1, PT, R84, R3, RZ ;  /* 0x0000000354587210 */ /* 0x000fc40007f3e0ff */
[----:B--2---:R-:W-:Y:S01]  /*2b8d0*/  ISETP.LT.AND P6, PT, R69, UR12, !P2 ;  /* 0x0000000c45007c0c */ /* 0x004fe2000d7c1270 */
[----:B------:R-:W2:Y:S02]  /*2b8e0*/  LDCU UR12, c[0x0][0x398] ;  /* 0x00007300ff0c77ac */ /* 0x000ea40008000800 */
[----:B------:R-:W-:Y:S01]  /*2b8f0*/  IMAD.X R89, R82, 0x1, R71, P1 ;  /* 0x0000000152597824 */ /* 0x000fe200008e0647 */
[----:B------:R-:W-:Y:S01]  /*2b900*/  ISETP.GE.AND P1, PT, R83, UR6, PT ;  /* 0x0000000653007c0c */ /* 0x000fe2000bf26270 */
[----:B------:R-:W0:Y:S01]  /*2b910*/  LDCU UR6, c[0x0][0x39c] ;  /* 0x00007380ff0677ac */ /* 0x000e220008000800 */
[----:B------:R-:W-:-:S04]  /*2b920*/  PRMT R85, R24, 0x9910, RZ ;  /* 0x0000991018557816 */ /* 0x000fc800000000ff */
[----:B------:R-:W-:-:S05]  /*2b930*/  SHF.R.S32.HI R82, RZ, 0x8, R85 ;  /* 0x00000008ff527819 */ /* 0x000fca0000011455 */
[----:B------:R-:W-:Y:S01]  /*2b940*/  @P3 STG.E.U8 desc[UR24][R12.64], R82 ;  /* 0x000000520c003986 */ /* 0x000fe2000c101118 */
[----:B----4-:R-:W-:-:S03]  /*2b950*/  F2FP.SATFINITE.E4M3.F32.PACK_AB_MERGE_C R83, R19, R18, RZ ;  /* 0x000000121353723e */ /* 0x010fc600048070ff */
[----:B------:R-:W4:Y:S04]  /*2b960*/  LDL.LU R18, [R1+0x668] ;  /* 0x0006680001127983 */ /* 0x000f280000300800 */
[----:B------:R-:W4:Y:S04]  /*2b970*/  LDL.LU R19, [R1+0x66c] ;  /* 0x00066c0001137983 */ /* 0x000f280000300800 */
[----:B------:R0:W-:Y:S04]  /*2b980*/  @P6 STG.E.U8 desc[UR24][R4.64], R83 ;  /* 0x0000005304006986 */ /* 0x0001e8000c101118 */
[----:B------:R-:W4:Y:S04]  /*2b990*/  LDL.LU R25, [R1+0x268] ;  /* 0x0002680001197983 */ /* 0x000f280000300800 */
[----:B0-----:R-:W4:Y:S04]  /*2b9a0*/  LDL.LU R4, [R1+0x26c] ;  /* 0x00026c0001047983 */ /* 0x001f280000300800 */
[----:B------:R-:W4:Y:S04]  /*2b9b0*/  LDL.LU.64 R12, [R1+0x840] ;  /* 0x00084000010c7983 */ /* 0x000f280000300a00 */
[----:B------:R-:W4:Y:S04]  /*2b9c0*/  LDL.LU.64 R38, [R1+0x838] ;  /* 0x0008380001267983 */ /* 0x000f280000300a00 */
[----:B------:R-:W4:Y:S04]  /*2b9d0*/  LDL.LU.64 R36, [R1+0x810] ;  /* 0x0008100001247983 */ /* 0x000f280000300a00 */
[----:B------:R-:W4:Y:S01]  /*2b9e0*/  LDL.LU.64 R34, [R1+0x808] ;  /* 0x0008080001227983 */ /* 0x000f220000300a00 */
[----:B-----5:R-:W-:-:S02]  /*2b9f0*/  ISETP.LT.AND P2, PT, R70, UR14, !P2 ;  /* 0x0000000e46007c0c */ /* 0x020fc4000d741270 */
[----:B------:R-:W-:Y:S01]  /*2ba00*/  F2FP.SATFINITE.E4M3.F32.PACK_AB_MERGE_C R6, R7, R6, RZ ;  /* 0x000000060706723e */ /* 0x000fe200048070ff */
[----:B------:R-:W-:Y:S01]  /*2ba10*/  VIADD R82, R68, 0x1d ;  /* 0x0000001d44527836 */ /* 0x000fe20000000000 */
[----:B------:R-:W-:Y:S01]  /*2ba20*/  PRMT R85, R83, 0x9910, RZ ;  /* 0x0000991053557816 */ /* 0x000fe200000000ff */
[----:B------:R-:W0:Y:S01]  /*2ba30*/  LDCU UR14, c[0x0][0x398] ;  /* 0x00007300ff0e77ac */ /* 0x000e220008000800 */
[----:B------:R-:W-:-:S03]  /*2ba40*/  ISETP.LT.AND P3, PT, R69, UR16, !P0 ;  /* 0x0000001045007c0c */ /* 0x000fc6000c761270 */
[----:B------:R-:W-:Y:S01]  /*2ba50*/  IMAD.MOV.U32 R83, RZ, RZ, R85 ;  /* 0x000000ffff537224 */ /* 0x000fe200078e0055 */
[----:B------:R-:W-:Y:S01]  /*2ba60*/  ISETP.GE.AND P6, PT, R82, UR9, PT ;  /* 0x0000000952007c0c */ /* 0x000fe2000bfc6270 */
[----:B------:R-:W5:Y:S02]  /*2ba70*/  LDCU UR9, c[0x0][0x398] ;  /* 0x00007300ff0977ac */ /* 0x000f640008000800 */
[----:B------:R0:W-:Y:S01]  /*2ba80*/  @P2 STG.E.U8 desc[UR24][R80.64], R6 ;  /* 0x0000000650002986 */ /* 0x0001e2000c101118 */
[----:B------:R-:W1:Y:S01]  /*2ba90*/  LDCU UR16, c[0x0][0x398] ;  /* 0x00007300ff1077ac */ /* 0x000e620008000800 */
[----:B--2---:R-:W-:Y:S01]  /*2baa0*/  ISETP.LT.AND P0, PT, R70, UR12, !P0 ;  /* 0x0000000c46007c0c */ /* 0x004fe2000c701270 */
[----:B------:R-:W-:Y:S02]  /*2bab0*/  VIADD R82, R84, UR60 ;  /* 0x0000003c54527c36 */ /* 0x000fe40008000000 */
[----:B------:R-:W-:Y:S01]  /*2bac0*/  VIADD R24, R68, 0x1e ;  /* 0x0000001e44187836 */ /* 0x000fe20000000000 */
[----:B------:R-:W2:Y:S01]  /*2bad0*/  LDCU UR12, c[0x0][0x398] ;  /* 0x00007300ff0c77ac */ /* 0x000ea20008000800 */
[----:B0-----:R-:W-:-:S05]  /*2bae0*/  SHF.R.S32.HI R81, RZ, 0x8, R83 ;  /* 0x00000008ff517819 */ /* 0x001fca0000011453 */
[----:B---3--:R0:W-:Y:S02]  /*2baf0*/  @P3 STG.E.U8 desc[UR24][R30.64], R81 ;  /* 0x000000511e003986 */ /* 0x0081e4000c101118 */
[----:B0-----:R-:W-:Y:S02]  /*2bb00*/  PRMT R81, R6, 0x9910, RZ ;  /* 0x0000991006517816 */ /* 0x001fe400000000ff */
[----:B------:R-:W3:Y:S03]  /*2bb10*/  LDL.LU R31, [R1+0x670] ;  /* 0x00067000011f7983 */ /* 0x000ee60000300800 */
[----:B------:R-:W-:Y:S01]  /*2bb20*/  IMAD.MOV.U32 R6, RZ, RZ, R81 ;  /* 0x000000ffff067224 */ /* 0x000fe200078e0051 */
[----:B-----5:R-:W-:Y:S01]  /*2bb30*/  ISETP.LT.AND P3, PT, R69, UR9, !P4 ;  /* 0x0000000945007c0c */ /* 0x020fe2000e761270 */
[----:B------:R-:W-:-:S03]  /*2bb40*/  VIADD R5, R82, UR60 ;  /* 0x0000003c52057c36 */ /* 0x000fc60008000000 */
[----:B------:R-:W-:Y:S01]  /*2bb50*/  SHF.R.S32.HI R6, RZ, 0x8, R6 ;  /* 0x00000008ff067819 */ /* 0x000fe20000011406 */
[----:B------:R-:W0:Y:S01]  /*2bb60*/  LDCU UR9, c[0x0][0x398] ;  /* 0x00007300ff0977ac */ /* 0x000e220008000800 */
[----:B------:R-:W-:Y:S02]  /*2bb70*/  ISETP.LT.AND P4, PT, R70, UR14, !P4 ;  /* 0x0000000e46007c0c */ /* 0x000fe4000e781270 */
[----:B------:R-:W-:Y:S01]  /*2bb80*/  SHF.R.S32.HI R80, RZ, 0x1f, R82 ;  /* 0x0000001fff507819 */ /* 0x000fe20000011452 */
[----:B------:R-:W5:Y:S01]  /*2bb90*/  LDCU UR14, c[0x0][0x398] ;  /* 0x00007300ff0e77ac */ /* 0x000f620008000800 */
[----:B------:R-:W-:-:S05]  /*2bba0*/  IADD3 R84, P2, PT, R82, R2, RZ ;  /* 0x0000000252547210 */ /* 0x000fca0007f5e0ff */
[----:B------:R-:W-:Y:S01]  /*2bbb0*/  IMAD.X R85, R80, 0x1, R0, P2 ;  /* 0x0000000150557824 */ /* 0x000fe200010e0600 */
[----:B------:R-:W-:Y:S02]  /*2bbc0*/  IADD3 R82, P2, PT, R82, R3, RZ ;  /* 0x0000000352527210 */ /* 0x000fe40007f5e0ff */
[----:B------:R-:W-:-:S03]  /*2bbd0*/  SHF.R.S32.HI R7, RZ, 0x1f, R5 ;  /* 0x0000001fff077819 */ /* 0x000fc60000011405 */
[----:B------:R-:W-:Y:S01]  /*2bbe0*/  IMAD.X R83, R80, 0x1, R71, P2 ;  /* 0x0000000150537824 */ /* 0x000fe200010e0647 */
[----:B------:R-:W-:-:S05]  /*2bbf0*/  IADD3 R80, P2, PT, R5, R2, RZ ;  /* 0x0000000205507210 */ /* 0x000fca0007f5e0ff */
[----:B------:R-:W-:Y:S01]  /*2bc00*/  IMAD.X R81, R7, 0x1, R0, P2 ;  /* 0x0000000107517824 */ /* 0x000fe200010e0600 */
[----:B-1----:R-:W-:Y:S02]  /*2bc10*/  ISETP.GE.AND P2, PT, R24, UR4, PT ;  /* 0x0000000418007c0c */ /* 0x002fe4000bf46270 */
[----:B----4-:R-:W-:Y:S02]  /*2bc20*/  F2FP.SATFINITE.E4M3.F32.PACK_AB_MERGE_C R19, R19, R18, RZ ;  /* 0x000000121313723e */ /* 0x010fe400048070ff */
[----:B------:R-:W-:Y:S01]  /*2bc30*/  F2FP.SATFINITE.E4M3.F32.PACK_AB_MERGE_C R4, R4, R25, RZ ;  /* 0x000000190404723e */ /* 0x000fe200048070ff */
[----:B------:R-:W3:Y:S01]  /*2bc40*/  LDL.LU R18, [R1+0x674] ;  /* 0x0006740001127983 */ /* 0x000ee20000300800 */
[----:B------:R-:W-:Y:S01]  /*2bc50*/  VIADD R30, R68, 0x20 ;  /* 0x00000020441e7836 */ /* 0x000fe20000000000 */
[----:B------:R-:W1:Y:S02]  /*2bc60*/  LDCU UR4, c[0x0][0x39c] ;  /* 0x00007380ff0477ac */ /* 0x000e640008000800 */
[----:B------:R4:W-:Y:S01]  /*2bc70*/  @P0 STG.E.U8 desc[UR24][R12.64], R6 ;  /* 0x000000060c000986 */ /* 0x0009e2000c101118 */
[----:B------:R-:W-:Y:S01]  /*2bc80*/  ISETP.LT.AND P0, PT, R69, UR16, !P5 ;  /* 0x0000001045007c0c */ /* 0x000fe2000ef01270 */
[----:B------:R-:W0:Y:S02]  /*2bc90*/  LDCU UR16, c[0x0][0x398] ;  /* 0x00007300ff1077ac */ /* 0x000e240008000800 */
[----:B------:R-:W5:Y:S04]  /*2bca0*/  LDL.LU R25, [R1+0x270] ;  /* 0x0002700001197983 */ /* 0x000f680000300800 */
[----:B----4-:R-:W4:Y:S01]  /*2bcb0*/  LDL.LU R6, [R1+0x274] ;  /* 0x0002740001067983 */ /* 0x010f220000300800 */
[----:B------:R-:W-:-:S04]  /*2bcc0*/  PRMT R12, R19, 0x9910, RZ ;  /* 0x00009910130c7816 */ /* 0x000fc800000000ff */
[----:B------:R-:W-:Y:S01]  /*2bcd0*/  SHF.R.S32.HI R12, RZ, 0x8, R12 ;  /* 0x00000008ff0c7819 */ /* 0x000fe2000001140c */
[----:B------:R0:W-:Y:S04]  /*2bce0*/  @P3 STG.E.U8 desc[UR24][R38.64], R19 ;  /* 0x0000001326003986 */ /* 0x0001e8000c101118 */
[----:B------:R1:W-:Y:S01]  /*2bcf0*/  @P4 STG.E.U8 desc[UR24][R36.64], R4 ;  /* 0x0000000424004986 */ /* 0x0003e2000c101118 */
[----:B------:R-:W-:-:S03]  /*2bd00*/  VIADD R13, R68, 0x1f ;  /* 0x0000001f440d7836 */ /* 0x000fc60000000000 */
[----:B------:R2:W-:Y:S04]  /*2bd10*/  @P0 STG.E.U8 desc[UR24][R34.64], R12 ;  /* 0x0000000c22000986 */ /* 0x0005e8000c101118 */
[----:B0-----:R-:W4:Y:S01]  /*2bd20*/  LDL.LU R19, [R1+0x678] ;  /* 0x0006780001137983 */ /* 0x001f220000300800 */
[----:B-1----:R-:W-:-:S03]  /*2bd30*/  PRMT R4, R4, 0x9910, RZ ;  /* 0x0000991004047816 */ /* 0x002fc600000000ff */
[----:B--2---:R-:W2:Y:S01]  /*2bd40*/  LDL.LU R12, [R1+0x67c] ;  /* 0x00067c00010c7983 */ /* 0x004ea20000300800 */
[----:B------:R-:W-:Y:S01]  /*2bd50*/  ISETP.GE.AND P3, PT, R13, UR10, PT ;  /* 0x0000000a0d007c0c */ /* 0x000fe2000bf66270 */
[----:B------:R-:W-:Y:S01]  /*2bd60*/  IMAD.MOV.U32 R24, RZ, RZ, R4 ;  /* 0x000000ffff187224 */ /* 0x000fe200078e0004 */
[----:B------:R-:W0:Y:S01]  /*2bd70*/  LDCU UR10, c[0x0][0x398] ;  /* 0x00007300ff0a77ac */ /* 0x000e220008000800 */
[----:B------:R-:W2:Y:S04]  /*2bd80*/  LDL.LU R13, [R1+0x278] ;  /* 0x00027800010d7983 */ /* 0x000ea80000300800 */
[----:B------:R-:W2:Y:S01]  /*2bd90*/  LDL.LU R4, [R1+0x27c] ;  /* 0x00027c0001047983 */ /* 0x000ea20000300800 */
[----:B------:R-:W-:Y:S01]  /*2bda0*/  ISETP.LT.AND P5, PT, R70, UR12, !P5 ;  /* 0x0000000c46007c0c */ /* 0x000fe2000efa1270 */
[----:B------:R-:W1:Y:S01]  /*2bdb0*/  LDCU UR12, c[0x0][0x398] ;  /* 0x00007300ff0c77ac */ /* 0x000e620008000800 */
[----:B------:R-:W-:-:S02]  /*2bdc0*/  ISETP.LT.AND P4, PT, R69, UR9, !P1 ;  /* 0x0000000945007c0c */ /* 0x000fc4000cf81270 */
[----:B------:R-:W-:Y:S01]  /*2bdd0*/  ISETP.GE.AND P0, PT, R30, UR6, PT ;  /* 0x000000061e007c0c */ /* 0x000fe2000bf06270 */
[----:B------:R-:W1:Y:S01]  /*2bde0*/  LDCU UR6, c[0x0][0x398] ;  /* 0x00007300ff0677ac */ /* 0x000e620008000800 */
[----:B------:R-:W-:Y:S01]  /*2bdf0*/  SHF.R.S32.HI R30, RZ, 0x8, R24 ;  /* 0x00000008ff1e7819 */ /* 0x000fe20000011418 */
[----:B------:R-:W1:Y:S01]  /*2be00*/  LDCU UR9, c[0x0][0x39c] ;  /* 0x00007380ff0977ac */ /* 0x000e620008000800 */
[----:B0-----:R-:W-:Y:S01]  /*2be10*/  ISETP.LT.AND P1, PT, R70, UR10, !P1 ;  /* 0x0000000a46007c0c */ /* 0x001fe2000cf21270 */
[----:B------:R-:W0:Y:S04]  /*2be20*/  LDCU UR10, c[0x0][0x398] ;  /* 0x00007300ff0a77ac */ /* 0x000e280008000800 */
[----:B------:R-:W-:Y:S01]  /*2be30*/  @P5 STG.E.U8 desc[UR24][R32.64], R30 ;  /* 0x0000001e20005986 */ /* 0x000fe2000c101118 */
[----:B------:R-:W-:-:S05]  /*2be40*/  VIADD R24, R68, 0x21 ;  /* 0x0000002144187836 */ /* 0x000fca0000000000 */
[----:B------:R-:W-:Y:S01]  /*2be50*/  ISETP.GE.AND P5, PT, R24, UR4, PT ;  /* 0x0000000418007c0c */ /* 0x000fe2000bfa6270 */
[----:B------:R-:W0:Y:S01]  /*2be60*/  LDCU UR4, c[0x0][0x39c] ;  /* 0x00007380ff0477ac */ /* 0x000e220008000800 */
[----:B---3--:R-:W-:-:S05]  /*2be70*/  F2FP.SATFINITE.E4M3.F32.PACK_AB_MERGE_C R18, R18, R31, RZ ;  /* 0x0000001f1212723e */ /* 0x008fca00048070ff */
[----:B------:R3:W-:Y:S01]  /*2be80*/  @P4 STG.E.U8 desc[UR24][R28.64], R18 ;  /* 0x000000121c004986 */ /* 0x0007e2000c101118 */
[----:B-----5:R-:W-:Y:S01]  /*2be90*/  ISETP.LT.AND P4, PT, R69, UR14, !P6 ;  /* 0x0000000e45007c0c */ /* 0x020fe2000f781270 */
[----:B------:R-:W5:Y:S01]  /*2bea0*/  LDCU UR14, c[0x0][0x398] ;  /* 0x00007300ff0e77ac */ /* 0x000f620008000800 */
[----:B-1----:R-:W-:Y:S02]  /*2beb0*/  ISETP.LT.AND P6, PT, R70, UR6, !P6 ;  /* 0x0000000646007c0c */ /* 0x002fe4000f7c1270 */
[----:B----4-:R-:W-:Y:S02]  /*2bec0*/  F2FP.SATFINITE.E4M3.F32.PACK_AB_MERGE_C R6, R6, R25, RZ ;  /* 0x000000190606723e */ /* 0x010fe400048070ff */
[----:B--2---:R-:W-:Y:S02]  /*2bed0*/  F2FP.SATFINITE.E4M3.F32.PACK_AB_MERGE_C R12, R12, R19, RZ ;  /* 0x000000130c0c723e */ /* 0x004fe400048070ff */
[----:B---3--:R-:W-:Y:S01]  /*2bee0*/  PRMT R18, R18, 0x9910, RZ ;  /* 0x0000991012127816 */ /* 0x008fe200000000ff */
[----:B------:R1:W-:Y:S01]  /*2bef0*/  @P1 STG.E.U8 desc[UR24][R26.64], R6 ;  /* 0x000000061a001986 */ /* 0x0003e2000c101118 */
[----:B------:R-:W-:-:S03]  /*2bf00*/  F2FP.SATFINITE.E4M3.F32.PACK_AB_MERGE_C R4, R4, R13, RZ ;  /* 0x0000000d0404723e */ /* 0x000fc600048070ff */
[----:B------:R-:W2:Y:S01]  /*2bf10*/  LDL.LU R19, [R1+0x680] ;  /* 0x0006800001137983 */ /* 0x000ea20000300800 */
[----:B------:R-:W-:Y:S01]  /*2bf20*/  SHF.R.S32.HI R18, RZ, 0x8, R18 ;  /* 0x00000008ff127819 */ /* 0x000fe20000011412 */
[----:B------:R-:W-:Y:S01]  /*2bf30*/  VIADD R24, R68, 0x22 ;  /* 0x0000002244187836 */ /* 0x000fe20000000000 */
[----:B------:R-:W3:Y:S01]  /*2bf40*/  LDCU UR6, c[0x0][0x39c] ;  /* 0x00007380ff0677ac */ /* 0x000ee20008000800 */
[----:B-1----:R-:W-:Y:S02]  /*2bf50*/  PRMT R6, R6, 0x9910, RZ ;  /* 0x0000991006067816 */ /* 0x002fe400000000ff */
[----:B------:R-:W-:Y:S01]  /*2bf60*/  @P4 STG.E.U8 desc[UR24][R22.64], R18 ;  /* 0x0000001216004986 */ /* 0x000fe2000c101118 */
[----:B0-----:R-:W-:Y:S01]  /*2bf70*/  ISETP.LT.AND P4, PT, R69, UR10, !P2 ;  /* 0x0000000a45007c0c */ /* 0x001fe2000d781270 */
[----:B------:R-:W0:Y:S01]  /*2bf80*/  LDCU UR10, c[0x0][0x398] ;  /* 0x00007300ff0a77ac */ /* 0x000e220008000800 */
[----:B------:R-:W-:-:S05]  /*2bf90*/  SHF.R.S32.HI R6, RZ, 0x8, R6 ;  /* 0x00000008ff067819 */ /* 0x000fca0000011406 */
[----:B------:R1:W-:Y:S01]  /*2bfa0*/  @P6 STG.E.U8 desc[UR24][R10.64], R6 ;  /* 0x000000060a006986 */ /* 0x0003e2000c101118 */
[----:B------:R-:W-:Y:S01]  /*2bfb0*/  ISETP.LT.AND P2, PT, R70, UR12, !P2 ;  /* 0x0000000c46007c0c */ /* 0x000fe2000d741270 */
[----:B------:R-:W4:Y:S02]  /*2bfc0*/  LDCU UR12, c[0x0][0x398] ;  /* 0x00007300ff0c77ac */ /* 0x000f240008000800 */
[----:B-1----:R-:W2:Y:S01]  /*2bfd0*/  LDL.LU R11, [R1+0x684] ;  /* 0x00068400010b7983 */ /* 0x002ea20000300800 */
[----:B------:R-:W-:-:S03]  /*2bfe0*/  VIADD R10, R68, 0x23 ;  /* 0x00000023440a7836 */ /* 0x000fc60000000000 */
[----:B------:R1:W-:Y:S02]  /*2bff0*/  @P4 STG.E.U8 desc[UR24][R78.64], R12 ;  /* 0x0000000c4e004986 */ /* 0x0003e4000c101118 */
[----:B------:R-:W-:Y:S02]  /*2c000*/  ISETP.GE.AND P4, PT, R10, UR4, PT ;  /* 0x000000040a007c0c */ /* 0x000fe4000bf86270 */
[----:B------:R-:W-:Y:S01]  /*2c010*/  ISETP.GE.AND P1, PT, R24, UR9, PT ;  /* 0x0000000918007c0c */ /* 0x000fe2000bf26270 */
[----:B------:R-:W2:Y:S01]  /*2c020*/  LDL.LU R13, [R1+0x280] ;  /* 0x00028000010d7983 */ /* 0x000ea20000300800 */
[----:B------:R-:W-:Y:S01]  /*2c030*/  PRMT R6, R12, 0x9910, RZ ;  /* 0x000099100c067816 */ /* 0x000fe200000000ff */
[----:B------:R-:W0:Y:S02]  /*2c040*/  LDCU UR9, c[0x0][0x398] ;  /* 0x00007300ff0977ac */ /* 0x000e240008000800 */
[----:B------:R-:W2:Y:S01]  /*2c050*/  LDL.LU R10, [R1+0x284] ;  /* 0x00028400010a7983 */ /* 0x000ea20000300800 */
[----:B-----5:R-:W-:Y:S01]  /*2c060*/  ISETP.LT.AND P6, PT, R69, UR14, !P3 ;  /* 0x0000000e45007c0c */ /* 0x020fe2000dfc1270 */
[----:B------:R-:W5:Y:S01]  /*2c070*/  LDCU UR14, c[0x0][0x398] ;  /* 0x00007300ff0e77ac */ /* 0x000f620008000800 */
[----:B-1----:R-:W-:Y:S01]  /*2c080*/  IMAD.MOV.U32 R78, RZ, RZ, R6 ;  /* 0x000000ffff4e7224 */ /* 0x002fe200078e0006 */
[----:B------:R1:W-:Y:S01]  /*2c090*/  @P2 STG.E.U8 desc[UR24][R72.64], R4 ;  /* 0x0000000448002986 */ /* 0x0003e2000c101118 */
[----:B------:R-:W-:Y:S01]  /*2c0a0*/  VIADD R18, R68, 0x24 ;  /* 0x0000002444127836 */ /* 0x000fe20000000000 */
[----:B------:R-:W0:Y:S02]  /*2c0b0*/  LDCU UR4, c[0x0][0x39c] ;  /* 0x00007380ff0477ac */ /* 0x000e240008000800 */
[----:B-1----:R-:W-:-:S02]  /*2c0c0*/  SHF.R.S32.HI R73, RZ, 0x8, R78 ;  /* 0x00000008ff497819 */ /* 0x002fc4000001144e */
[----:B------:R-:W-:-:S04]  /*2c0d0*/  IADD3 R72, P2, PT, R5, R3, RZ ;  /* 0x0000000305487210 */ /* 0x000fc80007f5e0ff */
[----:B------:R1:W-:Y:S01]  /*2c0e0*/  @P6 STG.E.U8 desc[UR24][R8.64], R73 ;  /* 0x0000004908006986 */ /* 0x0003e2000c101118 */
[----:B------:R-:W-:-:S03]  /*2c0f0*/  PRMT R4, R4, 0x9910, RZ ;  /* 0x0000991004047816 */ /* 0x000fc600000000ff */
[----:B-1----:R-:W2:Y:S04]  /*2c100*/  LDL.LU R8, [R1+0x688] ;  /* 0x0006880001087983 */ /* 0x002ea80000300800 */
[----:B------:R-:W2:Y:S01]  /*2c110*/  LDL.LU R9, [R1+0x68c] ;  /* 0x00068c0001097983 */ /* 0x000ea20000300800 */
[----:B------:R-:W-:Y:S02]  /*2c120*/  IMAD.X R73, R7, 0x1, R71, P2 ;  /* 0x0000000107497824 */ /* 0x000fe400010e0647 */
[----:B------:R-:W-:Y:S01]  /*2c130*/  IMAD.MOV.U32 R12, RZ, RZ, R4 ;  /* 0x000000ffff0c7224 */ /* 0x000fe200078e0004 */
[----:B------:R-:W2:Y:S04]  /*2c140*/  LDL.LU R7, [R1+0x288] ;  /* 0x0002880001077983 */ /* 0x000ea80000300800 */
[----:B------:R-:W2:Y:S01]  /*2c150*/  LDL.LU R4, [R1+0x28c] ;  /* 0x00028c0001047983 */ /* 0x000ea20000300800 */
[----:B------:R-:W-:-:S05]  /*2c160*/  VIADD R6, R5, UR60 ;  /* 0x0000003c05067c36 */ /* 0x000fca0008000000 */
[----:B------:R-:W-:Y:S02]  /*2c170*/  SHF.R.S32.HI R5, RZ, 0x1f, R6 ;  /* 0x0000001fff057819 */ /* 0x000fe40000011406 */
[----:B------:R-:W-:Y:S02]  /*2c180*/  IADD3 R78, P2, PT, R6, R2, RZ ;  /* 0x00000002064e7210 */ /* 0x000fe40007f5e0ff */
[----:B0-----:R-:W-:Y:S01]  /*2c190*/  ISETP.LT.AND P3, PT, R70, UR9, !P3 ;  /* 0x0000000946007c0c */ /* 0x001fe2000df61270 */
[----:B------:R-:W0:Y:S02]  /*2c1a0*/  LDCU UR9, c[0x0][0x39c] ;  /* 0x00007380ff0977ac */ /* 0x000e240008000800 */
[----:B------:R-:W-:Y:S01]  /*2c1b0*/  IMAD.X R79, R5, 0x1, R0, P2 ;  /* 0x00000001054f7824 */ /* 0x000fe200010e0600 */
[----:B------:R-:W-:Y:S01]  /*2c1c0*/  ISETP.LT.AND P2, PT, R69, UR10, !P0 ;  /* 0x0000000a45007c0c */ /* 0x000fe2000c741270 */
[----:B------:R-:W1:Y:S01]  /*2c1d0*/  LDCU UR10, c[0x0][0x398] ;  /* 0x00007300ff0a77ac */ /* 0x000e620008000800 */
[----:B---3--:R-:W-:-:S02]  /*2c1e0*/  ISETP.GE.AND P6, PT, R18, UR6, PT ;  /* 0x0000000612007c0c */ /* 0x008fc4000bfc6270 */
[----:B------:R-:W-:Y:S01]  /*2c1f0*/  SHF.R.S32.HI R18, RZ, 0x8, R12 ;  /* 0x00000008ff127819 */ /* 0x000fe2000001140c */
[----:B------:R-:W3:Y:S01]  /*2c200*/  LDCU UR6, c[0x0][0x398] ;  /* 0x00007300ff0677ac */ /* 0x000ee20008000800 */
[----:B----4-:R-:W-:-:S03]  /*2c210*/  ISETP.LT.AND P0, PT, R70, UR12, !P0 ;  /* 0x0000000c46007c0c */ /* 0x010fc6000c701270 */
[----:B------:R-:W-:Y:S01]  /*2c220*/  @P3 STG.E.U8 desc[UR24][R20.64], R18 ;  /* 0x0000001214003986 */ /* 0x000fe2000c101118 */
[----:B------:R-:W4:Y:S01]  /*2c230*/  LDCU UR12, c[0x0][0x398] ;  /* 0x00007300ff0c77ac */ /* 0x000f220008000800 */
[----:B------:R-:W-:-:S05]  /*2c240*/  VIADD R12, R68, 0x25 ;  /* 0x00000025440c7836 */ /* 0x000fca0000000000 */
[----:B------:R-:W-:Y:S01]  /*2c250*/  ISETP.GE.AND P3, PT, R12, UR4, PT ;  /* 0x000000040c007c0c */ /* 0x000fe2000bf66270 */
[----:B------:R-:W0:Y:S01]  /*2c260*/  LDCU UR4, c[0x0][0x39c] ;  /* 0x00007380ff0477ac */ /* 0x000e220008000800 */
[----:B--2---:R-:W-:-:S05]  /*2c270*/  F2FP.SATFINITE.E4M3.F32.PACK_AB_MERGE_C R11, R11, R19, RZ ;  /* 0x000000130b0b723e */ /* 0x004fca00048070ff */
[----:B------:R2:W-:Y:S01]  /*2c280*/  @P2 STG.E.U8 desc[UR24][R16.64], R11 ;  /* 0x0000000b10002986 */ /* 0x0005e2000c101118 */
[----:B-----5:R-:W-:Y:S01]  /*2c290*/  ISETP.LT.AND P2, PT, R69, UR14, !P5 ;  /* 0x0000000e45007c0c */ /* 0x020fe2000ef41270 */
[----:B------:R-:W5:Y:S01]  /*2c2a0*/  LDCU UR14, c[0x0][0x398] ;  /* 0x00007300ff0e77ac */ /* 0x000f620008000800 */
[----:B------:R-:W-:Y:S02]  /*2c2b0*/  F2FP.SATFINITE.E4M3.F32.PACK_AB_MERGE_C R10, R10, R13, RZ ;  /* 0x0000000d0a0a723e */ /* 0x000fe400048070ff */
[----:B--2---:R-:W-:-:S03]  /*2c2c0*/  PRMT R11, R11, 0x9910, RZ ;  /* 0x000099100b0b7816 */ /* 0x004fc600000000ff */
[----:B------:R2:W-:Y:S01]  /*2c2d0*/  @P0 STG.E.U8 desc[UR24][R14.64], R10 ;  /* 0x0000000a0e000986 */ /* 0x0005e2000c101118 */
[----:B------:R-:W-:Y:S02]  /*2c2e0*/  SHF.R.S32.HI R11, RZ, 0x8, R11 ;  /* 0x00000008ff0b7819 */ /* 0x000fe4000001140b */
[----:B---3--:R-:W-:Y:S02]  /*2c2f0*/  ISETP.LT.AND P5, PT, R70, UR6, !P5 ;  /* 0x0000000646007c0c */ /* 0x008fe4000efa1270 */
[----:B------:R-:W-:Y:S02]  /*2c300*/  F2FP.SATFINITE.E4M3.F32.PACK_AB_MERGE_C R4, R4, R7, RZ ;  /* 0x000000070404723e */ /* 0x000fe400048070ff */
[----:B--2---:R-:W-:Y:S01]  /*2c310*/  PRMT R10, R10, 0x9910, RZ ;  /* 0x000099100a0a7816 */ /* 0x004fe200000000ff */
[----:B------:R2:W-:Y:S01]  /*2c320*/  @P2 STG.E.U8 desc[UR24][R92.64], R11 ;  /* 0x0000000b5c002986 */ /* 0x0005e2000c101118 */
[----:B-1----:R-:W-:Y:S01]  /*2c330*/  ISETP.LT.AND P2, PT, R69, UR10, !P1 ;  /* 0x0000000a45007c0c */ /* 0x002fe2000cf41270 */
[----:B------:R-:W-:Y:S01]  /*2c340*/  VIADD R12, R68, 0x26 ;  /* 0x00000026440c7836 */ /* 0x000fe20000000000 */
[----:B----4-:R-:W-:Y:S01]  /*2c350*/  ISETP.LT.AND P1, PT, R70, UR12, !P1 ;  /* 0x0000000c46007c0c */ /* 0x010fe2000cf21270 */
[----:B------:R-:W1:Y:S01]  /*2c360*/  LDCU UR10, c[0x0][0x398] ;  /* 0x00007300ff0a77ac */ /* 0x000e620008000800 */
[----:B------:R-:W3:Y:S01]  /*2c370*/  LDCU UR6, c[0x0][0x39c] ;  /* 0x00007380ff0677ac */ /* 0x000ee20008000800 */
[----:B--2---:R-:W-:Y:S01]  /*2c380*/  IMAD.MOV.U32 R92, RZ, RZ, R10 ;  /* 0x000000ffff5c7224 */ /* 0x004fe200078e000a */
[----:B------:R-:W-:Y:S01]  /*2c390*/  F2FP.SATFINITE.E4M3.F32.PACK_AB_MERGE_C R93, R9, R8, RZ ;  /* 0x00000008095d723e */ /* 0x000fe200048070ff */
[----:B------:R-:W2:Y:S01]  /*2c3a0*/  LDL.LU R10, [R1+0x690] ;  /* 0x00069000010a7983 */ /* 0x000ea20000300800 */
[----:B0-----:R-:W-:Y:S01]  /*2c3b0*/  ISETP.GE.AND P0, PT, R12, UR9, PT ;  /* 0x000000090c007c0c */ /* 0x001fe2000bf06270 */
[----:B------:R-:W0:Y:S01]  /*2c3c0*/  LDCU UR9, c[0x0][0x398] ;  /* 0x00007300ff0977ac */ /* 0x000e220008000800 */
[----:B------:R-:W-:Y:S01]  /*2c3d0*/  SHF.R.S32.HI R92, RZ, 0x8, R92 ;  /* 0x00000008ff5c7819 */ /* 0x000fe2000001145c */
[----:B------:R-:W2:Y:S01]  /*2c3e0*/  LDL.LU R11, [R1+0x694] ;  /* 0x00069400010b7983 */ /* 0x000ea20000300800 */
[----:B------:R-:W4:Y:S03]  /*2c3f0*/  LDCU UR12, c[0x0][0x398] ;  /* 0x00007300ff0c77ac */ /* 0x000f260008000800 */
[----:B------:R-:W2:Y:S04]  /*2c400*/  LDL.LU R8, [R1+0x290] ;  /* 0x0002900001087983 */ /* 0x000ea80000300800 */
[----:B------:R-:W2:Y:S04]  /*2c410*/  LDL.LU R9, [R1+0x294] ;  /* 0x0002940001097983 */ /* 0x000ea80000300800 */
[----:B------:R0:W-:Y:S04]  /*2c420*/  @P5 STG.E.U8 desc[UR24][R90.64], R92 ;  /* 0x0000005c5a005986 */ /* 0x0001e8000c101118 */
[----:B------:R1:W-:Y:S01]  /*2c430*/  @P2 STG.E.U8 desc[UR24][R76.64], R93 ;  /* 0x0000005d4c002986 */ /* 0x0003e2000c101118 */
[----:B0-----:R-:W-:Y:S01]  /*2c440*/  PRMT R91, R93, 0x9910, RZ ;  /* 0x000099105d5b7816 */ /* 0x001fe200000000ff */
[----:B------:R-:W-:-:S04]  /*2c450*/  VIADD R90, R68, 0x27 ;  /* 0x00000027445a7836 */ /* 0x000fc80000000000 */
[----:B-1----:R-:W-:Y:S01]  /*2c460*/  IMAD.MOV.U32 R76, RZ, RZ, R91 ;  /* 0x000000ffff4c7224 */ /* 0x002fe200078e005b */
[----:B------:R0:W-:Y:S01]  /*2c470*/  @P1 STG.E.U8 desc[UR24][R74.64], R4 ;  /* 0x000000044a001986 */ /* 0x0001e2000c101118 */
[----:B------:R-:W-:Y:S01]  /*2c480*/  ISETP.GE.AND P2, PT, R90, UR4, PT ;  /* 0x000000045a007c0c */ /* 0x000fe2000bf46270 */
[----:B------:R-:W-:Y:S01]  /*2c490*/  VIADD R90, R6, UR60 ;  /* 0x0000003c065a7c36 */ /* 0x000fe20008000000 */
[----:B------:R-:W-:Y:S01]  /*2c4a0*/  PRMT R91, R4, 0x9910, RZ ;  /* 0x00009910045b7816 */ /* 0x000fe200000000ff */
[----:B------:R-:W1:Y:S01]  /*2c4b0*/  LDCU UR4, c[0x0][0x39c] ;  /* 0x00007380ff0477ac */ /* 0x000e620008000800 */
[----:B0-----:R-:W-:Y:S02]  /*2c4c0*/  SHF.R.S32.HI R74, RZ, 0x8, R76 ;  /* 0x00000008ff4a7819 */ /* 0x001fe4000001144c */
[----:B------:R-:W-:Y:S02]  /*2c4d0*/  IADD3 R76, P1, PT, R6, R3, RZ ;  /* 0x00000003064c7210 */ /* 0x000fe40007f3e0ff */
[----:B------:R-:W2:Y:S03]  /*2c4e0*/  LDL.LU R6, [R1+0x698] ;  /* 0x0006980001067983 */ /* 0x000ea60000300800 */
[----:B------:R-:W-:Y:S01]  /*2c4f0*/  IMAD.X R77, R5, 0x1, R71, P1 ;  /* 0x00000001054d7824 */ /* 0x000fe200008e0647 */
[----:B------:R-:W2:Y:S04]  /*2c500*/  LDL.LU R7, [R1+0x69c] ;  /* 0x00069c0001077983 */ /* 0x000ea80000300800 */
[----:B------:R-:W2:Y:S04]  /*2c510*/  LDL.LU R4, [R1+0x298] ;  /* 0x0002980001047983 */ /* 0x000ea80000300800 */
[----:B------:R-:W2:Y:S01]  /*2c520*/  LDL.LU R5, [R1+0x29c] ;  /* 0x00029c0001057983 */ /* 0x000ea20000300800 */
[----:B-----5:R-:W-:Y:S01]  /*2c530*/  ISETP.LT.AND P5, PT, R69, UR14, !P4 ;  /* 0x0000000e45007c0c */ /* 0x020fe2000e7a1270 */
[----:B------:R-:W0:Y:S01]  /*2c540*/  LDCU UR14, c[0x0][0x398] ;  /* 0x00007300ff0e77ac */ /* 0x000e220008000800 */
[----:B------:R-:W-:-:S02]  /*2c550*/  ISETP.LT.AND P4, PT, R70, UR9, !P4 ;  /* 0x0000000946007c0c */ /* 0x000fc4000e781270 */
[----:B------:R-:W-:Y:S01]  /*2c560*/  SHF.R.S32.HI R91, RZ, 0x8, R91 ;  /* 0x00000008ff5b7819 */ /* 0x000fe2000001145b */
[----:B------:R-:W5:Y:S08]  /*2c570*/  LDCU UR9, c[0x0][0x398] ;  /* 0x00007300ff0977ac */ /* 0x000f700008000800 */
[----:B------:R0:W-:Y:S02]  /*2c580*/  @P5 STG.E.U8 desc[UR24][R86.64], R74 ;  /* 0x0000004a56005986 */ /* 0x0001e4000c101118 */
[----:B0-----:R-:W-:-:S02]  /*2c590*/  SHF.R.S32.HI R86, RZ, 0x1f, R90 ;  /* 0x0000001fff567819 */ /* 0x001fc4000001145a */
[----:B------:R-:W-:Y:S01]  /*2c5a0*/  IADD3 R74, P1, PT, R90, R2, RZ ;  /* 0x000000025a4a7210 */ /* 0x000fe20007f3e0ff */
[----:B------:R-:W-:-:S04]  /*2c5b0*/  VIADD R87, R68, 0x28 ;  /* 0x0000002844577836 */ /* 0x000fc80000000000 */
[----:B------:R-:W-:Y:S01]  /*2c5c0*/  IMAD.X R75, R86, 0x1, R0, P1 ;  /* 0x00000001564b7824 */ /* 0x000fe200008e0600 */
[----:B------:R-:W-:Y:S01]  /*2c5d0*/  ISETP.LT.AND P1, PT, R69, UR10, !P6 ;  /* 0x0000000a45007c0c */ /* 0x000fe2000f721270 */
[----:B------:R-:W-:Y:S01]  /*2c5e0*/  @P4 STG.E.U8 desc[UR24][R88.64], R91 ;  /* 0x0000005b58004986 */ /* 0x000fe2000c101118 */
[----:B----4-:R-:W-:Y:S01]  /*2c5f0*/  ISETP.LT.AND P6, PT, R70, UR12, !P6 ;  /* 0x0000000c46007c0c */ /* 0x010fe2000f7c1270 */
[----:B------:R-:W0:Y:S01]  /*2c600*/  LDCU UR10, c[0x0][0x398] ;  /* 0x00007300ff0a77ac */ /* 0x000e220008000800 */
[----:B-1----:R-:W-:Y:S01]  /*2c610*/  ISETP.GE.AND P5, PT, R87, UR4, PT ;  /* 0x0000000457007c0c */ /* 0x002fe2000bfa6270 */
[----:B------:R-:W-:Y:S01]  /*2c620*/  VIADD R87, R68, 0x29 ;  /* 0x0000002944577836 */ /* 0x000fe20000000000 */
[----:B------:R-:W1:Y:S04]  /*2c630*/  LDCU UR4, c[0x0][0x39c] ;  /* 0x00007380ff0477ac */ /* 0x000e680008000800 */
[----:B---3--:R-:W-:Y:S01]  /*2c640*/  ISETP.GE.AND P4, PT, R87, UR6, PT ;  /* 0x0000000657007c0c */ /* 0x008fe2000bf86270 */
[----:B------:R-:W3:Y:S01]  /*2c650*/  LDCU UR6, c[0x0][0x398] ;  /* 0x00007300ff0677ac */ /* 0x000ee20008000800 */
[----:B------:R-:W4:Y:S01]  /*2c660*/  LDCU UR12, c[0x0][0x398] ;  /* 0x00007300ff0c77ac */ /* 0x000f220008000800 */
[----:B--2---:R-:W-:-:S05]  /*2c670*/  F2FP.SATFINITE.E4M3.F32.PACK_AB_MERGE_C R92, R11, R10, RZ ;  /* 0x0000000a0b5c723e */ /* 0x004fca00048070ff */
[----:B------:R2:W-:Y:S01]  /*2c680*/  @P1 STG.E.U8 desc[UR24][R84.64], R92 ;  /* 0x0000005c54001986 */ /* 0x0005e2000c101118 */
[----:B------:R-:W-:Y:S02]  /*2c690*/  F2FP.SATFINITE.E4M3.F32.PACK_AB_MERGE_C R87, R9, R8, RZ ;  /* 0x000000080957723e */ /* 0x000fe400048070ff */
[----:B------:R-:W-:Y:S01]  /*2c6a0*/  ISETP.LT.AND P1, PT, R69, UR14, !P3 ;  /* 0x0000000e45007c0c */ /* 0x000fe2000df21270 */
[----:B------:R-:W0:Y:S02]  /*2c6b0*/  LDCU UR14, c[0x0][0x398] ;  /* 0x00007300ff0e77ac */ /* 0x000e240008000800 */
[----:B------:R1:W-:Y:S01]  /*2c6c0*/  @P6 STG.E.U8 desc[UR24][R82.64], R87 ;  /* 0x0000005752006986 */ /* 0x0003e2000c101118 */
[----:B--2---:R-:W-:-:S05]  /*2c6d0*/  PRMT R92, R92, 0x9910, RZ ;  /* 0x000099105c5c7816 */ /* 0x004fca00000000ff */
[----:B-1----:R-:W-:-:S05]  /*2c6e0*/  IMAD.MOV.U32 R83, RZ, RZ, R92 ;  /* 0x000000ffff537224 */ /* 0x002fca00078e005c */
[----:B------:R-:W-:-:S05]  /*2c6f0*/  SHF.R.S32.HI R83, RZ, 0x8, R83 ;  /* 0x00000008ff537819 */ /* 0x000fca0000011453 */
[----:B------:R1:W-:Y:S02]  /*2c700*/  @P1 STG.E.U8 desc[UR24][R80.64], R83 ;  /* 0x0000005350001986 */ /* 0x0003e4000c101118 */
[----:B-1----:R-:W-:Y:S02]  /*2c710*/  F2FP.SATFINITE.E4M3.F32.PACK_AB_MERGE_C R81, R7, R6, RZ ;  /* 0x000000060751723e */ /* 0x002fe400048070ff */
[----:B------:R-:W2:Y:S04]  /*2c720*/  LDL.LU R6, [R1+0x6a0] ;  /* 0x0006a00001067983 */ /* 0x000ea80000300800 */
[----:B------:R-:W2:Y:S01]  /*2c730*/  LDL.LU R7, [R1+0x6a4] ;  /* 0x0006a40001077983 */ /* 0x000ea20000300800 */
[----:B------:R-:W-:-:S03]  /*2c740*/  F2FP.SATFINITE.E4M3.F32.PACK_AB_MERGE_C R80, R5, R4, RZ ;  /* 0x000000040550723e */ /* 0x000fc600048070ff */
[----:B------:R-:W4:Y:S04]  /*2c750*/  LDL.LU R4, [R1+0x2a0] ;  /* 0x0002a00001047983 */ /* 0x000f280000300800 */
[----:B------:R-:W4:Y:S01]  /*2c760*/  LDL.LU R5, [R1+0x2a4] ;  /* 0x0002a40001057983 */ /* 0x000f220000300800 */
[----:B------:R-:W-:Y:S01]  /*2c770*/  ISETP.LT.AND P3, PT, R70, UR16, !P3 ;  /* 0x0000001046007c0c */ /* 0x000fe2000df61270 */
[----:B------:R-:W-:Y:S01]  /*2c780*/  VIADD R82, R68, 0x2a ;  /* 0x0000002a44527836 */ /* 0x000fe20000000000 */
[----:B------:R-:W-:Y:S01]  /*2c790*/  PRMT R84, R87, 0x9910, RZ ;  /* 0x0000991057547816 */ /* 0x000fe200000000ff */
[----:B------:R-:W1:Y:S01]  /*2c7a0*/  LDCU UR16, c[0x0][0x398] ;  /* 0x00007300ff1077ac */ /* 0x000e620008000800 */
[----:B-----5:R-:W-:Y:S02]  /*2c7b0*/  ISETP.LT.AND P6, PT, R69, UR9, !P0 ;  /* 0x0000000945007c0c */ /* 0x020fe4000c7c1270 */
[----:B------:R-:W-:Y:S01]  /*2c7c0*/  ISETP.GE.AND P1, PT, R82, UR4, PT ;  /* 0x0000000452007c0c */ /* 0x000fe2000bf26270 */
[----:B------:R-:W5:Y:S01]  /*2c7d0*/  LDCU UR4, c[0x0][0x39c] ;  /* 0x00007380ff0477ac */ /* 0x000f620008000800 */
[----:B------:R-:W-:Y:S01]  /*2c7e0*/  SHF.R.S32.HI R82, RZ, 0x8, R84 ;  /* 0x00000008ff527819 */ /* 0x000fe20000011454 */
[----:B------:R-:W1:Y:S04]  /*2c7f0*/  LDCU UR9, c[0x0][0x398] ;  /* 0x00007300ff0977ac */ /* 0x000e680008000800 */
[----:B------:R3:W-:Y:S04]  /*2c800*/  @P3 STG.E.U8 desc[UR24][R72.64], R82 ;  /* 0x0000005248003986 */ /* 0x0007e8000c101118 */
[----:B------:R1:W-:Y:S01]  /*2c810*/  @P6 STG.E.U8 desc[UR24][R78.64], R81 ;  /* 0x000000514e006986 */ /* 0x0003e2000c101118 */
[----:B0-----:R-:W-:Y:S01]  /*2c820*/  ISETP.LT.AND P6, PT, R70, UR10, !P0 ;  /* 0x0000000a46007c0c */ /* 0x001fe2000c7c1270 */
[----:B------:R-:W0:Y:S01]  /*2c830*/  LDCU UR10, c[0x0][0x398] ;  /* 0x00007300ff0a77ac */ /* 0x000e220008000800 */
[----:B---3--:R-:W-:-:S05]  /*2c840*/  IADD3 R72, P3, PT, R90, R3, RZ ;  /* 0x000000035a487210 */ /* 0x008fca0007f7e0ff */
[----:B------:R-:W-:Y:S01]  /*2c850*/  IMAD.X R73, R86, 0x1, R71, P3 ;  /* 0x0000000156497824 */ /* 0x000fe200018e0647 */
[----:B------:R-:W-:Y:S01]  /*2c860*/  ISETP.LT.AND P3, PT, R69, UR6, !P2 ;  /* 0x0000000645007c0c */ /* 0x000fe2000d761270 */
[----:B-1----:R-:W-:Y:S01]  /*2c870*/  VIADD R78, R68, 0x2b ;  /* 0x0000002b444e7836 */ /* 0x002fe20000000000 */
[----:B------:R-:W-:-:S03]  /*2c880*/  PRMT R81, R81, 0x9910, RZ ;  /* 0x0000991051517816 */ /* 0x000fc600000000ff */
[----:B------:R1:W-:Y:S01]  /*2c890*/  @P6 STG.E.U8 desc[UR24][R76.64], R80 ;  /* 0x000000504c006986 */ /* 0x0003e2000c101118 */
[----:B------:R-:W-:Y:S01]  /*2c8a0*/  PRMT R79, R80, 0x9910, RZ ;  /* 0x00009910504f7816 */ /* 0x000fe200000000ff */
[----:B------:R-:W3:Y:S01]  /*2c8b0*/  LDCU UR6, c[0x0][0x39c] ;  /* 0x00007380ff0677ac */ /* 0x000ee20008000800 */
[----:B-----5:R-:W-:Y:S02]  /*2c8c0*/  ISETP.GE.AND P0, PT, R78, UR4, PT ;  /* 0x000000044e007c0c */ /* 0x020fe4000bf06270 */
[----:B------:R-:W-:Y:S01]  /*2c8d0*/  SHF.R.S32.HI R78, RZ, 0x8, R81 ;  /* 0x00000008ff4e7819 */ /* 0x000fe20000011451 */
[----:B------:R-:W5:Y:S04]  /*2c8e0*/  LDCU UR4, c[0x0][0x39c] ;  /* 0x00007380ff0477ac */ /* 0x000f680008000800 */
[----:B------:R2:W-:Y:S01]  /*2c8f0*/  @P3 STG.E.U8 desc[UR24][R74.64], R78 ;  /* 0x0000004e4a003986 */ /* 0x0005e2000c101118 */
[----:B-1----:R-:W-:-:S02]  /*2c900*/  SHF.R.S32.HI R76, RZ, 0x8, R79 ;  /* 0x00000008ff4c7819 */ /* 0x002fc4000001144f */
[----:B--2---:R-:W-:Y:S02]  /*2c910*/  F2FP.SATFINITE.E4M3.F32.PACK_AB_MERGE_C R78, R7, R6, RZ ;  /* 0x00000006074e723e */ /* 0x004fe400048070ff */
[----:B------:R-:W2:Y:S04]  /*2c920*/  LDL.LU R6, [R1+0x6a8] ;  /* 0x0006a80001067983 */ /* 0x000ea80000300800 */
[----:B------:R-:W2:Y:S01]  /*2c930*/  LDL.LU R7, [R1+0x6ac] ;  /* 0x0006ac0001077983 */ /* 0x000ea20000300800 */
[----:B----4-:R-:W-:-:S03]  /*2c940*/  F2FP.SATFINITE.E4M3.F32.PACK_AB_MERGE_C R79, R5, R4, RZ ;  /* 0x00000004054f723e */ /* 0x010fc600048070ff */
[----:B------:R-:W4:Y:S04]  /*2c950*/  LDL.LU R4, [R1+0x2a8] ;  /* 0x0002a80001047983 */ /* 0x000f280000300800 */
[----:B------:R-:W4:Y:S01]  /*2c960*/  LDL.LU R5, [R1+0x2ac] ;  /* 0x0002ac0001057983 */ /* 0x000f220000300800 */
[----:B------:R-:W-:Y:S01]  /*2c970*/  ISETP.LT.AND P2, PT, R70, UR12, !P2 ;  /* 0x0000000c46007c0c */ /* 0x000fe2000d741270 */
[----:B------:R-:W1:-:S12]  /*2c980*/  LDCU UR12, c[0x0][0x398] ;  /* 0x00007300ff0c77ac */ /* 0x000e580008000800 */
[----:B------:R1:W-:Y:S01]  /*2c990*/  @P2 STG.E.U8 desc[UR24][R72.64], R76 ;  /* 0x0000004c48002986 */ /* 0x0003e2000c101118 */
[----:B------:R-:W-:Y:S01]  /*2c9a0*/  ISETP.LT.AND P2, PT, R69, UR9, !P5 ;  /* 0x0000000945007c0c */ /* 0x000fe2000ef41270 */
[----:B------:R-:W-:Y:S01]  /*2c9b0*/  VIADD R77, R68, 0x2d ;  /* 0x0000002d444d7836 */ /* 0x000fe20000000000 */
[----:B0-----:R-:W-:Y:S01]  /*2c9c0*/  ISETP.LT.AND P5, PT, R70, UR10, !P5 ;  /* 0x0000000a46007c0c */ /* 0x001fe2000efa1270 */
[----:B------:R-:W0:Y:S01]  /*2c9d0*/  LDCU UR9, c[0x0][0x398] ;  /* 0x00007300ff0977ac */ /* 0x000e220008000800 */
[----:B------:R-:W0:Y:S01]  /*2c9e0*/  LDCU UR10, c[0x0][0x398] ;  /* 0x00007300ff0a77ac */ /* 0x000e220008000800 */
[----:B-1----:R-:W-:Y:S02]  /*2c9f0*/  VIADD R76, R90, UR60 ;  /* 0x0000003c5a4c7c36 */ /* 0x002fe40008000000 */
[----:B------:R-:W-:-:S03]  /*2ca00*/  VIADD R72, R68, 0x2c ;  /* 0x0000002c44487836 */ /* 0x000fc60000000000 */
[----:B------:R-:W-:Y:S02]  /*2ca10*/  SHF.R.S32.HI R73, RZ, 0x1f, R76 ;  /* 0x0000001fff497819 */ /* 0x000fe4000001144c */
[----:B------:R-:W-:Y:S02]  /*2ca20*/  IADD3 R74, P6, PT, R76, R2, RZ ;  /* 0x000000024c4a7210 */ /* 0x000fe40007fde0ff */
[----:B-----5:R-:W-:Y:S01]  /*2ca30*/  ISETP.GE.AND P3, PT, R72, UR4, PT ;  /* 0x0000000448007c0c */ /* 0x020fe2000bf66270 */
[----:B------:R-:W1:Y:S02]  /*2ca40*/  LDCU UR4, c[0x0][0x398] ;  /* 0x00007300ff0477ac */ /* 0x000e640008000800 */
[----:B------:R-:W-:Y:S01]  /*2ca50*/  IMAD.X R75, R73, 0x1, R0, P6 ;  /* 0x00000001494b7824 */ /* 0x000fe200030e0600 */
[C---:B------:R-:W-:Y:S01]  /*2ca60*/  IADD3 R72, P6, PT, R76.reuse, R3, RZ ;  /* 0x000000034c487210 */ /* 0x040fe20007fde0ff */
[----:B------:R-:W-:-:S04]  /*2ca70*/  VIADD R76, R76, UR60 ;  /* 0x0000003c4c4c7c36 */ /* 0x000fc80008000000 */
[----:B------:R-:W-:Y:S01]  /*2ca80*/  IMAD.X R73, R73, 0x1, R71, P6 ;  /* 0x0000000149497824 */ /* 0x000fe200030e0647 */
[----:B------:R5:W-:Y:S04]  /*2ca90*/  @P2 STG.E.U8 desc[UR24][R74.64], R78 ;  /* 0x0000004e4a002986 */ /* 0x000be8000c101118 */
[----:B------:R0:W-:Y:S01]  /*2caa0*/  @P5 STG.E.U8 desc[UR24][R72.64], R79 ;  /* 0x0000004f48005986 */ /* 0x0001e2000c101118 */
[----:B------:R-:W-:Y:S01]  /*2cab0*/  ISETP.LT.AND P5, PT, R69, UR12, !P4 ;  /* 0x0000000c45007c0c */ /* 0x000fe2000e7a1270 */
[----:B------:R-:W1:Y:S01]  /*2cac0*/  LDCU UR12, c[0x0][0x398] ;  /* 0x00007300ff0c77ac */ /* 0x000e620008000800 */
[----:B-----5:R-:W-:Y:S02]  /*2cad0*/  IADD3 R74, P6, PT, R76, R2, RZ ;  /* 0x000000024c4a7210 */ /* 0x020fe40007fde0ff */
[----:B------:R-:W-:-:S02]  /*2cae0*/  PRMT R78, R78, 0x9910, RZ ;  /* 0x000099104e4e7816 */ /* 0x000fc400000000ff */
[----:B0-----:R-:W-:Y:S02]  /*2caf0*/  SHF.R.S32.HI R73, RZ, 0x1f, R76 ;  /* 0x0000001fff497819 */ /* 0x001fe4000001144c */
[----:B------:R-:W-:-:S03]  /*2cb00*/  SHF.R.S32.HI R78, RZ, 0x8, R78 ;  /* 0x00000008ff4e7819 */ /* 0x000fc6000001144e */
[----:B------:R-:W-:Y:S01]  /*2cb10*/  IMAD.X R75, R73, 0x1, R0, P6 ;  /* 0x00000001494b7824 */ /* 0x000fe200030e0600 */
[----:B---3--:R-:W-:Y:S01]  /*2cb20*/  ISETP.GE.AND P2, PT, R77, UR6, PT ;  /* 0x000000064d007c0c */ /* 0x008fe2000bf46270 */
[----:B------:R-:W0:Y:S01]  /*2cb30*/  LDCU UR6, c[0x0][0x398] ;  /* 0x00007300ff0677ac */ /* 0x000e220008000800 */
[----:B------:R-:W-:Y:S02]  /*2cb40*/  PRMT R77, R79, 0x9910, RZ ;  /* 0x000099104f4d7816 */ /* 0x000fe400000000ff */
[----:B------:R4:W-:Y:S01]  /*2cb50*/  @P5 STG.E.U8 desc[UR24][R74.64], R78 ;  /* 0x0000004e4a005986 */ /* 0x0009e2000c101118 */
[----:B--2---:R-:W-:-:S03]  /*2cb60*/  F2FP.SATFINITE.E4M3.F32.PACK_AB_MERGE_C R79, R7, R6, RZ ;  /* 0x00000006074f723e */ /* 0x004fc600048070ff */
[----:B------:R-:W2:Y:S04]  /*2cb70*/  LDL.LU R6, [R1+0x6b0] ;  /* 0x0006b00001067983 */ /* 0x000ea80000300800 */
[----:B------:R-:W2:Y:S01]  /*2cb80*/  LDL.LU R7, [R1+0x6b4] ;  /* 0x0006b40001077983 */ /* 0x000ea20000300800 */
[----:B----4-:R-:W-:-:S03]  /*2cb90*/  F2FP.SATFINITE.E4M3.F32.PACK_AB_MERGE_C R78, R5, R4, RZ ;  /* 0x00000004054e723e */ /* 0x010fc600048070ff */
[----:B------:R-:W3:Y:S04]  /*2cba0*/  LDL.LU R4, [R1+0x2b0] ;  /* 0x0002b00001047983 */ /* 0x000ee80000300800 */
[----:B------:R-:W3:Y:S01]  /*2cbb0*/  LDL.LU R5, [R1+0x2b4] ;  /* 0x0002b40001057983 */ /* 0x000ee20000300800 */
[----:B-1----:R-:W-:Y:S01]  /*2cbc0*/  ISETP.LT.AND P4, PT, R70, UR4, !P4 ;  /* 0x0000000446007c0c */ /* 0x002fe2000e781270 */
[----:B------:R-:W1:Y:S01]  /*2cbd0*/  LDCU UR4, c[0x0][0x39c] ;  /* 0x00007380ff0477ac */ /* 0x000e620008000800 */
[----:B------:R-:W-:Y:S02]  /*2cbe0*/  IADD3 R72, P6, PT, R76, R3, RZ ;  /* 0x000000034c487210 */ /* 0x000fe40007fde0ff */
[----:B------:R-:W-:-:S03]  /*2cbf0*/  SHF.R.S32.HI R77, RZ, 0x8, R77 ;  /* 0x00000008ff4d7819 */ /* 0x000fc6000001144d */
[----:B------:R-:W-:Y:S02]  /*2cc00*/  IMAD.X R73, R73, 0x1, R71, P6 ;  /* 0x0000000149497824 */ /* 0x000fe400030e0647 */
[----:B------:R-:W-:Y:S01]  /*2cc10*/  VIADD R76, R76, UR60 ;  /* 0x0000003c4c4c7c36 */ /* 0x000fe20008000000 */
[----:B0-----:R-:W-:Y:S01]  /*2cc20*/  ISETP.LT.AND P5, PT, R69, UR6, !P1 ;  /* 0x0000000645007c0c */ /* 0x001fe2000cfa1270 */
[----:B------:R-:W0:Y:S02]  /*2cc30*/  LDCU UR6, c[0x0][0x39c] ;  /* 0x00007380ff0677ac */ /* 0x000e240008000800 */
[----:B------:R4:W-:Y:S01]  /*2cc40*/  @P4 STG.E.U8 desc[UR24][R72.64], R77 ;  /* 0x0000004d48004986 */ /* 0x0009e2000c101118 */
[----:B------:R-:W-:Y:S01]  /*2cc50*/  ISETP.LT.AND P4, PT, R70, UR9, !P1 ;  /* 0x0000000946007c0c */ /* 0x000fe2000cf81270 */
[----:B------:R-:W5:Y:S01]  /*2cc60*/  LDCU UR9, c[0x0][0x398] ;  /* 0x00007300ff0977ac */ /* 0x000f620008000800 */
[----:B------:R-:W-:Y:S02]  /*2cc70*/  IADD3 R74, P1, PT, R76, R2, RZ ;  /* 0x000000024c4a7210 */ /* 0x000fe40007f3e0ff */
[----:B----4-:R-:W-:-:S02]  /*2cc80*/  SHF.R.S32.HI R73, RZ, 0x1f, R76 ;  /* 0x0000001fff497819 */ /* 0x010fc4000001144c */
[----:B------:R-:W-:Y:S01]  /*2cc90*/  IADD3 R72, P6, PT, R76, R3, RZ ;  /* 0x000000034c487210 */ /* 0x000fe20007fde0ff */
[----:B------:R-:W-:Y:S02]  /*2cca0*/  VIADD R77, R68, 0x2e ;  /* 0x0000002e444d7836 */ /* 0x000fe40000000000 */
[C---:B------:R-:W-:Y:S02]  /*2ccb0*/  IMAD.X R75, R73.reuse, 0x1, R0, P1 ;  /* 0x00000001494b7824 */ /* 0x040fe400008e0600 */
[----:B------:R-:W-:Y:S01]  /*2ccc0*/  IMAD.X R73, R73, 0x1, R71, P6 ;  /* 0x0000000149497824 */ /* 0x000fe200030e0647 */
[----:B-1----:R-:W-:Y:S01]  /*2ccd0*/  ISETP.GE.AND P1, PT, R77, UR4, PT ;  /* 0x000000044d007c0c */ /* 0x002fe2000bf26270 */
[----:B------:R-:W1:Y:S01]  /*2cce0*/  LDCU UR4, c[0x0][0x39c] ;  /* 0x00007380ff0477ac */ /* 0x000e620008000800 */
[----:B------:R-:W-:Y:S01]  /*2ccf0*/  @P5 STG.E.U8 desc[UR24][R74.64], R79 ;  /* 0x0000004f4a005986 */ /* 0x000fe2000c101118 */
[----:B------:R-:W-:-:S03]  /*2cd00*/  VIADD R76, R76, UR60 ;  /* 0x0000003c4c4c7c36 */ /* 0x000fc60008000000 */
[----:B------:R4:W-:Y:S01]  /*2cd10*/  @P4 STG.E.U8 desc[UR24][R72.64], R78 ;  /* 0x0000004e48004986 */ /* 0x0009e2000c101118 */
[----:B------:R-:W-:Y:S01]  /*2cd20*/  ISETP.LT.AND P5, PT, R69, UR10, !P0 ;  /* 0x0000000a45007c0c */ /* 0x000fe2000c7a1270 */
[----:B------:R-:W-:Y:S01]  /*2cd30*/  VIADD R77, R68, 0x2f ;  /* 0x0000002f444d7836 */ /* 0x000fe20000000000 */
[----:B------:R-:W-:Y:S01]  /*2cd40*/  ISETP.LT.AND P4, PT, R70, UR12, !P0 ;  /* 0x0000000c46007c0c */ /* 0x000fe2000c781270 */
[----:B------:R-:W0:Y:S01]  /*2cd50*/  LDCU UR10, c[0x0][0x398] ;  /* 0x00007300ff0a77ac */ /* 0x000e220008000800 */
[----:B----4-:R-:W-:Y:S01]  /*2cd60*/  PRMT R72, R79, 0x9910, RZ ;  /* 0x000099104f487816 */ /* 0x010fe200000000ff */
[----:B------:R-:W4:Y:S01]  /*2cd70*/  LDCU UR12, c[0x0][0x398] ;  /* 0x00007300ff0c77ac */ /* 0x000f220008000800 */
[----:B------:R-:W-:Y:S02]  /*2cd80*/  PRMT R79, R78, 0x9910, RZ ;  /* 0x000099104e4f7816 */ /* 0x000fe400000000ff */
[----:B------:R-:W-:Y:S01]  /*2cd90*/  SHF.R.S32.HI R73, RZ, 0x1f, R76 ;  /* 0x0000001fff497819 */ /* 0x000fe2000001144c */
[----:B------:R-:W-:Y:S01]  /*2cda0*/  IMAD.MOV.U32 R78, RZ, RZ, R72 ;  /* 0x000000ffff4e7224 */ /* 0x000fe200078e0048 */
[----:B------:R-:W-:-:S04]  /*2cdb0*/  IADD3 R74, P0, PT, R76, R2, RZ ;  /* 0x000000024c4a7210 */ /* 0x000fc80007f1e0ff */
[----:B------:R-:W-:Y:S01]  /*2cdc0*/  SHF.R.S32.HI R78, RZ, 0x8, R78 ;  /* 0x00000008ff4e7819 */ /* 0x000fe2000001144e */
[----:B------:R-:W-:Y:S01]  /*2cdd0*/  IMAD.X R75, R73, 0x1, R0, P0 ;  /* 0x00000001494b7824 */ /* 0x000fe200000e0600 */
[----:B-1----:R-:W-:Y:S01]  /*2cde0*/  ISETP.GE.AND P0, PT, R77, UR4, PT ;  /* 0x000000044d007c0c */ /* 0x002fe2000bf06270 */
[----:B------:R-:W1:Y:S01]  /*2cdf0*/  LDCU UR4, c[0x0][0x39c] ;  /* 0x00007380ff0477ac */ /* 0x000e620008000800 */
[----:B------:R-:W-:Y:S02]  /*2ce00*/  SHF.R.S32.HI R77, RZ, 0x8, R79 ;  /* 0x00000008ff4d7819 */ /* 0x000fe4000001144f */
[----:B------:R2:W-:Y:S02]  /*2ce10*/  @P5 STG.E.U8 desc[UR24][R74.64], R78 ;  /* 0x0000004e4a005986 */ /* 0x0005e4000c101118 */
[----:B--2---:R-:W-:Y:S02]  /*2ce20*/  F2FP.SATFINITE.E4M3.F32.PACK_AB_MERGE_C R78, R7, R6, RZ ;  /* 0x00000006074e723e */ /* 0x004fe400048070ff */
[----:B------:R-:W2:Y:S04]  /*2ce30*/  LDL.LU R6, [R1+0x6b8] ;  /* 0x0006b80001067983 */ /* 0x000ea80000300800 */
[----:B------:R-:W2:Y:S01]  /*2ce40*/  LDL.LU R7, [R1+0x6bc] ;  /* 0x0006bc0001077983 */ /* 0x000ea20000300800 */
[----:B---3--:R-:W-:-:S03]  /*2ce50*/  F2FP.SATFINITE.E4M3.F32.PACK_AB_MERGE_C R79, R5, R4, RZ ;  /* 0x00000004054f723e */ /* 0x008fc600048070ff */
[----:B------:R-:W3:Y:S04]  /*2ce60*/  LDL.LU R4, [R1+0x2b8] ;  /* 0x0002b80001047983 */ /* 0x000ee80000300800 */
[----:B------:R-:W3:Y:S01]  /*2ce70*/  LDL.LU R5, [R1+0x2bc] ;  /* 0x0002bc0001057983 */ /* 0x000ee20000300800 */
[C---:B------:R-:W-:Y:S01]  /*2ce80*/  IADD3 R72, P6, PT, R76.reuse, R3, RZ ;  /* 0x000000034c487210 */ /* 0x040fe20007fde0ff */
[----:B------:R-:W-:-:S04]  /*2ce90*/  VIADD R76, R76, UR60 ;  /* 0x0000003c4c4c7c36 */ /* 0x000fc80008000000 */
[----:B------:R-:W-:Y:S01]  /*2cea0*/  IMAD.X R73, R73, 0x1, R71, P6 ;  /* 0x0000000149497824 */ /* 0x000fe200030e0647 */
[----:B------:R-:W-:-:S04]  /*2ceb0*/  IADD3 R74, P6, PT, R76, R2, RZ ;  /* 0x000000024c4a7210 */ /* 0x000fc80007fde0ff */
[----:B------:R0:W-:Y:S01]  /*2cec0*/  @P4 STG.E.U8 desc[UR24][R72.64], R77 ;  /* 0x0000004d48004986 */ /* 0x0001e2000c101118 */
[----:B-----5:R-:W-:Y:S01]  /*2ced0*/  ISETP.LT.AND P4, PT, R69, UR9, !P3 ;  /* 0x0000000945007c0c */ /* 0x020fe2000df81270 */
[----:B------:R-:W5:Y:S01]  /*2cee0*/  LDCU UR9, c[0x0][0x398] ;  /* 0x00007300ff0977ac */ /* 0x000f620008000800 */
[----:B------:R-:W-:Y:S01]  /*2cef0*/  ISETP.LT.AND P3, PT, R70, UR14, !P3 ;  /* 0x0000000e46007c0c */ /* 0x000fe2000df61270 */
[----:B------:R-:W1:Y:S01]  /*2cf00*/  LDCU UR14, c[0x0][0x398] ;  /* 0x00007300ff0e77ac */ /* 0x000e620008000800 */
[----:B0-----:R-:W-:Y:S01]  /*2cf10*/  VIADD R72, R68, 0x30 ;  /* 0x0000003044487836 */ /* 0x001fe20000000000 */
[----:B------:R-:W-:-:S04]  /*2cf20*/  SHF.R.S32.HI R73, RZ, 0x1f, R76 ;  /* 0x0000001fff497819 */ /* 0x000fc8000001144c */
[----:B------:R-:W-:Y:S01]  /*2cf30*/  ISETP.GE.AND P5, PT, R72, UR6, PT ;  /* 0x0000000648007c0c */ /* 0x000fe2000bfa6270 */
[C---:B------:R-:W-:Y:S01]  /*2cf40*/  IMAD.X R75, R73.reuse, 0x1, R0, P6 ;  /* 0x00000001494b7824 */ /* 0x040fe200030e0600 */
[C---:B------:R-:W-:Y:S01]  /*2cf50*/  IADD3 R72, P6, PT, R76.reuse, R3, RZ ;  /* 0x000000034c487210 */ /* 0x040fe20007fde0ff */
[----:B------:R-:W-:Y:S01]  /*2cf60*/  VIADD R76, R76, UR60 ;  /* 0x0000003c4c4c7c36 */ /* 0x000fe20008000000 */
[----:B------:R-:W0:Y:S03]  /*2cf70*/  LDCU UR6, c[0x0][0x398] ;  /* 0x00007300ff0677ac */ /* 0x000e260008000800 */
[----:B------:R-:W-:Y:S01]  /*2cf80*/  IMAD.X R73, R73, 0x1, R71, P6 ;  /* 0x0000000149497824 */ /* 0x000fe200030e0647 */
[----:B------:R1:W-:Y:S04]  /*2cf90*/  @P4 STG.E.U8 desc[UR24][R74.64], R78 ;  /* 0x0000004e4a004986 */ /* 0x0003e8000c101118 */
[----:B------:R0:W-:Y:S01]  /*2cfa0*/  @P3 STG.E.U8 desc[UR24][R72.64], R79 ;  /* 0x0000004f48003986 */ /* 0x0001e2000c101118 */
[----:B------:R-:W-:Y:S01]  /*2cfb0*/  ISETP.LT.AND P3, PT, R69, UR10, !P2 ;  /* 0x0000000a45007c0c */ /* 0x000fe2000d761270 */
[----:B------:R-:W-:Y:S01]  /*2cfc0*/  VIADD R77, R68, 0x31 ;  /* 0x00000031444d7836 */ /* 0x000fe20000000000 */
[----:B------:R-:W2:Y:S01]  /*2cfd0*/  LDCU UR10, c[0x0][0x398] ;  /* 0x00007300ff0a77ac */ /* 0x000ea20008000800 */
[----:B-1----:R-:W-:-:S02]  /*2cfe0*/  IADD3 R74, P6, PT, R76, R2, RZ ;  /* 0x000000024c4a7210 */ /* 0x002fc40007fde0ff */
[----:B------:R-:W-:Y:S02]  /*2cff0*/  PRMT R78, R78, 0x9910, RZ ;  /* 0x000099104e4e7816 */ /* 0x000fe400000000ff */
[----:B0-----:R-:W-:Y:S02]  /*2d000*/  SHF.R.S32.HI R73, RZ, 0x1f, R76 ;  /* 0x0000001fff497819 */ /* 0x001fe4000001144c */
[----:B------:R-:W-:-:S03]  /*2d010*/  SHF.R.S32.HI R78, RZ, 0x8, R78 ;  /* 0x00000008ff4e7819 */ /* 0x000fc6000001144e */
[----:B------:R-:W-:Y:S01]  /*2d020*/  IMAD.X R75, R73, 0x1, R0, P6 ;  /* 0x00000001494b7824 */ /* 0x000fe200030e0600 */
[----:B------:R-:W-:Y:S01]  /*2d030*/  ISETP.GE.AND P4, PT, R77, UR4, PT ;  /* 0x000000044d007c0c */ /* 0x000fe2000bf86270 */
[----:B------:R-:W0:Y:S01]  /*2d040*/  LDCU UR4, c[0x0][0x39c] ;  /* 0x00007380ff0477ac */ /* 0x000e220008000800 */
[----:B------:R-:W-:Y:S02]  /*2d050*/  PRMT R77, R79, 0x9910, RZ ;  /* 0x000099104f4d7816 */ /* 0x000fe400000000ff */
[----:B------:R3:W-:Y:S01]  /*2d060*/  @P3 STG.E.U8 desc[UR24][R74.64], R78 ;  /* 0x0000004e4a003986 */ /* 0x0007e2000c101118 */
[----:B--2---:R-:W-:-:S03]  /*2d070*/  F2FP.SATFINITE.E4M3.F32.PACK_AB_MERGE_C R79, R7, R6, RZ ;  /* 0x00000006074f723e */ /* 0x004fc600048070ff */
[----:B------:R-:W2:Y:S04]  /*2d080*/  LDL.LU R6, [R1+0x6c0] ;  /* 0x0006c00001067983 */ /* 0x000ea80000300800 */
[----:B------:R-:W2:Y:S01]  /*2d090*/  LDL.LU R7, [R1+0x6c4] ;  /* 0x0006c40001077983 */ /* 0x000ea20000300800 */
[----:B---3--:R-:W-:-:S03]  /*2d0a0*/  F2FP.SATFINITE.E4M3.F32.PACK_AB_MERGE_C R78, R5, R4, RZ ;  /* 0x00000004054e723e */ /* 0x008fc600048070ff */
[----:B------:R-:W3:Y:S04]  /*2d0b0*/  LDL.LU R4, [R1+0x2c0] ;  /* 0x0002c00001047983 */ /* 0x000ee80000300800 */
[----:B------:R-:W3:Y:S01]  /*2d0c0*/  LDL.LU R5, [R1+0x2c4] ;  /* 0x0002c40001057983 */ /* 0x000ee20000300800 */
[----:B------:R-:W-:Y:S01]  /*2d0d0*/  ISETP.LT.AND P2, PT, R70, UR6, !P2 ;  /* 0x0000000646007c0c */ /* 0x000fe2000d741270 */
[----:B------:R-:W1:Y:S01]  /*2d0e0*/  LDCU UR6, c[0x0][0x39c] ;  /* 0x00007380ff0677ac */ /* 0x000e620008000800 */
[----:B------:R-:W-:Y:S02]  /*2d0f0*/  IADD3 R72, P6, PT, R76, R3, RZ ;  /* 0x000000034c487210 */ /* 0x000fe40007fde0ff */
[----:B------:R-:W-:-:S03]  /*2d100*/  SHF.R.S32.HI R77, RZ, 0x8, R77 ;  /* 0x00000008ff4d7819 */ /* 0x000fc6000001144d */
[----:B------:R-:W-:Y:S02]  /*2d110*/  IMAD.X R73, R73, 0x1, R71, P6 ;  /* 0x0000000149497824 */ /* 0x000fe400030e0647 */
[----:B------:R-:W-:Y:S01]  /*2d120*/  VIADD R76, R76, UR60 ;  /* 0x0000003c4c4c7c36 */ /* 0x000fe20008000000 */
[----:B-----5:R-:W-:Y:S01]  /*2d130*/  ISETP.LT.AND P3, PT, R69, UR9, !P1 ;  /* 0x0000000945007c0c */ /* 0x020fe2000cf61270 */
[----:B------:R-:W5:Y:S02]  /*2d140*/  LDCU UR9, c[0x0][0x398] ;  /* 0x00007300ff0977ac */ /* 0x000f640008000800 */
[----:B------:R0:W-:Y:S01]  /*2d150*/  @P2 STG.E.U8 desc[UR24][R72.64], R77 ;  /* 0x0000004d48002986 */ /* 0x0001e2000c101118 */
[----:B----4-:R-:W-:Y:S01]  /*2d160*/  ISETP.LT.AND P2, PT, R70, UR12, !P1 ;  /* 0x0000000c46007c0c */ /* 0x010fe2000cf41270 */
[----:B------:R-:W4:Y:S01]  /*2d170*/  LDCU UR12, c[0x0][0x398] ;  /* 0x00007300ff0c77ac */ /* 0x000f220008000800 */
[----:B------:R-:W-:Y:S02]  /*2d180*/  IADD3 R74, P1, PT, R76, R2, RZ ;  /* 0x000000024c4a7210 */ /* 0x000fe40007f3e0ff */
[----:B0-----:R-:W-:-:S02]  /*2d190*/  SHF.R.S32.HI R73, RZ, 0x1f, R76 ;  /* 0x0000001fff497819 */ /* 0x001fc4000001144c */
[----:B------:R-:W-:Y:S01]  /*2d1a0*/  IADD3 R72, P6, PT, R76, R3, RZ ;  /* 0x000000034c487210 */ /* 0x000fe20007fde0ff */
[----:B------:R-:W-:Y:S02]  /*2d1b0*/  VIADD R77, R68, 0x32 ;  /* 0x00000032444d7836 */ /* 0x000fe40000000000 */
[C---:B------:R-:W-:Y:S02]  /*2d1c0*/  IMAD.X R75, R73.reuse, 0x1, R0, P1 ;  /* 0x00000001494b7824 */ /* 0x040fe400008e0600 */
[----:B------:R-:W-:Y:S01]  /*2d1d0*/  IMAD.X R73, R73, 0x1, R71, P6 ;  /* 0x0000000149497824 */ /* 0x000fe200030e0647 */
[----:B------:R-:W-:Y:S01]  /*2d1e0*/  ISETP.GE.AND P1, PT, R77, UR4, PT ;  /* 0x000000044d007c0c */ /* 0x000fe2000bf26270 */
[----:B------:R-:W0:Y:S01]  /*2d1f0*/  LDCU UR4, c[0x0][0x39c] ;  /* 0x00007380ff0477ac */ /* 0x000e220008000800 */
[----:B------:R-:W-:Y:S01]  /*2d200*/  @P3 STG.E.U8 desc[UR24][R74.64], R79 ;  /* 0x0000004f4a003986 */ /* 0x000fe2000c101118 */
[----:B------:R-:W-:-:S03]  /*2d210*/  VIADD R76, R76, UR60 ;  /* 0x0000003c4c4c7c36 */ /* 0x000fc60008000000 */
[----:B------:R1:W-:Y:S01]  /*2d220*/  @P2 STG.E.U8 desc[UR24][R72.64], R78 ;  /* 0x0000004e48002986 */ /* 0x0003e2000c101118 */
[----:B------:R-:W-:Y:S01]  /*2d230*/  ISETP.LT.AND P3, PT, R69, UR10, !P0 ;  /* 0x0000000a45007c0c */ /* 0x000fe2000c761270 */
[----:B------:R-:W-:Y:S01]  /*2d240*/  VIADD R77, R68, 0x33 ;  /* 0x00000033444d7836 */ /* 0x000fe20000000000 */
[----:B------:R-:W-:Y:S01]  /*2d250*/  ISETP.LT.AND P2, PT, R70, UR14, !P0 ;  /* 0x0000000e46007c0c */ /* 0x000fe2000c741270 */
[----:B------:R-:W0:Y:S01]  /*2d260*/  LDCU UR10, c[0x0][0x398] ;  /* 0x00007300ff0a77ac */ /* 0x000e220008000800 */
[----:B-1----:R-:W-:Y:S01]  /*2d270*/  PRMT R72, R79, 0x9910, RZ ;  /* 0x000099104f487816 */ /* 0x002fe200000000ff */
[----:B------:R-:W1:Y:S01]  /*2d280*/  LDCU UR14, c[0x0][0x398] ;  /* 0x00007300ff0e77ac */ /* 0x000e620008000800 */
[----:B------:R-:W-:Y:S02]  /*2d290*/  PRMT R79, R78, 0x9910, RZ ;  /* 0x000099104e4f7816 */ /* 0x000fe400000000ff */
[----:B------:R-:W-:Y:S01]  /*2d2a0*/  SHF.R.S32.HI R73, RZ, 0x1f, R76 ;  /* 0x0000001fff497819 */ /* 0x000fe2000001144c */
[----:B------:R-:W-:Y:S01]  /*2d2b0*/  IMAD.MOV.U32 R78, RZ, RZ, R72 ;  /* 0x000000ffff4e7224 */ /* 0x000fe200078e0048 */
[----:B------:R-:W-:-:S04]  /*2d2c0*/  IADD3 R74, P0, PT, R76, R2, RZ ;  /* 0x000000024c4a7210 */ /* 0x000fc80007f1e0ff */
[----:B------:R-:W-:Y:S01]  /*2d2d0*/  SHF.R.S32.HI R78, RZ, 0x8, R78 ;  /* 0x00000008ff4e7819 */ /* 0x000fe2000001144e */
[----:B------:R-:W-:Y:S01]  /*2d2e0*/  IMAD.X R75, R73, 0x1, R0, P0 ;  /* 0x00000001494b7824 */ /* 0x000fe200000e0600 */
[----:B0-----:R-:W-:Y:S01]  /*2d2f0*/  ISETP.GE.AND P0, PT, R77, UR4, PT ;  /* 0x000000044d007c0c */ /* 0x001fe2000bf06270 */
[----:B------:R-:W0:Y:S01]  /*2d300*/  LDCU UR4, c[0x0][0x39c] ;  /* 0x00007380ff0477ac */ /* 0x000e220008000800 */
        /* <DEDUP_REMOVED lines=15> */
[----:B----4-:R-:W-:Y:S01]  /*2d400*/  ISETP.LT.AND P5, PT, R70, UR12, !P5 ;  /* 0x0000000c46007c0c */ /* 0x010fe2000efa1270 */
[----:B------:R-:W4:Y:S01]  /*2d410*/  LDCU UR12, c[0x0][0x398] ;  /* 0x00007300ff0c77ac */ /* 0x000f220008000800 */
        /* <DEDUP_REMOVED lines=114> */
[----:B------:R-:W-:-:S04]  /*2db40*/  VIADD R76, R76, UR60 ;  /* 0x0000003c4c4c7c36 */ /* 0x000fc80008000000 */
[----:B------:R0:W-:Y:S01]  /*2db50*/  @P2 STG.E.U8 desc[UR24][R72.64], R77 ;  /* 0x0000004d48002986 */ /* 0x0001e2000c101118 */
[----:B-----5:R-:W-:Y:S01]  /*2db60*/  ISETP.LT.AND P2, PT, R69, UR9, !P1 ;  /* 0x0000000945007c0c */ /* 0x020fe2000cf41270 */
[----:B------:R-:W5:Y:S01]  /*2db70*/  LDCU UR9, c[0x0][0x398] ;  /* 0x00007300ff0977ac */ /* 0x000f620008000800 */
[----:B----4-:R-:W-:Y:S02]  /*2db80*/  ISETP.LT.AND P1, PT, R70, UR12, !P1 ;  /* 0x0000000c46007c0c */ /* 0x010fe4000cf21270 */
[C---:B------:R-:W-:Y:S01]  /*2db90*/  IADD3 R74, P3, PT, R76.reuse, R2, RZ ;  /* 0x000000024c4a7210 */ /* 0x040fe20007f7e0ff */
[----:B------:R-:W4:Y:S01]  /*2dba0*/  LDCU UR12, c[0x0][0x398] ;  /* 0x00007300ff0c77ac */ /* 0x000f220008000800 */
[----:B0-----:R-:W-:Y:S02]  /*2dbb0*/  SHF.R.S32.HI R73, RZ, 0x1f, R76 ;  /* 0x0000001fff497819 */ /* 0x001fe4000001144c */
[----:B------:R-:W-:Y:S01]  /*2dbc0*/  IADD3 R72, P6, PT, R76, R3, RZ ;  /* 0x000000034c487210 */ /* 0x000fe20007fde0ff */
[----:B------:R-:W-:-:S02]  /*2dbd0*/  VIADD R77, R68, 0x3a ;  /* 0x0000003a444d7836 */ /* 0x000fc40000000000 */
        /* <DEDUP_REMOVED lines=27> */
[----:B------:R-:W-:Y:S01]  /*2dd90*/  ISETP.LT.AND P0, PT, R70, UR14, !P0 ;  /* 0x0000000e46007c0c */ /* 0x000fe2000c701270 */
[----:B------:R-:W0:Y:S01]  /*2dda0*/  LDCU UR14, c[0x0][0x398] ;  /* 0x00007300ff0e77ac */ /* 0x000e220008000800 */
[C---:B------:R-:W-:Y:S01]  /*2ddb0*/  IADD3 R72, P6, PT, R76.reuse, R3, RZ ;  /* 0x000000034c487210 */ /* 0x040fe20007fde0ff */
[----:B------:R-:W-:-:S04]  /*2ddc0*/  VIADD R76, R76, UR60 ;  /* 0x0000003c4c4c7c36 */ /* 0x000fc80008000000 */
[----:B------:R-:W-:Y:S01]  /*2ddd0*/  IMAD.X R73, R73, 0x1, R71, P6 ;  /* 0x0000000149497824 */ /* 0x000fe200030e0647 */
[----:B------:R-:W-:Y:S02]  /*2dde0*/  IADD3 R74, P6, PT, R76, R2, RZ ;  /* 0x000000024c4a7210 */ /* 0x000fe40007fde0ff */
[----:B-----5:R-:W-:Y:S01]  /*2ddf0*/  ISETP.LT.AND P1, PT, R69, UR9, !P5 ;  /* 0x0000000945007c0c */ /* 0x020fe2000ef21270 */
[----:B------:R-:W5:Y:S02]  /*2de00*/  LDCU UR9, c[0x0][0x398] ;  /* 0x00007300ff0977ac */ /* 0x000f640008000800 */
[----:B------:R0:W-:Y:S01]  /*2de10*/  @P0 STG.E.U8 desc[UR24][R72.64], R77 ;  /* 0x0000004d48000986 */ /* 0x0001e2000c101118 */
        /* <DEDUP_REMOVED lines=12> */
[----:B-1----:R-:W-:Y:S01]  /*2dee0*/  ISETP.LT.AND P5, PT, R69, UR10, !P4 ;  /* 0x0000000a45007c0c */ /* 0x002fe2000e7a1270 */
[----:B------:R-:W-:Y:S01]  /*2def0*/  VIADD R77, R68, 0x3d ;  /* 0x0000003d444d7836 */ /* 0x000fe20000000000 */
[----:B------:R-:W1:Y:S01]  /*2df00*/  LDCU UR10, c[0x0][0x398] ;  /* 0x00007300ff0a77ac */ /* 0x000e620008000800 */
[----:B----4-:R-:W-:-:S02]  /*2df10*/  IADD3 R74, P6, PT, R76, R2, RZ ;  /* 0x000000024c4a7210 */ /* 0x010fc40007fde0ff */
        /* <DEDUP_REMOVED lines=15> */
[----:B------:R-:W4:Y:S01]  /*2e010*/  LDCU UR6, c[0x0][0x39c] ;  /* 0x00007380ff0677ac */ /* 0x000f220008000800 */
[C---:B------:R-:W-:Y:S01]  /*2e020*/  IADD3 R72, P6, PT, R76.reuse, R3, RZ ;  /* 0x000000034c487210 */ /* 0x040fe20007fde0ff */
[----:B------:R-:W-:Y:S01]  /*2e030*/  VIADD R76, R76, UR60 ;  /* 0x0000003c4c4c7c36 */ /* 0x000fe20008000000 */
[----:B------:R-:W-:-:S03]  /*2e040*/  SHF.R.S32.HI R77, RZ, 0x8, R77 ;  /* 0x00000008ff4d7819 */ /* 0x000fc6000001144d */
[----:B------:R-:W-:Y:S01]  /*2e050*/  IMAD.X R73, R73, 0x1, R71, P6 ;  /* 0x0000000149497824 */ /* 0x000fe200030e0647 */
[----:B-----5:R-:W-:Y:S01]  /*2e060*/  ISETP.LT.AND P5, PT, R69, UR9, !P3 ;  /* 0x0000000945007c0c */ /* 0x020fe2000dfa1270 */
[----:B------:R-:W5:Y:S01]  /*2e070*/  LDCU UR9, c[0x0][0x398] ;  /* 0x00007300ff0977ac */ /* 0x000f620008000800 */
[----:B------:R-:W-:-:S03]  /*2e080*/  ISETP.LT.AND P3, PT, R70, UR12, !P3 ;  /* 0x0000000c46007c0c */ /* 0x000fc6000df61270 */
[----:B------:R0:W-:Y:S01]  /*2e090*/  @P4 STG.E.U8 desc[UR24][R72.64], R77 ;  /* 0x0000004d48004986 */ /* 0x0001e2000c101118 */
[----:B------:R-:W-:Y:S01]  /*2e0a0*/  IADD3 R74, P4, PT, R76, R2, RZ ;  /* 0x000000024c4a7210 */ /* 0x000fe20007f9e0ff */
[----:B------:R-:W1:Y:S01]  /*2e0b0*/  LDCU UR12, c[0x0][0x398] ;  /* 0x00007300ff0c77ac */ /* 0x000e620008000800 */
[----:B0-----:R-:W-:Y:S01]  /*2e0c0*/  SHF.R.S32.HI R73, RZ, 0x1f, R76 ;  /* 0x0000001fff497819 */ /* 0x001fe2000001144c */
[----:B------:R-:W-:Y:S01]  /*2e0d0*/  VIADD R77, R68, 0x3e ;  /* 0x0000003e444d7836 */ /* 0x000fe20000000000 */
[----:B------:R-:W-:-:S03]  /*2e0e0*/  IADD3 R72, P6, PT, R76, R3, RZ ;  /* 0x000000034c487210 */ /* 0x000fc60007fde0ff */
[----:B------:R-:W-:Y:S01]  /*2e0f0*/  IMAD.X R75, R73, 0x1, R0, P4 ;  /* 0x00000001494b7824 */ /* 0x000fe200020e0600 */
[----:B------:R-:W-:Y:S01]  /*2e100*/  ISETP.GE.AND P4, PT, R77, UR4, PT ;  /* 0x000000044d007c0c */ /* 0x000fe2000bf86270 */
[----:B------:R-:W-:Y:S01]  /*2e110*/  IMAD.X R73, R73, 0x1, R71, P6 ;  /* 0x0000000149497824 */ /* 0x000fe200030e0647 */
[----:B------:R-:W0:Y:S01]  /*2e120*/  LDCU UR4, c[0x0][0x39c] ;  /* 0x00007380ff0477ac */ /* 0x000e220008000800 */
[----:B------:R-:W-:Y:S01]  /*2e130*/  VIADD R76, R76, UR60 ;  /* 0x0000003c4c4c7c36 */ /* 0x000fe20008000000 */
[----:B------:R4:W-:Y:S01]  /*2e140*/  @P5 STG.E.U8 desc[UR24][R74.64], R79 ;  /* 0x0000004f4a005986 */ /* 0x0009e2000c101118 */
[----:B-1----:R-:W-:Y:S01]  /*2e150*/  ISETP.LT.AND P5, PT, R69, UR10, !P2 ;  /* 0x0000000a45007c0c */ /* 0x002fe2000d7a1270 */
[----:B------:R-:W-:Y:S01]  /*2e160*/  VIADD R77, R68, 0x3f ;  /* 0x0000003f444d7836 */ /* 0x000fe20000000000 */
[----:B------:R-:W-:Y:S01]  /*2e170*/  ISETP.LT.AND P2, PT, R70, UR14, !P2 ;  /* 0x0000000e46007c0c */ /* 0x000fe2000d741270 */
[----:B------:R1:W-:Y:S01]  /*2e180*/  @P3 STG.E.U8 desc[UR24][R72.64], R78 ;  /* 0x0000004e48003986 */ /* 0x0003e2000c101118 */
[----:B------:R-:W0:Y:S01]  /*2e190*/  LDCU UR10, c[0x0][0x398] ;  /* 0x00007300ff0a77ac */ /* 0x000e220008000800 */
[----:B------:R-:W0:Y:S01]  /*2e1a0*/  LDCU UR14, c[0x0][0x398] ;  /* 0x00007300ff0e77ac */ /* 0x000e220008000800 */
[----:B----4-:R-:W-:-:S02]  /*2e1b0*/  IADD3 R74, P3, PT, R76, R2, RZ ;  /* 0x000000024c4a7210 */ /* 0x010fc40007f7e0ff */
[----:B------:R-:W-:Y:S02]  /*2e1c0*/  PRMT R79, R79, 0x9910, RZ ;  /* 0x000099104f4f7816 */ /* 0x000fe400000000ff */
[----:B-1----:R-:W-:Y:S02]  /*2e1d0*/  SHF.R.S32.HI R73, RZ, 0x1f, R76 ;  /* 0x0000001fff497819 */ /* 0x002fe4000001144c */
[----:B------:R-:W-:Y:S02]  /*2e1e0*/  IADD3 R72, P6, PT, R76, R3, RZ ;  /* 0x000000034c487210 */ /* 0x000fe40007fde0ff */
[----:B------:R-:W-:Y:S01]  /*2e1f0*/  PRMT R78, R78, 0x9910, RZ ;  /* 0x000099104e4e7816 */ /* 0x000fe200000000ff */
[C---:B------:R-:W-:Y:S01]  /*2e200*/  IMAD.X R75, R73.reuse, 0x1, R0, P3 ;  /* 0x00000001494b7824 */ /* 0x040fe200018e0600 */
[----:B------:R-:W-:Y:S01]  /*2e210*/  SHF.R.S32.HI R79, RZ, 0x8, R79 ;  /* 0x00000008ff4f7819 */ /* 0x000fe2000001144f */
[----:B------:R-:W-:Y:S01]  /*2e220*/  IMAD.X R73, R73, 0x1, R71, P6 ;  /* 0x0000000149497824 */ /* 0x000fe200030e0647 */
[----:B------:R-:W-:Y:S01]  /*2e230*/  SHF.R.S32.HI R78, RZ, 0x8, R78 ;  /* 0x00000008ff4e7819 */ /* 0x000fe2000001144e */
[----:B------:R-:W-:-:S02]  /*2e240*/  VIADD R76, R76, UR60 ;  /* 0x0000003c4c4c7c36 */ /* 0x000fc40008000000 */
[----:B------:R1:W-:Y:S01]  /*2e250*/  @P5 STG.E.U8 desc[UR24][R74.64], R79 ;  /* 0x0000004f4a005986 */ /* 0x0003e2000c101118 */
[----:B-----5:R-:W-:Y:S01]  /*2e260*/  ISETP.LT.AND P5, PT, R69, UR9, !P0 ;  /* 0x0000000945007c0c */ /* 0x020fe2000c7a1270 */
[----:B------:R-:W4:Y:S02]  /*2e270*/  LDCU UR9, c[0x0][0x398] ;  /* 0x00007300ff0977ac */ /* 0x000f240008000800 */
[----:B------:R5:W-:Y:S01]  /*2e280*/  @P2 STG.E.U8 desc[UR24][R72.64], R78 ;  /* 0x0000004e48002986 */ /* 0x000be2000c101118 */
[----:B------:R-:W-:Y:S01]  /*2e290*/  ISETP.LT.AND P2, PT, R70, UR12, !P0 ;  /* 0x0000000c46007c0c */ /* 0x000fe2000c741270 */
[----:B------:R-:W2:Y:S01]  /*2e2a0*/  LDCU UR12, c[0x0][0x398] ;  /* 0x00007300ff0c77ac */ /* 0x000ea20008000800 */
[----:B0-----:R-:W-:Y:S01]  /*2e2b0*/  ISETP.GE.AND P3, PT, R77, UR4, PT ;  /* 0x000000044d007c0c */ /* 0x001fe2000bf66270 */
[----:B------:R-:W-:Y:S01]  /*2e2c0*/  VIADD R77, R68, 0x40 ;  /* 0x00000040444d7836 */ /* 0x000fe20000000000 */
[----:B------:R-:W0:Y:S01]  /*2e2d0*/  LDCU UR4, c[0x0][0x39c] ;  /* 0x00007380ff0477ac */ /* 0x000e220008000800 */
[----:B-1----:R-:W-:-:S02]  /*2e2e0*/  IADD3 R74, P0, PT, R76, R2, RZ ;  /* 0x000000024c4a7210 */ /* 0x002fc40007f1e0ff */
[----:B-----5:R-:W-:-:S05]  /*2e2f0*/  SHF.R.S32.HI R73, RZ, 0x1f, R76 ;  /* 0x0000001fff497819 */ /* 0x020fca000001144c */
[----:B------:R-:W-:Y:S01]  /*2e300*/  IMAD.X R75, R73, 0x1, R0, P0 ;  /* 0x00000001494b7824 */ /* 0x000fe200000e0600 */
[----:B------:R-:W-:Y:S01]  /*2e310*/  ISETP.GE.AND P0, PT, R77, UR6, PT ;  /* 0x000000064d007c0c */ /* 0x000fe2000bf06270 */
[----:B------:R-:W1:Y:S01]  /*2e320*/  LDCU UR6, c[0x0][0x39c] ;  /* 0x00007380ff0677ac */ /* 0x000e620008000800 */
[----:B--2---:R-:W-:Y:S02]  /*2e330*/  F2FP.SATFINITE.E4M3.F32.PACK_AB_MERGE_C R77, R7, R6, RZ ;  /* 0x00000006074d723e */ /* 0x004fe400048070ff */
[----:B------:R-:W2:Y:S04]  /*2e340*/  LDL.LU R6, [R1+0x6f8] ;  /* 0x0006f80001067983 */ /* 0x000ea80000300800 */
[----:B------:R-:W2:Y:S01]  /*2e350*/  LDL.LU R7, [R1+0x6fc] ;  /* 0x0006fc0001077983 */ /* 0x000ea20000300800 */
[----:B---3--:R-:W-:-:S03]  /*2e360*/  F2FP.SATFINITE.E4M3.F32.PACK_AB_MERGE_C R78, R5, R4, RZ ;  /* 0x00000004054e723e */ /* 0x008fc600048070ff */
[----:B------:R-:W3:Y:S04]  /*2e370*/  LDL.LU R4, [R1+0x2f8] ;  /* 0x0002f80001047983 */ /* 0x000ee80000300800 */
[----:B------:R-:W3:Y:S04]  /*2e380*/  LDL.LU R5, [R1+0x2fc] ;  /* 0x0002fc0001057983 */ /* 0x000ee80000300800 */
[----:B------:R-:W5:Y:S04]  /*2e390*/  LDL.LU R12, [R1+0x500] ;  /* 0x00050000010c7983 */ /* 0x000f680000300800 */
[----:B------:R-:W5:Y:S04]  /*2e3a0*/  LDL.LU R13, [R1+0x504] ;  /* 0x00050400010d7983 */ /* 0x000f680000300800 */
[----:B------:R-:W5:Y:S04]  /*2e3b0*/  LDL.LU R10, [R1+0x100] ;  /* 0x00010000010a7983 */ /* 0x000f680000300800 */
[----:B------:R-:W5:Y:S01]  /*2e3c0*/  LDL.LU R11, [R1+0x104] ;  /* 0x00010400010b7983 */ /* 0x000f620000300800 */
[----:B------:R-:W-:-:S03]  /*2e3d0*/  IADD3 R72, P6, PT, R76, R3, RZ ;  /* 0x000000034c487210 */ /* 0x000fc60007fde0ff */
[----:B------:R0:W-:Y:S02]  /*2e3e0*/  @P5 STG.E.U8 desc[UR24][R74.64], R77 ;  /* 0x0000004d4a005986 */ /* 0x0001e4000c101118 */
[----:B------:R-:W-:Y:S01]  /*2e3f0*/  IMAD.X R73, R73, 0x1, R71, P6 ;  /* 0x0000000149497824 */ /* 0x000fe200030e0647 */
[----:B------:R-:W-:Y:S01]  /*2e400*/  ISETP.LT.AND P5, PT, R69, UR10, !P1 ;  /* 0x0000000a45007c0c */ /* 0x000fe2000cfa1270 */
[----:B------:R-:W1:Y:S01]  /*2e410*/  LDCU UR10, c[0x0][0x398] ;  /* 0x00007300ff0a77ac */ /* 0x000e620008000800 */
[----:B------:R-:W5:Y:S04]  /*2e420*/  LDL.LU R8, [R1+0x588] ;  /* 0x0005880001087983 */ /* 0x000f680000300800 */
[----:B------:R4:W-:Y:S01]  /*2e430*/  @P2 STG.E.U8 desc[UR24][R72.64], R78 ;  /* 0x0000004e48002986 */ /* 0x0009e2000c101118 */
[----:B0-----:R-:W-:Y:S01]  /*2e440*/  VIADD R74, R76, UR60 ;  /* 0x0000003c4c4a7c36 */ /* 0x001fe20008000000 */
[----:B------:R-:W-:-:S02]  /*2e450*/  PRMT R76, R77, 0x9910, RZ ;  /* 0x000099104d4c7816 */ /* 0x000fc400000000ff */
[----:B------:R-:W5:Y:S02]  /*2e460*/  LDL.LU R9, [R1+0x58c] ;  /* 0x00058c0001097983 */ /* 0x000f640000300800 */
[----:B------:R-:W-:Y:S01]  /*2e470*/  SHF.R.S32.HI R75, RZ, 0x1f, R74 ;  /* 0x0000001fff4b7819 */ /* 0x000fe2000001144a */
[----:B----4-:R-:W-:Y:S01]  /*2e480*/  VIADD R73, R68, 0x41 ;  /* 0x0000004144497836 */ /* 0x010fe20000000000 */
[----:B------:R-:W-:Y:S02]  /*2e490*/  IADD3 R72, P6, PT, R74, R2, RZ ;  /* 0x000000024a487210 */ /* 0x000fe40007fde0ff */
[----:B------:R-:W-:Y:S02]  /*2e4a0*/  SHF.R.S32.HI R76, RZ, 0x8, R76 ;  /* 0x00000008ff4c7819 */ /* 0x000fe4000001144c */
[----:B------:R-:W-:Y:S01]  /*2e4b0*/  ISETP.GE.AND P2, PT, R73, UR4, PT ;  /* 0x0000000449007c0c */ /* 0x000fe2000bf46270 */
[----:B------:R-:W-:Y:S01]  /*2e4c0*/  IMAD.X R73, R75, 0x1, R0, P6 ;  /* 0x000000014b497824 */ /* 0x000fe200030e0600 */
[----:B------:R-:W-:Y:S01]  /*2e4d0*/  ISETP.LT.AND P1, PT, R70, UR9, !P1 ;  /* 0x0000000946007c0c */ /* 0x000fe2000cf21270 */
[----:B------:R-:W0:Y:S03]  /*2e4e0*/  LDCU UR9, c[0x0][0x398] ;  /* 0x00007300ff0977ac */ /* 0x000e260008000800 */
[----:B------:R4:W-:Y:S01]  /*2e4f0*/  @P5 STG.E.U8 desc[UR24][R72.64], R76 ;  /* 0x0000004c48005986 */ /* 0x0009e2000c101118 */
[----:B------:R-:W-:Y:S01]  /*2e500*/  PRMT R77, R78, 0x9910, RZ ;  /* 0x000099104e4d7816 */ /* 0x000fe200000000ff */
[----:B------:R-:W0:Y:S01]  /*2e510*/  LDCU UR4, c[0x0][0x39c] ;  /* 0x00007380ff0477ac */ /* 0x000e220008000800 */
[----:B----4-:R-:W-:Y:S01]  /*2e520*/  IADD3 R72, P5, PT, R74, R3, RZ ;  /* 0x000000034a487210 */ /* 0x010fe20007fbe0ff */
[----:B------:R-:W-:-:S04]  /*2e530*/  VIADD R76, R68, 0x42 ;  /* 0x00000042444c7836 */ /* 0x000fc80000000000 */
[----:B------:R-:W-:Y:S01]  /*2e540*/  IMAD.X R73, R75, 0x1, R71, P5 ;  /* 0x000000014b497824 */ /* 0x000fe200028e0647 */
[----:B------:R-:W-:Y:S02]  /*2e550*/  SHF.R.S32.HI R75, RZ, 0x8, R77 ;  /* 0x00000008ff4b7819 */ /* 0x000fe4000001144d */
[----:B-1----:R-:W-:Y:S01]  /*2e560*/  ISETP.GE.AND P5, PT, R76, UR6, PT ;  /* 0x000000064c007c0c */ /* 0x002fe2000bfa6270 */
[----:B------:R-:W-:Y:S01]  /*2e570*/  VIADD R76, R74, UR60 ;  /* 0x0000003c4a4c7c36 */ /* 0x000fe20008000000 */
[----:B------:R-:W1:Y:S01]  /*2e580*/  LDCU UR6, c[0x0][0x398] ;  /* 0x00007300ff0677ac */ /* 0x000e620008000800 */
[----:B------:R4:W-:Y:S01]  /*2e590*/  @P1 STG.E.U8 desc[UR24][R72.64], R75 ;  /* 0x0000004b48001986 */ /* 0x0009e2000c101118 */
[----:B------:R-:W-:Y:S02]  /*2e5a0*/  ISETP.LT.AND P1, PT, R69, UR12, !P4 ;  /* 0x0000000c45007c0c */ /* 0x000fe4000e721270 */
[----:B------:R-:W-:Y:S01]  /*2e5b0*/  IADD3 R74, P6, PT, R76, R2, RZ ;  /* 0x000000024c4a7210 */ /* 0x000fe20007fde0ff */
[----:B------:R-:W-:Y:S01]  /*2e5c0*/  VIADD R77, R68, 0x43 ;  /* 0x00000043444d7836 */ /* 0x000fe20000000000 */
[----:B------:R-:W-:Y:S01]  /*2e5d0*/  ISETP.LT.AND P4, PT, R70, UR10, !P4 ;  /* 0x0000000a46007c0c */ /* 0x000fe2000e781270 */
[----:B------:R-:W0:Y:S01]  /*2e5e0*/  LDCU UR10, c[0x0][0x398] ;  /* 0x00007300ff0a77ac */ /* 0x000e220008000800 */
[----:B------:R-:W0:Y:S01]  /*2e5f0*/  LDCU UR12, c[0x0][0x398] ;  /* 0x00007300ff0c77ac */ /* 0x000e220008000800 */
[----:B----4-:R-:W-:-:S05]  /*2e600*/  SHF.R.S32.HI R73, RZ, 0x1f, R76 ;  /* 0x0000001fff497819 */ /* 0x010fca000001144c */
[----:B------:R-:W-:Y:S01]  /*2e610*/  IMAD.X R75, R73, 0x1, R0, P6 ;  /* 0x00000001494b7824 */ /* 0x000fe200030e0600 */
[C---:B------:R-:W-:Y:S01]  /*2e620*/  IADD3 R72, P6, PT, R76.reuse, R3, RZ ;  /* 0x000000034c487210 */ /* 0x040fe20007fde0ff */
[----:B------:R-:W-:-:S04]  /*2e630*/  VIADD R76, R76, UR60 ;  /* 0x0000003c4c4c7c36 */ /* 0x000fc80008000000 */
[----:B------:R-:W-:Y:S01]  /*2e640*/  IMAD.X R73, R73, 0x1, R71, P6 ;  /* 0x0000000149497824 */ /* 0x000fe200030e0647 */
[----:B--2---:R-:W-:Y:S02]  /*2e650*/  F2FP.SATFINITE.E4M3.F32.PACK_AB_MERGE_C R78, R7, R6, RZ ;  /* 0x00000006074e723e */ /* 0x004fe400048070ff */
[----:B------:R-:W2:Y:S01]  /*2e660*/  LDL.LU R6, [R1+0x598] ;  /* 0x0005980001067983 */ /* 0x000ea20000300800 */
[----:B---3--:R-:W-:-:S03]  /*2e670*/  F2FP.SATFINITE.E4M3.F32.PACK_AB_MERGE_C R79, R5, R4, RZ ;  /* 0x00000004054f723e */ /* 0x008fc600048070ff */
[----:B------:R3:W-:Y:S04]  /*2e680*/  @P1 STG.E.U8 desc[UR24][R74.64], R78 ;  /* 0x0000004e4a001986 */ /* 0x0007e8000c101118 */
[----:B------:R4:W-:Y:S01]  /*2e690*/  @P4 STG.E.U8 desc[UR24][R72.64], R79 ;  /* 0x0000004f48004986 */ /* 0x0009e2000c101118 */
[----:B------:R-:W-:Y:S01]  /*2e6a0*/  ISETP.LT.AND P4, PT, R69, UR14, !P3 ;  /* 0x0000000e45007c0c */ /* 0x000fe2000df81270 */
[----:B------:R-:W1:Y:S01]  /*2e6b0*/  LDCU UR14, c[0x0][0x398] ;  /* 0x00007300ff0e77ac */ /* 0x000e620008000800 */
[----:B0-----:R-:W-:Y:S01]  /*2e6c0*/  ISETP.LT.AND P3, PT, R70, UR9, !P3 ;  /* 0x0000000946007c0c */ /* 0x001fe2000df61270 */
[----:B------:R-:W2:Y:S01]  /*2e6d0*/  LDL.LU R7, [R1+0x59c] ;  /* 0x00059c0001077983 */ /* 0x000ea20000300800 */
[----:B---3--:R-:W-:-:S03]  /*2e6e0*/  IADD3 R74, P6, PT, R76, R2, RZ ;  /* 0x000000024c4a7210 */ /* 0x008fc60007fde0ff */
[----:B------:R-:W3:Y:S01]  /*2e6f0*/  LDL.LU R4, [R1+0x190] ;  /* 0x0001900001047983 */ /* 0x000ee20000300800 */
[----:B------:R-:W-:Y:S01]  /*2e700*/  ISETP.GE.AND P1, PT, R77, UR4, PT ;  /* 0x000000044d007c0c */ /* 0x000fe2000bf26270 */
[----:B------:R-:W0:Y:S01]  /*2e710*/  LDCU UR4, c[0x0][0x39c] ;  /* 0x00007380ff0477ac */ /* 0x000e220008000800 */
[----:B----4-:R-:W-:Y:S01]  /*2e720*/  SHF.R.S32.HI R73, RZ, 0x1f, R76 ;  /* 0x0000001fff497819 */ /* 0x010fe2000001144c */
[----:B------:R-:W3:Y:S01]  /*2e730*/  LDL.LU R5, [R1+0x194] ;  /* 0x0001940001057983 */ /* 0x000ee20000300800 */
[----:B------:R-:W-:Y:S01]  /*2e740*/  PRMT R78, R78, 0x9910, RZ ;  /* 0x000099104e4e7816 */ /* 0x000fe200000000ff */
[----:B------:R-:W4:Y:S02]  /*2e750*/  LDCU UR9, c[0x0][0x398] ;  /* 0x00007300ff0977ac */ /* 0x000f240008000800 */
[----:B------:R-:W-:Y:S01]  /*2e760*/  IMAD.X R75, R73, 0x1, R0, P6 ;  /* 0x00000001494b7824 */ /* 0x000fe200030e0600 */
[----:B------:R-:W-:Y:S02]  /*2e770*/  IADD3 R72, P6, PT, R76, R3, RZ ;  /* 0x000000034c487210 */ /* 0x000fe40007fde0ff */
[----:B------:R-:W-:-:S02]  /*2e780*/  PRMT R77, R79, 0x9910, RZ ;  /* 0x000099104f4d7816 */ /* 0x000fc400000000ff */
[----:B------:R-:W-:Y:S01]  /*2e790*/  SHF.R.S32.HI R78, RZ, 0x8, R78 ;  /* 0x00000008ff4e7819 */ /* 0x000fe2000001144e */
[----:B------:R-:W-:Y:S01]  /*2e7a0*/  IMAD.X R73, R73, 0x1, R71, P6 ;  /* 0x0000000149497824 */ /* 0x000fe200030e0647 */
[----:B------:R-:W-:Y:S01]  /*2e7b0*/  SHF.R.S32.HI R77, RZ, 0x8, R77 ;  /* 0x00000008ff4d7819 */ /* 0x000fe2000001144d */
[----:B------:R-:W-:Y:S02]  /*2e7c0*/  VIADD R76, R76, UR60 ;  /* 0x0000003c4c4c7c36 */ /* 0x000fe40008000000 */
[----:B------:R0:W-:Y:S01]  /*2e7d0*/  @P4 STG.E.U8 desc[UR24][R74.64], R78 ;  /* 0x0000004e4a004986 */ /* 0x0001e2000c101118 */
[----:B------:R-:W-:Y:S01]  /*2e7e0*/  ISETP.LT.AND P4, PT, R69, UR16, !P0 ;  /* 0x0000001045007c0c */ /* 0x000fe2000c781270 */
[----:B------:R-:W2:Y:S02]  /*2e7f0*/  LDCU UR16, c[0x0][0x398] ;  /* 0x00007300ff1077ac */ /* 0x000ea40008000800 */
[----:B------:R4:W-:Y:S01]  /*2e800*/  @P3 STG.E.U8 desc[UR24][R72.64], R77 ;  /* 0x0000004d48003986 */ /* 0x0009e2000c101118 */
[----:B-1----:R-:W-:Y:S01]  /*2e810*/  ISETP.LT.AND P3, PT, R70, UR6, !P0 ;  /* 0x0000000646007c0c */ /* 0x002fe2000c761270 */
[----:B------:R-:W1:Y:S01]  /*2e820*/  LDCU UR6, c[0x0][0x39c] ;  /* 0x00007380ff0677ac */ /* 0x000e620008000800 */
[----:B0-----:R-:W-:-:S02]  /*2e830*/  IADD3 R74, P0, PT, R76, R2, RZ ;  /* 0x000000024c4a7210 */ /* 0x001fc40007f1e0ff */
[----:B----4-:R-:W-:Y:S01]  /*2e840*/  SHF.R.S32.HI R73, RZ, 0x1f, R76 ;  /* 0x0000001fff497819 */ /* 0x010fe2000001144c */
[----:B------:R-:W-:-:S04]  /*2e850*/  VIADD R77, R68, 0x44 ;  /* 0x00000044444d7836 */ /* 0x000fc80000000000 */
[----:B------:R-:W-:Y:S01]  /*2e860*/  IMAD.X R75, R73, 0x1, R0, P0 ;  /* 0x00000001494b7824 */ /* 0x000fe200000e0600 */
[----:B------:R-:W-:Y:S01]  /*2e870*/  ISETP.GE.AND P0, PT, R77, UR4, PT ;  /* 0x000000044d007c0c */ /* 0x000fe2000bf06270 */
[----:B------:R-:W0:Y:S01]  /*2e880*/  LDCU UR4, c[0x0][0x39c] ;  /* 0x00007380ff0477ac */ /* 0x000e220008000800 */
[----:B-----5:R-:W-:Y:S02]  /*2e890*/  F2FP.SATFINITE.E4M3.F32.PACK_AB_MERGE_C R77, R13, R12, RZ ;  /* 0x0000000c0d4d723e */ /* 0x020fe400048070ff */
[----:B------:R-:W4:Y:S01]  /*2e8a0*/  LDL.LU R12, [R1+0x508] ;  /* 0x00050800010c7983 */ /* 0x000f220000300800 */
[----:B------:R-:W-:-:S03]  /*2e8b0*/  F2FP.SATFINITE.E4M3.F32.PACK_AB_MERGE_C R78, R11, R10, RZ ;  /* 0x0000000a0b4e723e */ /* 0x000fc600048070ff */
[----:B------:R-:W4:Y:S04]  /*2e8c0*/  LDL.LU R13, [R1+0x50c] ;  /* 0x00050c00010d7983 */ /* 0x000f280000300800 */
[----:B------:R-:W5:Y:S04]  /*2e8d0*/  LDL.LU R10, [R1+0x108] ;  /* 0x00010800010a7983 */ /* 0x000f680000300800 */
[----:B------:R-:W5:Y:S01]  /*2e8e0*/  LDL.LU R11, [R1+0x10c] ;  /* 0x00010c00010b7983 */ /* 0x000f620000300800 */
[----:B------:R-:W-:-:S03]  /*2e8f0*/  IADD3 R72, P6, PT, R76, R3, RZ ;  /* 0x000000034c487210 */ /* 0x000fc60007fde0ff */
[----:B------:R0:W-:Y:S02]  /*2e900*/  @P4 STG.E.U8 desc[UR24][R74.64], R77 ;  /* 0x0000004d4a004986 */ /* 0x0001e4000c101118 */
[----:B------:R-:W-:-:S05]  /*2e910*/  IMAD.X R73, R73, 0x1, R71, P6 ;  /* 0x0000000149497824 */ /* 0x000fca00030e0647 */
[----:B------:R1:W-:Y:S01]  /*2e920*/  @P3 STG.E.U8 desc[UR24][R72.64], R78 ;  /* 0x0000004e48003986 */ /* 0x0003e2000c101118 */
[----:B0-----:R-:W-:Y:S01]  /*2e930*/  VIADD R74, R76, UR60 ;  /* 0x0000003c4c4a7c36 */ /* 0x001fe20008000000 */
[----:B------:R-:W-:Y:S02]  /*2e940*/  PRMT R76, R77, 0x9910, RZ ;  /* 0x000099104d4c7816 */ /* 0x000fe400000000ff */
[----:B------:R-:W-:Y:S02]  /*2e950*/  PRMT R77, R78, 0x9910, RZ ;  /* 0x000099104e4d7816 */ /* 0x000fe400000000ff */
[----:B------:R-:W-:Y:S01]  /*2e960*/  ISETP.LT.AND P4, PT, R69, UR10, !P2 ;  /* 0x0000000a45007c0c */ /* 0x000fe2000d781270 */
[----:B------:R-:W0:Y:S01]  /*2e970*/  LDCU UR10, c[0x0][0x398] ;  /* 0x00007300ff0a77ac */ /* 0x000e220008000800 */
[----:B-1----:R-:W-:Y:S01]  /*2e980*/  VIADD R73, R68, 0x45 ;  /* 0x0000004544497836 */ /* 0x002fe20000000000 */
[----:B------:R-:W-:Y:S02]  /*2e990*/  SHF.R.S32.HI R75, RZ, 0x1f, R74 ;  /* 0x0000001fff4b7819 */ /* 0x000fe4000001144a */
[----:B------:R-:W-:-:S02]  /*2e9a0*/  IADD3 R72, P6, PT, R74, R2, RZ ;  /* 0x000000024a487210 */ /* 0x000fc40007fde0ff */
[----:B------:R-:W-:Y:S01]  /*2e9b0*/  ISETP.GE.AND P3, PT, R73, UR4, PT ;  /* 0x0000000449007c0c */ /* 0x000fe2000bf66270 */
[----:B------:R-:W1:Y:S01]  /*2e9c0*/  LDCU UR4, c[0x0][0x39c] ;  /* 0x00007380ff0477ac */ /* 0x000e620008000800 */
[----:B------:R-:W-:Y:S01]  /*2e9d0*/  SHF.R.S32.HI R76, RZ, 0x8, R76 ;  /* 0x00000008ff4c7819 */ /* 0x000fe2000001144c */
[----:B------:R-:W-:Y:S01]  /*2e9e0*/  IMAD.X R73, R75, 0x1, R0, P6 ;  /* 0x000000014b497824 */ /* 0x000fe200030e0600 */
[----:B------:R-:W-:Y:S01]  /*2e9f0*/  ISETP.LT.AND P2, PT, R70, UR12, !P2 ;  /* 0x0000000c46007c0c */ /* 0x000fe2000d741270 */
[----:B------:R-:W0:Y:S03]  /*2ea00*/  LDCU UR12, c[0x0][0x398] ;  /* 0x00007300ff0c77ac */ /* 0x000e260008000800 */
[----:B------:R0:W-:Y:S01]  /*2ea10*/  @P4 STG.E.U8 desc[UR24][R72.64], R76 ;  /* 0x0000004c48004986 */ /* 0x0001e2000c101118 */
[----:B----4-:R-:W-:-:S03]  /*2ea20*/  F2FP.SATFINITE.E4M3.F32.PACK_AB_MERGE_C R78, R13, R12, RZ ;  /* 0x0000000c0d4e723e */ /* 0x010fc600048070ff */
[----:B------:R-:W4:Y:S04]  /*2ea30*/  LDL.LU R12, [R1+0x510] ;  /* 0x00051000010c7983 */ /* 0x000f280000300800 */
[----:B------:R-:W4:Y:S01]  /*2ea40*/  LDL.LU R13, [R1+0x514] ;  /* 0x00051400010d7983 */ /* 0x000f220000300800 */
[----:B-----5:R-:W-:-:S03]  /*2ea50*/  F2FP.SATFINITE.E4M3.F32.PACK_AB_MERGE_C R79, R11, R10, RZ ;  /* 0x0000000a0b4f723e */ /* 0x020fc600048070ff */
[----:B------:R-:W5:Y:S04]  /*2ea60*/  LDL.LU R10, [R1+0x110] ;  /* 0x00011000010a7983 */ /* 0x000f680000300800 */
[----:B------:R-:W5:Y:S01]  /*2ea70*/  LDL.LU R11, [R1+0x114] ;  /* 0x00011400010b7983 */ /* 0x000f620000300800 */
[----:B0-----:R-:W-:Y:S01]  /*2ea80*/  IADD3 R72, P4, PT, R74, R3, RZ ;  /* 0x000000034a487210 */ /* 0x001fe20007f9e0ff */
[----:B------:R-:W-:-:S04]  /*2ea90*/  VIADD R76, R68, 0x46 ;  /* 0x00000046444c7836 */ /* 0x000fc80000000000 */
[----:B------:R-:W-:Y:S01]  /*2eaa0*/  IMAD.X R73, R75, 0x1, R71, P4 ;  /* 0x000000014b497824 */ /* 0x000fe200020e0647 */
[----:B------:R-:W-:Y:S02]  /*2eab0*/  SHF.R.S32.HI R75, RZ, 0x8, R77 ;  /* 0x00000008ff4b7819 */ /* 0x000fe4000001144d */
[----:B------:R-:W-:Y:S01]  /*2eac0*/  ISETP.GE.AND P4, PT, R76, UR6, PT ;  /* 0x000000064c007c0c */ /* 0x000fe2000bf86270 */
[----:B------:R-:W-:Y:S01]  /*2ead0*/  VIADD R76, R74, UR60 ;  /* 0x0000003c4a4c7c36 */ /* 0x000fe20008000000 */
[----:B------:R-:W0:Y:S01]  /*2eae0*/  LDCU UR6, c[0x0][0x39c] ;  /* 0x00007380ff0677ac */ /* 0x000e220008000800 */
[----:B------:R1:W-:Y:S01]  /*2eaf0*/  @P2 STG.E.U8 desc[UR24][R72.64], R75 ;  /* 0x0000004b48002986 */ /* 0x0003e2000c101118 */
[----:B------:R-:W-:Y:S02]  /*2eb00*/  ISETP.LT.AND P2, PT, R69, UR18, !P5 ;  /* 0x0000001245007c0c */ /* 0x000fe4000ef41270 */
[----:B------:R-:W-:Y:S01]  /*2eb10*/  IADD3 R74, P6, PT, R76, R2, RZ ;  /* 0x000000024c4a7210 */ /* 0x000fe20007fde0ff */
[----:B------:R-:W-:Y:S01]  /*2eb20*/  VIADD R77, R68, 0x47 ;  /* 0x00000047444d7836 */ /* 0x000fe20000000000 */
[----:B------:R-:W-:Y:S01]  /*2eb30*/  ISETP.LT.AND P5, PT, R70, UR20, !P5 ;  /* 0x0000001446007c0c */ /* 0x000fe2000efa1270 */
[----:B------:R-:W0:Y:S01]  /*2eb40*/  LDCU UR18, c[0x0][0x398] ;  /* 0x00007300ff1277ac */ /* 0x000e220008000800 */
[----:B------:R-:W0:Y:S01]  /*2eb50*/  LDCU UR20, c[0x0][0x398] ;  /* 0x00007300ff1477ac */ /* 0x000e220008000800 */
[----:B-1----:R-:W-:-:S05]  /*2eb60*/  SHF.R.S32.HI R73, RZ, 0x1f, R76 ;  /* 0x0000001fff497819 */ /* 0x002fca000001144c */
[----:B------:R-:W-:Y:S01]  /*2eb70*/  IMAD.X R75, R73, 0x1, R0, P6 ;  /* 0x00000001494b7824 */ /* 0x000fe200030e0600 */
[C---:B------:R-:W-:Y:S01]  /*2eb80*/  IADD3 R72, P6, PT, R76.reuse, R3, RZ ;  /* 0x000000034c487210 */ /* 0x040fe20007fde0ff */
[----:B------:R-:W-:-:S04]  /*2eb90*/  VIADD R76, R76, UR60 ;  /* 0x0000003c4c4c7c36 */ /* 0x000fc80008000000 */
[----:B------:R-:W-:Y:S01]  /*2eba0*/  IMAD.X R73, R73, 0x1, R71, P6 ;  /* 0x0000000149497824 */ /* 0x000fe200030e0647 */
[----:B------:R1:W-:Y:S04]  /*2ebb0*/  @P2 STG.E.U8 desc[UR24][R74.64], R78 ;  /* 0x0000004e4a002986 */ /* 0x0003e8000c101118 */
[----:B------:R0:W-:Y:S01]  /*2ebc0*/  @P5 STG.E.U8 desc[UR24][R72.64], R79 ;  /* 0x0000004f48005986 */ /* 0x0001e2000c101118 */
[----:B------:R-:W-:Y:S01]  /*2ebd0*/  ISETP.LT.AND P5, PT, R69, UR9, !P1 ;  /* 0x0000000945007c0c */ /* 0x000fe2000cfa1270 */
[----:B------:R-:W2:Y:S01]  /*2ebe0*/  LDCU UR9, c[0x0][0x39c] ;  /* 0x00007380ff0977ac */ /* 0x000ea20008000800 */
[----:B------:R-:W-:Y:S02]  /*2ebf0*/  ISETP.LT.AND P1, PT, R70, UR14, !P1 ;  /* 0x0000000e46007c0c */ /* 0x000fe4000cf21270 */
[----:B-1----:R-:W-:Y:S01]  /*2ec00*/  IADD3 R74, P6, PT, R76, R2, RZ ;  /* 0x000000024c4a7210 */ /* 0x002fe20007fde0ff */
[----:B------:R-:W1:Y:S01]  /*2ec10*/  LDCU UR14, c[0x0][0x398] ;  /* 0x00007300ff0e77ac */ /* 0x000e620008000800 */
[----:B0-----:R-:W-:-:S02]  /*2ec20*/  SHF.R.S32.HI R73, RZ, 0x1f, R76 ;  /* 0x0000001fff497819 */ /* 0x001fc4000001144c */
[----:B------:R-:W-:Y:S01]  /*2ec30*/  ISETP.GE.AND P2, PT, R77, UR4, PT ;  /* 0x000000044d007c0c */ /* 0x000fe2000bf46270 */
[----:B------:R-:W0:Y:S01]  /*2ec40*/  LDCU UR4, c[0x0][0x39c] ;  /* 0x00007380ff0477ac */ /* 0x000e220008000800 */
[----:B------:R-:W-:Y:S01]  /*2ec50*/  PRMT R78, R78, 0x9910, RZ ;  /* 0x000099104e4e7816 */ /* 0x000fe200000000ff */
[----:B------:R-:W-:Y:S01]  /*2ec60*/  IMAD.X R75, R73, 0x1, R0, P6 ;  /* 0x00000001494b7824 */ /* 0x000fe200030e0600 */
[C---:B------:R-:W-:Y:S02]  /*2ec70*/  IADD3 R72, P6, PT, R76.reuse, R3, RZ ;  /* 0x000000034c487210 */ /* 0x040fe40007fde0ff */
[----:B------:R-:W-:Y:S02]  /*2ec80*/  PRMT R77, R79, 0x9910, RZ ;  /* 0x000099104f4d7816 */ /* 0x000fe400000000ff */
[----:B------:R-:W-:Y:S01]  /*2ec90*/  SHF.R.S32.HI R78, RZ, 0x8, R78 ;  /* 0x00000008ff4e7819 */ /* 0x000fe2000001144e */
[----:B------:R-:W-:Y:S01]  /*2eca0*/  IMAD.X R73, R73, 0x1, R71, P6 ;  /* 0x0000000149497824 */ /* 0x000fe200030e0647 */
[----:B------:R-:W-:Y:S01]  /*2ecb0*/  SHF.R.S32.HI R77, RZ, 0x8, R77 ;  /* 0x00000008ff4d7819 */ /* 0x000fe2000001144d */
[----:B------:R-:W-:-:S02]  /*2ecc0*/  VIADD R76, R76, UR60 ;  /* 0x0000003c4c4c7c36 */ /* 0x000fc40008000000 */
[----:B------:R0:W-:Y:S01]  /*2ecd0*/  @P5 STG.E.U8 desc[UR24][R74.64], R78 ;  /* 0x0000004e4a005986 */ /* 0x0001e2000c101118 */
[----:B--2---:R-:W-:Y:S01]  /*2ece0*/  ISETP.LT.AND P5, PT, R69, UR16, !P0 ;  /* 0x0000001045007c0c */ /* 0x004fe2000c7a1270 */
[----:B------:R-:W2:Y:S02]  /*2ecf0*/  LDCU UR16, c[0x0][0x398] ;  /* 0x00007300ff1077ac */ /* 0x000ea40008000800 */
[----:B------:R1:W-:Y:S01]  /*2ed00*/  @P1 STG.E.U8 desc[UR24][R72.64], R77 ;  /* 0x0000004d48001986 */ /* 0x0003e2000c101118 */
[----:B------:R-:W-:Y:S01]  /*2ed10*/  ISETP.LT.AND P1, PT, R70, UR22, !P0 ;  /* 0x0000001646007c0c */ /* 0x000fe2000c721270 */
[----:B------:R-:W2:Y:S01]  /*2ed20*/  LDCU UR22, c[0x0][0x398] ;  /* 0x00007300ff1677ac */ /* 0x000ea20008000800 */
[----:B0-----:R-:W-:Y:S02]  /*2ed30*/  IADD3 R74, P0, PT, R76, R2, RZ ;  /* 0x000000024c4a7210 */ /* 0x001fe40007f1e0ff */
[----:B-1----:R-:W-:Y:S01]  /*2ed40*/  SHF.R.S32.HI R73, RZ, 0x1f, R76 ;  /* 0x0000001fff497819 */ /* 0x002fe2000001144c */
[----:B------:R-:W-:-:S04]  /*2ed50*/  VIADD R77, R68, 0x48 ;  /* 0x00000048444d7836 */ /* 0x000fc80000000000 */
[----:B------:R-:W-:Y:S01]  /*2ed60*/  IMAD.X R75, R73, 0x1, R0, P0 ;  /* 0x00000001494b7824 */ /* 0x000fe200000e0600 */
[----:B------:R-:W-:Y:S01]  /*2ed70*/  ISETP.GE.AND P0, PT, R77, UR6, PT ;  /* 0x000000064d007c0c */ /* 0x000fe2000bf06270 */
[----:B------:R-:W0:Y:S01]  /*2ed80*/  LDCU UR6, c[0x0][0x39c] ;  /* 0x00007380ff0677ac */ /* 0x000e220008000800 */
[----:B----4-:R-:W-:Y:S02]  /*2ed90*/  F2FP.SATFINITE.E4M3.F32.PACK_AB_MERGE_C R77, R13, R12, RZ ;  /* 0x0000000c0d4d723e */ /* 0x010fe400048070ff */
[----:B------:R-:W4:Y:S04]  /*2eda0*/  LDL.LU R12, [R1+0x518] ;  /* 0x00051800010c7983 */ /* 0x000f280000300800 */
[----:B------:R-:W4:Y:S01]  /*2edb0*/  LDL.LU R13, [R1+0x51c] ;  /* 0x00051c00010d7983 */ /* 0x000f220000300800 */
[----:B-----5:R-:W-:-:S03]  /*2edc0*/  F2FP.SATFINITE.E4M3.F32.PACK_AB_MERGE_C R78, R11, R10, RZ ;  /* 0x0000000a0b4e723e */ /* 0x020fc600048070ff */
[----:B------:R-:W5:Y:S04]  /*2edd0*/  LDL.LU R10, [R1+0x118] ;  /* 0x00011800010a7983 */ /* 0x000f680000300800 */
[----:B------:R-:W5:Y:S01]  /*2ede0*/  LDL.LU R11, [R1+0x11c] ;  /* 0x00011c00010b7983 */ /* 0x000f620000300800 */
[----:B------:R-:W-:-:S03]  /*2edf0*/  IADD3 R72, P6, PT, R76, R3, RZ ;  /* 0x000000034c487210 */ /* 0x000fc60007fde0ff */
[----:B------:R1:W-:Y:S02]  /*2ee00*/  @P5 STG.E.U8 desc[UR24][R74.64], R77 ;  /* 0x0000004d4a005986 */ /* 0x0003e4000c101118 */
[----:B------:R-:W-:-:S05]  /*2ee10*/  IMAD.X R73, R73, 0x1, R71, P6 ;  /* 0x0000000149497824 */ /* 0x000fca00030e0647 */
[----:B------:R0:W-:Y:S01]  /*2ee20*/  @P1 STG.E.U8 desc[UR24][R72.64], R78 ;  /* 0x0000004e48001986 */ /* 0x0001e2000c101118 */
[----:B-1----:R-:W-:Y:S01]  /*2ee30*/  VIADD R74, R76, UR60 ;  /* 0x0000003c4c4a7c36 */ /* 0x002fe20008000000 */
[----:B------:R-:W-:Y:S02]  /*2ee40*/  PRMT R76, R77, 0x9910, RZ ;  /* 0x000099104d4c7816 */ /* 0x000fe400000000ff */
[----:B------:R-:W-:Y:S02]  /*2ee50*/  PRMT R77, R78, 0x9910, RZ ;  /* 0x000099104e4d7816 */ /* 0x000fe400000000ff */
[----:B------:R-:W-:Y:S01]  /*2ee60*/  ISETP.LT.AND P5, PT, R69, UR10, !P3 ;  /* 0x0000000a45007c0c */ /* 0x000fe2000dfa1270 */
[----:B------:R-:W1:Y:S01]  /*2ee70*/  LDCU UR10, c[0x0][0x39c] ;  /* 0x00007380ff0a77ac */ /* 0x000e620008000800 */
[----:B0-----:R-:W-:Y:S01]  /*2ee80*/  VIADD R73, R68, 0x49 ;  /* 0x0000004944497836 */ /* 0x001fe20000000000 */
[----:B------:R-:W-:Y:S02]  /*2ee90*/  SHF.R.S32.HI R75, RZ, 0x1f, R74 ;  /* 0x0000001fff4b7819 */ /* 0x000fe4000001144a */
[----:B------:R-:W-:-:S02]  /*2eea0*/  IADD3 R72, P6, PT, R74, R2, RZ ;  /* 0x000000024a487210 */ /* 0x000fc40007fde0ff */
[----:B------:R-:W-:Y:S01]  /*2eeb0*/  ISETP.GE.AND P1, PT, R73, UR4, PT ;  /* 0x0000000449007c0c */ /* 0x000fe2000bf26270 */
[----:B------:R-:W0:Y:S01]  /*2eec0*/  LDCU UR4, c[0x0][0x39c] ;  /* 0x00007380ff0477ac */ /* 0x000e220008000800 */
        /* <DEDUP_REMOVED lines=49> */
[----:B------:R-:W-:Y:S01]  /*2f1e0*/  ISETP.LT.AND P4, PT, R69, UR30, !P0 ;  /* 0x0000001e45007c0c */ /* 0x000fe2000c781270 */
[----:B------:R-:W1:Y:S02]  /*2f1f0*/  LDCU UR30, c[0x0][0x398] ;  /* 0x00007300ff1e77ac */ /* 0x000e640008000800 */
[----:B------:R2:W-:Y:S01]  /*2f200*/  @P2 STG.E.U8 desc[UR24][R72.64], R77 ;  /* 0x0000004d48002986 */ /* 0x0005e2000c101118 */
[----:B------:R-:W-:Y:S01]  /*2f210*/  ISETP.LT.AND P2, PT, R70, UR31, !P0 ;  /* 0x0000001f46007c0c */ /* 0x000fe2000c741270 */
[----:B------:R-:W1:Y:S01]  /*2f220*/  LDCU UR31, c[0x0][0x398] ;  /* 0x00007300ff1f77ac */ /* 0x000e620008000800 */
[----:B0-----:R-:W-:Y:S02]  /*2f230*/  IADD3 R74, P0, PT, R76, R2, RZ ;  /* 0x000000024c4a7210 */ /* 0x001fe40007f1e0ff */
[----:B--2---:R-:W-:Y:S01]  /*2f240*/  SHF.R.S32.HI R73, RZ, 0x1f, R76 ;  /* 0x0000001fff497819 */ /* 0x004fe2000001144c */
[----:B------:R-:W-:-:S04]  /*2f250*/  VIADD R77, R68, 0x4c ;  /* 0x0000004c444d7836 */ /* 0x000fc80000000000 */
[----:B------:R-:W-:Y:S01]  /*2f260*/  IMAD.X R75, R73, 0x1, R0, P0 ;  /* 0x00000001494b7824 */ /* 0x000fe200000e0600 */
[----:B------:R-:W-:Y:S01]  /*2f270*/  ISETP.GE.AND P0, PT, R77, UR4, PT ;  /* 0x000000044d007c0c */ /* 0x000fe2000bf06270 */
[----:B------:R-:W0:Y:S01]  /*2f280*/  LDCU UR4, c[0x0][0x39c] ;  /* 0x00007380ff0477ac */ /* 0x000e220008000800 */
[----:B----4-:R-:W-:Y:S02]  /*2f290*/  F2FP.SATFINITE.E4M3.F32.PACK_AB_MERGE_C R77, R13, R12, RZ ;  /* 0x0000000c0d4d723e */ /* 0x010fe400048070ff */
[----:B------:R-:W2:Y:S04]  /*2f2a0*/  LDL.LU R12, [R1+0x528] ;  /* 0x00052800010c7983 */ /* 0x000ea80000300800 */
[----:B------:R-:W2:Y:S01]  /*2f2b0*/  LDL.LU R13, [R1+0x52c] ;  /* 0x00052c00010d7983 */ /* 0x000ea20000300800 */
[----:B-----5:R-:W-:-:S03]  /*2f2c0*/  F2FP.SATFINITE.E4M3.F32.PACK_AB_MERGE_C R78, R11, R10, RZ ;  /* 0x0000000a0b4e723e */ /* 0x020fc600048070ff */
[----:B------:R-:W4:Y:S04]  /*2f2d0*/  LDL.LU R10, [R1+0x128] ;  /* 0x00012800010a7983 */ /* 0x000f280000300800 */
[----:B------:R-:W4:Y:S01]  /*2f2e0*/  LDL.LU R11, [R1+0x12c] ;  /* 0x00012c00010b7983 */ /* 0x000f220000300800 */
[----:B------:R-:W-:-:S03]  /*2f2f0*/  IADD3 R72, P6, PT, R76, R3, RZ ;  /* 0x000000034c487210 */ /* 0x000fc60007fde0ff */
[----:B------:R5:W-:Y:S02]  /*2f300*/  @P4 STG.E.U8 desc[UR24][R74.64], R77 ;  /* 0x0000004d4a004986 */ /* 0x000be4000c101118 */
[----:B------:R-:W-:-:S05]  /*2f310*/  IMAD.X R73, R73, 0x1, R71, P6 ;  /* 0x0000000149497824 */ /* 0x000fca00030e0647 */
[----:B------:R0:W-:Y:S01]  /*2f320*/  @P2 STG.E.U8 desc[UR24][R72.64], R78 ;  /* 0x0000004e48002986 */ /* 0x0001e2000c101118 */
[----:B-----5:R-:W-:Y:S01]  /*2f330*/  VIADD R74, R76, UR60 ;  /* 0x0000003c4c4a7c36 */ /* 0x020fe20008000000 */
[----:B------:R-:W-:Y:S02]  /*2f340*/  PRMT R76, R77, 0x9910, RZ ;  /* 0x000099104d4c7816 */ /* 0x000fe400000000ff */
[----:B------:R-:W-:Y:S02]  /*2f350*/  PRMT R77, R78, 0x9910, RZ ;  /* 0x000099104e4d7816 */ /* 0x000fe400000000ff */
[----:B------:R-:W-:Y:S01]  /*2f360*/  ISETP.LT.AND P4, PT, R69, UR14, !P1 ;  /* 0x0000000e45007c0c */ /* 0x000fe2000cf81270 */
[----:B------:R-:W5:Y:S01]  /*2f370*/  LDCU UR14, c[0x0][0x398] ;  /* 0x00007300ff0e77ac */ /* 0x000f620008000800 */
        /* <DEDUP_REMOVED lines=10> */
[----:B--2---:R-:W-:-:S03]  /*2f420*/  F2FP.SATFINITE.E4M3.F32.PACK_AB_MERGE_C R78, R13, R12, RZ ;  /* 0x0000000c0d4e723e */ /* 0x004fc600048070ff */
[----:B------:R-:W2:Y:S04]  /*2f430*/  LDL.LU R12, [R1+0x530] ;  /* 0x00053000010c7983 */ /* 0x000ea80000300800 */
[----:B------:R-:W2:Y:S01]  /*2f440*/  LDL.LU R13, [R1+0x534] ;  /* 0x00053400010d7983 */ /* 0x000ea20000300800 */
[----:B----4-:R-:W-:-:S03]  /*2f450*/  F2FP.SATFINITE.E4M3.F32.PACK_AB_MERGE_C R79, R11, R10, RZ ;  /* 0x0000000a0b4f723e */ /* 0x010fc600048070ff */
[----:B------:R-:W4:Y:S04]  /*2f460*/  LDL.LU R10, [R1+0x130] ;  /* 0x00013000010a7983 */ /* 0x000f280000300800 */
[----:B------:R-:W4:Y:S01]  /*2f470*/  LDL.LU R11, [R1+0x134] ;  /* 0x00013400010b7983 */ /* 0x000f220000300800 */
        /* <DEDUP_REMOVED lines=44> */
[----:B---3--:R-:W-:Y:S01]  /*2f740*/  SHF.R.S32.HI R73, RZ, 0x1f, R76 ;  /* 0x0000001fff497819 */ /* 0x008fe2000001144c */
[----:B------:R-:W-:-:S04]  /*2f750*/  VIADD R77, R68, 0x50 ;  /* 0x00000050444d7836 */ /* 0x000fc80000000000 */
[----:B------:R-:W-:Y:S01]  /*2f760*/  IMAD.X R75, R73, 0x1, R0, P0 ;  /* 0x00000001494b7824 */ /* 0x000fe200000e0600 */
[----:B------:R-:W-:Y:S01]  /*2f770*/  ISETP.GE.AND P0, PT, R77, UR4, PT ;  /* 0x000000044d007c0c */ /* 0x000fe2000bf06270 */
[----:B------:R-:W0:Y:S01]  /*2f780*/  LDCU UR4, c[0x0][0x398] ;  /* 0x00007300ff0477ac */ /* 0x000e220008000800 */
[----:B--2---:R-:W-:Y:S02]  /*2f790*/  F2FP.SATFINITE.E4M3.F32.PACK_AB_MERGE_C R77, R13, R12, RZ ;  /* 0x0000000c0d4d723e */ /* 0x004fe400048070ff */
[----:B------:R-:W2:Y:S04]  /*2f7a0*/  LDL.LU R12, [R1+0x538] ;  /* 0x00053800010c7983 */ /* 0x000ea80000300800 */
[----:B------:R-:W2:Y:S01]  /*2f7b0*/  LDL.LU R13, [R1+0x53c] ;  /* 0x00053c00010d7983 */ /* 0x000ea20000300800 */
[----:B----4-:R-:W-:-:S03]  /*2f7c0*/  F2FP.SATFINITE.E4M3.F32.PACK_AB_MERGE_C R78, R11, R10, RZ ;  /* 0x0000000a0b4e723e */ /* 0x010fc600048070ff */
[----:B------:R-:W3:Y:S04]  /*2f7d0*/  LDL.LU R10, [R1+0x138] ;  /* 0x00013800010a7983 */ /* 0x000ee80000300800 */
[----:B------:R-:W3:Y:S01]  /*2f7e0*/  LDL.LU R11, [R1+0x13c] ;  /* 0x00013c00010b7983 */ /* 0x000ee20000300800 */
[----:B------:R-:W-:-:S03]  /*2f7f0*/  IADD3 R72, P6, PT, R76, R3, RZ ;  /* 0x000000034c487210 */ /* 0x000fc60007fde0ff */
[----:B------:R4:W-:Y:S02]  /*2f800*/  @P5 STG.E.U8 desc[UR24][R74.64], R77 ;  /* 0x0000004d4a005986 */ /* 0x0009e4000c101118 */
[----:B------:R-:W-:-:S05]  /*2f810*/  IMAD.X R73, R73, 0x1, R71, P6 ;  /* 0x0000000149497824 */ /* 0x000fca00030e0647 */
[----:B------:R0:W-:Y:S01]  /*2f820*/  @P3 STG.E.U8 desc[UR24][R72.64], R78 ;  /* 0x0000004e48003986 */ /* 0x0001e2000c101118 */
[----:B----4-:R-:W-:Y:S01]  /*2f830*/  VIADD R74, R76, UR60 ;  /* 0x0000003c4c4a7c36 */ /* 0x010fe20008000000 */
[----:B------:R-:W-:Y:S02]  /*2f840*/  PRMT R76, R77, 0x9910, RZ ;  /* 0x000099104d4c7816 */ /* 0x000fe400000000ff */
[----:B------:R-:W-:Y:S02]  /*2f850*/  PRMT R77, R78, 0x9910, RZ ;  /* 0x000099104e4d7816 */ /* 0x000fe400000000ff */
[----:B------:R-:W-:Y:S01]  /*2f860*/  ISETP.LT.AND P5, PT, R69, UR36, !P2 ;  /* 0x0000002445007c0c */ /* 0x000fe2000d7a1270 */
[----:B------:R-:W4:Y:S01]  /*2f870*/  LDCU UR36, c[0x0][0x39c] ;  /* 0x00007380ff2477ac */ /* 0x000f220008000800 */
        /* <DEDUP_REMOVED lines=13> */
[----:B---3--:R-:W-:-:S03]  /*2f950*/  F2FP.SATFINITE.E4M3.F32.PACK_AB_MERGE_C R79, R11, R10, RZ ;  /* 0x0000000a0b4f723e */ /* 0x008fc600048070ff */
[----:B------:R-:W3:Y:S04]  /*2f960*/  LDL.LU R10, [R1+0x140] ;  /* 0x00014000010a7983 */ /* 0x000ee80000300800 */
[----:B------:R-:W3:Y:S01]  /*2f970*/  LDL.LU R11, [R1+0x144] ;  /* 0x00014400010b7983 */ /* 0x000ee20000300800 */
        /* <DEDUP_REMOVED lines=44> */
[----:B----4-:R-:W-:Y:S01]  /*2fc40*/  SHF.R.S32.HI R73, RZ, 0x1f, R76 ;  /* 0x0000001fff497819 */ /* 0x010fe2000001144c */
[----:B------:R-:W-:-:S04]  /*2fc50*/  VIADD R77, R68, 0x54 ;  /* 0x00000054444d7836 */ /* 0x000fc80000000000 */
[----:B------:R-:W-:Y:S01]  /*2fc60*/  IMAD.X R75, R73, 0x1, R0, P0 ;  /* 0x00000001494b7824 */ /* 0x000fe200000e0600 */
[----:B------:R-:W-:Y:S01]  /*2fc70*/  ISETP.GE.AND P0, PT, R77, UR10, PT ;  /* 0x0000000a4d007c0c */ /* 0x000fe2000bf06270 */
[----:B------:R-:W0:Y:S01]  /*2fc80*/  LDCU UR10, c[0x0][0x398] ;  /* 0x00007300ff0a77ac */ /* 0x000e220008000800 */
[----:B--2---:R-:W-:Y:S02]  /*2fc90*/  F2FP.SATFINITE.E4M3.F32.PACK_AB_MERGE_C R77, R13, R12, RZ ;  /* 0x0000000c0d4d723e */ /* 0x004fe400048070ff */
[----:B------:R-:W2:Y:S04]  /*2fca0*/  LDL.LU R12, [R1+0x548] ;  /* 0x00054800010c7983 */ /* 0x000ea80000300800 */
[----:B------:R-:W2:Y:S01]  /*2fcb0*/  LDL.LU R13, [R1+0x54c] ;  /* 0x00054c00010d7983 */ /* 0x000ea20000300800 */
[----:B---3--:R-:W-:-:S03]  /*2fcc0*/  F2FP.SATFINITE.E4M3.F32.PACK_AB_MERGE_C R78, R11, R10, RZ ;  /* 0x0000000a0b4e723e */ /* 0x008fc600048070ff */
        /* <DEDUP_REMOVED lines=169> */
[----:B-----5:R-:W-:Y:S01]  /*30760*/  ISETP.LT.AND P3, PT, R69, UR14, !P2 ;  /* 0x0000000e45007c0c */ /* 0x020fe2000d761270 */
        /* <DEDUP_REMOVED lines=9> */
[----:B------:R-:W5:Y:S03]  /*30800*/  LDCU UR9, c[0x0][0x39c] ;  /* 0x00007380ff0977ac */ /* 0x000f660008000800 */
        /* <DEDUP_REMOVED lines=44> */
[----:B------:R0:W-:Y:S04]  /*30ad0*/  @P5 STG.E.U8 desc[UR24][R74.64], R78 ;  /* 0x0000004e4a005986 */ /* 0x0001e8000c101118 */
[----:B------:R1:W-:Y:S01]  /*30ae0*/  @P1 STG.E.U8 desc[UR24][R72.64], R77 ;  /* 0x0000004d48001986 */ /* 0x0003e2000c101118 */
[----:B0-----:R-:W-:Y:S02]  /*30af0*/  IADD3 R74, P1, PT, R76, R2, RZ ;  /* 0x000000024c4a7210 */ /* 0x001fe40007f3e0ff */
[----:B-1----:R-:W-:Y:S01]  /*30b00*/  SHF.R.S32.HI R73, RZ, 0x1f, R76 ;  /* 0x0000001fff497819 */ /* 0x002fe2000001144c */
        /* <DEDUP_REMOVED lines=10> */
[----:B------:R-:W-:Y:S01]  /*30bb0*/  ISETP.LT.AND P5, PT, R69, UR16, !P0 ;  /* 0x0000001045007c0c */ /* 0x000fe2000c7a1270 */
[----:B------:R-:W1:Y:S01]  /*30bc0*/  LDCU UR16, c[0x0][0x39c] ;  /* 0x00007380ff1077ac */ /* 0x000e620008000800 */
[----:B------:R-:W-:Y:S02]  /*30bd0*/  ISETP.LT.AND P0, PT, R70, UR18, !P0 ;  /* 0x0000001246007c0c */ /* 0x000fe4000c701270 */
[C---:B------:R-:W-:Y:S01]  /*30be0*/  IADD3 R72, P6, PT, R76.reuse, R3, RZ ;  /* 0x000000034c487210 */ /* 0x040fe20007fde0ff */
[----:B------:R-:W0:Y:S04]  /*30bf0*/  LDCU UR18, c[0x0][0x39c] ;  /* 0x00007380ff1277ac */ /* 0x000e280008000800 */
[----:B------:R-:W-:Y:S01]  /*30c00*/  IMAD.X R73, R73, 0x1, R71, P6 ;  /* 0x0000000149497824 */ /* 0x000fe200030e0647 */
[----:B------:R-:W-:Y:S01]  /*30c10*/  ISETP.LT.AND P6, PT, R69, UR26, !P4 ;  /* 0x0000001a45007c0c */ /* 0x000fe2000e7c1270 */
[----:B------:R-:W0:Y:S02]  /*30c20*/  LDCU UR26, c[0x0][0x39c] ;  /* 0x00007380ff1a77ac */ /* 0x000e240008000800 */
[----:B------:R1:W-:Y:S04]  /*30c30*/  @P5 STG.E.U8 desc[UR24][R74.64], R77 ;  /* 0x0000004d4a005986 */ /* 0x0003e8000c101118 */
[----:B------:R0:W-:Y:S01]  /*30c40*/  @P0 STG.E.U8 desc[UR24][R72.64], R78 ;  /* 0x0000004e48000986 */ /* 0x0001e2000c101118 */
[----:B-1----:R-:W-:Y:S01]  /*30c50*/  VIADD R74, R76, UR60 ;  /* 0x0000003c4c4a7c36 */ /* 0x002fe20008000000 */
[----:B------:R-:W-:Y:S01]  /*30c60*/  PRMT R76, R77, 0x9910, RZ ;  /* 0x000099104d4c7816 */ /* 0x000fe200000000ff */
[----:B0-----:R-:W-:-:S03]  /*30c70*/  VIADD R73, R68, 0xfc ;  /* 0x000000fc44497836 */ /* 0x001fc60000000000 */
[----:B------:R-:W-:Y:S02]  /*30c80*/  SHF.R.S32.HI R75, RZ, 0x1f, R74 ;  /* 0x0000001fff4b7819 */ /* 0x000fe4000001144a */
[C---:B------:R-:W-:Y:S02]  /*30c90*/  IADD3 R72, P5, PT, R74.reuse, R2, RZ ;  /* 0x000000024a487210 */ /* 0x040fe40007fbe0ff */
[----:B------:R-:W-:Y:S01]  /*30ca0*/  ISETP.GE.AND P0, PT, R73, UR27, PT ;  /* 0x0000001b49007c0c */ /* 0x000fe2000bf06270 */
[----:B------:R-:W-:Y:S01]  /*30cb0*/  VIADD R80, R74, UR60 ;  /* 0x0000003c4a507c36 */ /* 0x000fe20008000000 */
[----:B------:R-:W-:Y:S01]  /*30cc0*/  SHF.R.S32.HI R76, RZ, 0x8, R76 ;  /* 0x00000008ff4c7819 */ /* 0x000fe2000001144c */
[----:B------:R-:W-:Y:S01]  /*30cd0*/  IMAD.X R73, R75, 0x1, R0, P5 ;  /* 0x000000014b497824 */ /* 0x000fe200028e0600 */
[----:B------:R-:W-:Y:S01]  /*30ce0*/  ISETP.LT.AND P5, PT, R70, UR28, !P4 ;  /* 0x0000001c46007c0c */ /* 0x000fe2000e7a1270 */
[----:B------:R-:W0:Y:S03]  /*30cf0*/  LDCU UR27, c[0x0][0x39c] ;  /* 0x00007380ff1b77ac */ /* 0x000e260008000800 */
[----:B------:R1:W-:Y:S01]  /*30d00*/  @P6 STG.E.U8 desc[UR24][R72.64], R76 ;  /* 0x0000004c48006986 */ /* 0x0003e2000c101118 */
[----:B------:R-:W-:Y:S01]  /*30d10*/  PRMT R77, R78, 0x9910, RZ ;  /* 0x000099104e4d7816 */ /* 0x000fe200000000ff */
[----:B------:R-:W0:Y:S01]  /*30d20*/  LDCU UR28, c[0x0][0x39c] ;  /* 0x00007380ff1c77ac */ /* 0x000e220008000800 */
[----:B-1----:R-:W-:-:S02]  /*30d30*/  IADD3 R72, P4, PT, R74, R3, RZ ;  /* 0x000000034a487210 */ /* 0x002fc40007f9e0ff */
[----:B--2---:R-:W-:Y:S02]  /*30d40*/  F2FP.SATFINITE.E4M3.F32.PACK_AB_MERGE_C R84, R13, R12, RZ ;  /* 0x0000000c0d54723e */ /* 0x004fe400048070ff */
[----:B------:R-:W2:Y:S04]  /*30d50*/  LDL.LU R12, [R1+0x580] ;  /* 0x00058000010c7983 */ /* 0x000ea80000300800 */
[----:B------:R-:W2:Y:S01]  /*30d60*/  LDL.LU R13, [R1+0x584] ;  /* 0x00058400010d7983 */ /* 0x000ea20000300800 */
[----:B---3--:R-:W-:-:S03]  /*30d70*/  F2FP.SATFINITE.E4M3.F32.PACK_AB_MERGE_C R90, R11, R10, RZ ;  /* 0x0000000a0b5a723e */ /* 0x008fc600048070ff */
[----:B------:R-:W3:Y:S04]  /*30d80*/  LDL.LU R10, [R1+0x180] ;  /* 0x00018000010a7983 */ /* 0x000ee80000300800 */
[----:B------:R-:W3:Y:S01]  /*30d90*/  LDL.LU R11, [R1+0x184] ;  /* 0x00018400010b7983 */ /* 0x000ee20000300800 */
[----:B------:R-:W-:Y:S01]  /*30da0*/  IMAD.X R73, R75, 0x1, R71, P4 ;  /* 0x000000014b497824 */ /* 0x000fe200020e0647 */
[----:B------:R-:W-:Y:S02]  /*30db0*/  SHF.R.S32.HI R75, RZ, 0x8, R77 ;  /* 0x00000008ff4b7819 */ /* 0x000fe4000001144d */
[----:B------:R-:W-:-:S03]  /*30dc0*/  IADD3 R74, P6, PT, R80, R2, RZ ;  /* 0x00000002504a7210 */ /* 0x000fc60007fde0ff */
[----:B------:R1:W-:Y:S01]  /*30dd0*/  @P5 STG.E.U8 desc[UR24][R72.64], R75 ;  /* 0x0000004b48005986 */ /* 0x0003e2000c101118 */
[----:B------:R-:W-:Y:S01]  /*30de0*/  ISETP.LT.AND P5, PT, R69, UR30, !P3 ;  /* 0x0000001e45007c0c */ /* 0x000fe2000dfa1270 */
[----:B------:R-:W-:Y:S01]  /*30df0*/  VIADD R76, R68, 0x5f ;  /* 0x0000005f444c7836 */ /* 0x000fe20000000000 */
[----:B------:R-:W-:Y:S01]  /*30e00*/  ISETP.LT.AND P3, PT, R70, UR31, !P3 ;  /* 0x0000001f46007c0c */ /* 0x000fe2000df61270 */
[----:B------:R-:W0:Y:S01]  /*30e10*/  LDCU UR30, c[0x0][0x39c] ;  /* 0x00007380ff1e77ac */ /* 0x000e220008000800 */
[----:B-1----:R-:W-:Y:S01]  /*30e20*/  SHF.R.S32.HI R73, RZ, 0x1f, R80 ;  /* 0x0000001fff497819 */ /* 0x002fe20000011450 */
[----:B------:R-:W1:Y:S04]  /*30e30*/  LDCU UR31, c[0x0][0x39c] ;  /* 0x00007380ff1f77ac */ /* 0x000e680008000800 */
[----:B------:R-:W-:Y:S01]  /*30e40*/  IMAD.X R75, R73, 0x1, R0, P6 ;  /* 0x00000001494b7824 */ /* 0x000fe200030e0600 */
[----:B------:R-:W-:-:S02]  /*30e50*/  IADD3 R72, P6, PT, R80, R3, RZ ;  /* 0x0000000350487210 */ /* 0x000fc40007fde0ff */
[----:B------:R-:W-:Y:S01]  /*30e60*/  ISETP.GE.AND P4, PT, R76, UR33, PT ;  /* 0x000000214c007c0c */ /* 0x000fe2000bf86270 */
[----:B------:R-:W-:Y:S01]  /*30e70*/  VIADD R76, R68, 0x60 ;  /* 0x00000060444c7836 */ /* 0x000fe20000000000 */
[----:B------:R0:W-:Y:S01]  /*30e80*/  @P5 STG.E.U8 desc[UR24][R74.64], R84 ;  /* 0x000000544a005986 */ /* 0x0001e2000c101118 */
[----:B------:R-:W-:Y:S01]  /*30e90*/  IMAD.X R73, R73, 0x1, R71, P6 ;  /* 0x0000000149497824 */ /* 0x000fe200030e0647 */
[----:B------:R-:W-:Y:S01]  /*30ea0*/  PRMT R89, R84, 0x9910, RZ ;  /* 0x0000991054597816 */ /* 0x000fe200000000ff */
[----:B------:R-:W-:Y:S01]  /*30eb0*/  VIADD R80, R80, UR60 ;  /* 0x0000003c50507c36 */ /* 0x000fe20008000000 */
[----:B------:R-:W-:Y:S01]  /*30ec0*/  ISETP.GE.AND P5, PT, R76, UR32, PT ;  /* 0x000000204c007c0c */ /* 0x000fe2000bfa6270 */
[----:B------:R-:W1:Y:S01]  /*30ed0*/  LDCU UR32, c[0x0][0x39c] ;  /* 0x00007380ff2077ac */ /* 0x000e620008000800 */
[----:B------:R4:W-:Y:S01]  /*30ee0*/  @P3 STG.E.U8 desc[UR24][R72.64], R90 ;  /* 0x0000005a48003986 */ /* 0x0009e2000c101118 */
[C---:B------:R-:W-:Y:S01]  /*30ef0*/  VIADD R76, R80.reuse, UR60 ;  /* 0x0000003c504c7c36 */ /* 0x040fe20008000000 */
[----:B------:R-:W-:Y:S01]  /*30f00*/  IADD3 R82, P3, PT, R80, R2, RZ ;  /* 0x0000000250527210 */ /* 0x000fe20007f7e0ff */
[----:B------:R-:W1:Y:S03]  /*30f10*/  LDCU UR33, c[0x0][0x39c] ;  /* 0x00007380ff2177ac */ /* 0x000e660008000800 */
[----:B0-----:R-:W-:-:S02]  /*30f20*/  SHF.R.S32.HI R74, RZ, 0x1f, R76 ;  /* 0x0000001fff4a7819 */ /* 0x001fc4000001144c */
[----:B----4-:R-:W-:Y:S02]  /*30f30*/  SHF.R.S32.HI R73, RZ, 0x1f, R80 ;  /* 0x0000001fff497819 */ /* 0x010fe40000011450 */
[-C--:B------:R-:W-:Y:S01]  /*30f40*/  IADD3 R80, P6, PT, R80, R3.reuse, RZ ;  /* 0x0000000350507210 */ /* 0x080fe20007fde0ff */
[C---:B------:R-:W-:Y:S02]  /*30f50*/  VIADD R72, R76.reuse, UR60 ;  /* 0x0000003c4c487c36 */ /* 0x040fe40008000000 */
[C---:B------:R-:W-:Y:S01]  /*30f60*/  IMAD.X R83, R73.reuse, 0x1, R0, P3 ;  /* 0x0000000149537824 */ /* 0x040fe200018e0600 */
[C---:B------:R-:W-:Y:S01]  /*30f70*/  IADD3 R78, P3, PT, R76.reuse, R2, RZ ;  /* 0x000000024c4e7210 */ /* 0x040fe20007f7e0ff */
[----:B------:R-:W-:Y:S01]  /*30f80*/  IMAD.X R81, R73, 0x1, R71, P6 ;  /* 0x0000000149517824 */ /* 0x000fe200030e0647 */
[----:B------:R-:W-:Y:S02]  /*30f90*/  IADD3 R76, P6, PT, R76, R3, RZ ;  /* 0x000000034c4c7210 */ /* 0x000fe40007fde0ff */
[----:B------:R-:W-:Y:S01]  /*30fa0*/  SHF.R.S32.HI R73, RZ, 0x1f, R72 ;  /* 0x0000001fff497819 */ /* 0x000fe20000011448 */
[----:B------:R-:W-:-:S02]  /*30fb0*/  IMAD.X R79, R74, 0x1, R0, P3 ;  /* 0x000000014a4f7824 */ /* 0x000fc400018e0600 */
[----:B------:R-:W-:Y:S01]  /*30fc0*/  IMAD.X R77, R74, 0x1, R71, P6 ;  /* 0x000000014a4d7824 */ /* 0x000fe200030e0647 */
[C---:B------:R-:W-:Y:S01]  /*30fd0*/  IADD3 R74, P6, PT, R72.reuse, R2, RZ ;  /* 0x00000002484a7210 */ /* 0x040fe20007fde0ff */
[C---:B------:R-:W-:Y:S01]  /*30fe0*/  VIADD R84, R72.reuse, UR60 ;  /* 0x0000003c48547c36 */ /* 0x040fe20008000000 */
[----:B------:R-:W-:Y:S01]  /*30ff0*/  ISETP.LT.AND P3, PT, R69, UR38, !P4 ;  /* 0x0000002645007c0c */ /* 0x000fe2000e761270 */
[----:B------:R-:W0:Y:S02]  /*31000*/  LDCU UR38, c[0x0][0x398] ;  /* 0x00007300ff2677ac */ /* 0x000e240008000800 */
[----:B------:R-:W-:Y:S01]  /*31010*/  IMAD.X R75, R73, 0x1, R0, P6 ;  /* 0x00000001494b7824 */ /* 0x000fe200030e0600 */
[----:B------:R-:W-:Y:S02]  /*31020*/  IADD3 R72, P6, PT, R72, R3, RZ ;  /* 0x0000000348487210 */ /* 0x000fe40007fde0ff */
[----:B------:R-:W-:-:S03]  /*31030*/  SHF.R.S32.HI R85, RZ, 0x1f, R84 ;  /* 0x0000001fff557819 */ /* 0x000fc60000011454 */
[----:B------:R-:W-:Y:S01]  /*31040*/  IMAD.X R73, R73, 0x1, R71, P6 ;  /* 0x0000000149497824 */ /* 0x000fe200030e0647 */
[C---:B------:R-:W-:Y:S01]  /*31050*/  IADD3 R86, P6, PT, R84.reuse, R2, RZ ;  /* 0x0000000254567210 */ /* 0x040fe20007fde0ff */
[----:B------:R-:W-:Y:S01]  /*31060*/  VIADD R88, R84, UR60 ;  /* 0x0000003c54587c36 */ /* 0x000fe20008000000 */
[----:B------:R-:W-:Y:S01]  /*31070*/  ISETP.LT.AND P4, PT, R70, UR40, !P4 ;  /* 0x0000002846007c0c */ /* 0x000fe2000e781270 */
[----:B------:R-:W4:Y:S02]  /*31080*/  LDCU UR40, c[0x0][0x398] ;  /* 0x00007300ff2877ac */ /* 0x000f240008000800 */
[C---:B------:R-:W-:Y:S01]  /*31090*/  IMAD.X R87, R85.reuse, 0x1, R0, P6 ;  /* 0x0000000155577824 */ /* 0x040fe200030e0600 */
[----:B------:R-:W-:Y:S02]  /*310a0*/  IADD3 R84, P6, PT, R84, R3, RZ ;  /* 0x0000000354547210 */ /* 0x000fe40007fde0ff */
[----:B------:R-:W-:Y:S02]  /*310b0*/  PRMT R91, R90, 0x9910, RZ ;  /* 0x000099105a5b7816 */ /* 0x000fe400000000ff */
[----:B------:R-:W-:Y:S01]  /*310c0*/  SHF.R.S32.HI R89, RZ, 0x8, R89 ;  /* 0x00000008ff597819 */ /* 0x000fe20000011459 */
[----:B------:R-:W-:Y:S01]  /*310d0*/  IMAD.X R85, R85, 0x1, R71, P6 ;  /* 0x0000000155557824 */ /* 0x000fe200030e0647 */
[----:B0-----:R-:W-:Y:S01]  /*310e0*/  ISETP.LT.AND P6, PT, R69, UR38, !P5 ;  /* 0x0000002645007c0c */ /* 0x001fe2000efc1270 */
[----:B------:R-:W-:Y:S01]  /*310f0*/  VIADD R90, R68, 0x61 ;  /* 0x00000061445a7836 */ /* 0x000fe20000000000 */
[----:B------:R-:W-:Y:S01]  /*31100*/  SHF.R.S32.HI R91, RZ, 0x8, R91 ;  /* 0x00000008ff5b7819 */ /* 0x000fe2000001145b */
[----:B------:R0:W-:Y:S01]  /*31110*/  @P3 STG.E.U8 desc[UR24][R82.64], R89 ;  /* 0x0000005952003986 */ /* 0x0001e2000c101118 */
[----:B------:R-:W-:Y:S01]  /*31120*/  ISETP.LT.AND P5, PT, R70, UR41, !P5 ;  /* 0x0000002946007c0c */ /* 0x000fe2000efa1270 */
[----:B------:R-:W1:Y:S02]  /*31130*/  LDCU UR38, c[0x0][0x398] ;  /* 0x00007300ff2677ac */ /* 0x000e640008000800 */
[----:B------:R3:W-:Y:S01]  /*31140*/  @P4 STG.E.U8 desc[UR24][R80.64], R91 ;  /* 0x0000005b50004986 */ /* 0x0007e2000c101118 */
[----:B------:R-:W1:Y:S01]  /*31150*/  LDCU UR41, c[0x0][0x398] ;  /* 0x00007300ff2977ac */ /* 0x000e620008000800 */
[----:B0-----:R-:W-:-:S02]  /*31160*/  SHF.R.S32.HI R89, RZ, 0x1f, R88 ;  /* 0x0000001fff597819 */ /* 0x001fc40000011458 */
[----:B------:R-:W-:-:S05]  /*31170*/  IADD3 R82, P3, PT, R88, R2, RZ ;  /* 0x0000000258527210 */ /* 0x000fca0007f7e0ff */
[----:B------:R-:W-:Y:S01]  /*31180*/  IMAD.X R83, R89, 0x1, R0, P3 ;  /* 0x0000000159537824 */ /* 0x000fe200018e0600 */
[----:B------:R-:W-:Y:S02]  /*31190*/  ISETP.GE.AND P3, PT, R90, UR34, PT ;  /* 0x000000225a007c0c */ /* 0x000fe4000bf66270 */
[----:B--2---:R-:W-:Y:S02]  /*311a0*/  F2FP.SATFINITE.E4M3.F32.PACK_AB_MERGE_C R92, R13, R12, RZ ;  /* 0x0000000c0d5c723e */ /* 0x004fe400048070ff */
[----:B---3--:R-:W-:Y:S01]  /*311b0*/  F2FP.SATFINITE.E4M3.F32.PACK_AB_MERGE_C R80, R11, R10, RZ ;  /* 0x0000000a0b50723e */ /* 0x008fe200048070ff */
[----:B------:R-:W-:Y:S01]  /*311c0*/  VIADD R90, R68, 0x62 ;  /* 0x00000062445a7836 */ /* 0x000fe20000000000 */
[----:B------:R-:W2:Y:S01]  /*311d0*/  LDL.LU R10, [R1+0x188] ;  /* 0x00018800010a7983 */ /* 0x000ea20000300800 */
[----:B------:R-:W0:Y:S03]  /*311e0*/  LDCU UR34, c[0x0][0x39c] ;  /* 0x00007380ff2277ac */ /* 0x000e260008000800 */
[----:B------:R-:W2:Y:S04]  /*311f0*/  LDL.LU R11, [R1+0x18c] ;  /* 0x00018c00010b7983 */ /* 0x000ea80000300800 */
[----:B------:R3:W-:Y:S01]  /*31200*/  @P6 STG.E.U8 desc[UR24][R78.64], R92 ;  /* 0x0000005c4e006986 */ /* 0x0007e2000c101118 */
[----:B------:R-:W-:Y:S01]  /*31210*/  ISETP.LT.AND P6, PT, R69, UR43, !P3 ;  /* 0x0000002b45007c0c */ /* 0x000fe2000dfc1270 */
[----:B------:R-:W0:Y:S02]  /*31220*/  LDCU UR43, c[0x0][0x398] ;  /* 0x00007300ff2b77ac */ /* 0x000e240008000800 */
[----:B------:R1:W-:Y:S01]  /*31230*/  @P5 STG.E.U8 desc[UR24][R76.64], R80 ;  /* 0x000000504c005986 */ /* 0x0003e2000c101118 */
[----:B---3--:R-:W-:-:S05]  /*31240*/  PRMT R92, R92, 0x9910, RZ ;  /* 0x000099105c5c7816 */ /* 0x008fca00000000ff */
[----:B-1----:R-:W-:-:S05]  /*31250*/  IMAD.MOV.U32 R77, RZ, RZ, R92 ;  /* 0x000000ffff4d7224 */ /* 0x002fca00078e005c */
[----:B------:R-:W-:-:S05]  /*31260*/  SHF.R.S32.HI R77, RZ, 0x8, R77 ;  /* 0x00000008ff4d7819 */ /* 0x000fca000001144d */
[----:B------:R1:W-:Y:S02]  /*31270*/  @P6 STG.E.U8 desc[UR24][R74.64], R77 ;  /* 0x0000004d4a006986 */ /* 0x0003e4000c101118 */
[----:B-1----:R-:W-:Y:S02]  /*31280*/  F2FP.SATFINITE.E4M3.F32.PACK_AB_MERGE_C R74, R9, R8, RZ ;  /* 0x00000008094a723e */ /* 0x002fe400048070ff */
[----:B------:R-:W3:Y:S04]  /*31290*/  LDL.LU R8, [R1+0x590] ;  /* 0x0005900001087983 */ /* 0x000ee80000300800 */
[----:B------:R-:W3:Y:S01]  /*312a0*/  LDL.LU R9, [R1+0x594] ;  /* 0x0005940001097983 */ /* 0x000ee20000300800 */
[----:B------:R-:W-:Y:S02]  /*312b0*/  ISETP.GE.AND P4, PT, R90, UR35, PT ;  /* 0x000000235a007c0c */ /* 0x000fe4000bf86270 */
[----:B------:R-:W-:Y:S01]  /*312c0*/  ISETP.LT.AND P3, PT, R70, UR38, !P3 ;  /* 0x0000002646007c0c */ /* 0x000fe2000df61270 */
[----:B------:R-:W1:Y:S01]  /*312d0*/  LDCU UR38, c[0x0][0x398] ;  /* 0x00007300ff2677ac */ /* 0x000e620008000800 */
[----:B----4-:R-:W-:-:S02]  /*312e0*/  ISETP.LT.AND P5, PT, R69, UR40, !P4 ;  /* 0x0000002845007c0c */ /* 0x010fc4000e7a1270 */
[----:B------:R-:W-:Y:S01]  /*312f0*/  PRMT R78, R80, 0x9910, RZ ;  /* 0x00009910504e7816 */ /* 0x000fe200000000ff */
[----:B------:R-:W-:Y:S01]  /*31300*/  VIADD R76, R68, 0x63 ;  /* 0x00000063444c7836 */ /* 0x000fe20000000000 */
[----:B------:R-:W4:Y:S02]  /*31310*/  LDCU UR40, c[0x0][0x398] ;  /* 0x00007300ff2877ac */ /* 0x000f240008000800 */
[----:B------:R-:W-:Y:S02]  /*31320*/  SHF.R.S32.HI R75, RZ, 0x8, R78 ;  /* 0x00000008ff4b7819 */ /* 0x000fe4000001144e */
[----:B------:R-:W-:Y:S01]  /*31330*/  ISETP.GE.AND P6, PT, R76, UR36, PT ;  /* 0x000000244c007c0c */ /* 0x000fe2000bfc6270 */
[----:B------:R-:W-:Y:S01]  /*31340*/  VIADD R79, R68, 0x65 ;  /* 0x00000065444f7836 */ /* 0x000fe20000000000 */
[----:B------:R-:W-:Y:S01]  /*31350*/  ISETP.LT.AND P4, PT, R70, UR41, !P4 ;  /* 0x0000002946007c0c */ /* 0x000fe2000e781270 */
[----:B------:R0:W-:Y:S01]  /*31360*/  @P3 STG.E.U8 desc[UR24][R72.64], R75 ;  /* 0x0000004b48003986 */ /* 0x0001e2000c101118 */
[C---:B------:R-:W-:Y:S01]  /*31370*/  IADD3 R76, P3, PT, R88.reuse, R3, RZ ;  /* 0x00000003584c7210 */ /* 0x040fe20007f7e0ff */
[----:B------:R-:W2:Y:S02]  /*31380*/  LDCU UR41, c[0x0][0x398] ;  /* 0x00007300ff2977ac */ /* 0x000ea40008000800 */
[----:B------:R4:W-:Y:S01]  /*31390*/  @P5 STG.E.U8 desc[UR24][R86.64], R74 ;  /* 0x0000004a56005986 */ /* 0x0009e2000c101118 */
[----:B-1----:R-:W-:Y:S01]  /*313a0*/  ISETP.LT.AND P5, PT, R69, UR38, !P6 ;  /* 0x0000002645007c0c */ /* 0x002fe2000f7a1270 */
[----:B------:R-:W-:Y:S01]  /*313b0*/  IMAD.X R77, R89, 0x1, R71, P3 ;  /* 0x00000001594d7824 */ /* 0x000fe200018e0647 */
[----:B------:R-:W-:Y:S01]  /*313c0*/  F2FP.SATFINITE.E4M3.F32.PACK_AB_MERGE_C R92, R5, R4, RZ ;  /* 0x00000004055c723e */ /* 0x000fe200048070ff */
[----:B------:R-:W-:Y:S01]  /*313d0*/  VIADD R78, R88, UR60 ;  /* 0x0000003c584e7c36 */ /* 0x000fe20008000000 */
[----:B------:R-:W-:Y:S01]  /*313e0*/  F2FP.SATFINITE.E4M3.F32.PACK_AB_MERGE_C R90, R7, R6, RZ ;  /* 0x00000006075a723e */ /* 0x000fe200048070ff */
[----:B------:R-:W1:Y:S01]  /*313f0*/  LDCU UR35, c[0x0][0x39c] ;  /* 0x00007380ff2377ac */ /* 0x000e620008000800 */
[----:B0-----:R-:W-:Y:S01]  /*31400*/  VIADD R72, R68, 0x64 ;  /* 0x0000006444487836 */ /* 0x001fe20000000000 */
[----:B------:R-:W0:Y:S01]  /*31410*/  LDCU UR36, c[0x0][0x39c] ;  /* 0x00007380ff2477ac */ /* 0x000e220008000800 */
[----:B----4-:R-:W-:-:S03]  /*31420*/  PRMT R74, R74, 0x9910, RZ ;  /* 0x000099104a4a7816 */ /* 0x010fc600000000ff */
[----:B------:R-:W-:Y:S01]  /*31430*/  ISETP.GE.AND P3, PT, R72, UR37, PT ;  /* 0x0000002548007c0c */ /* 0x000fe2000bf66270 */
[----:B------:R-:W4:Y:S01]  /*31440*/  LDCU UR37, c[0x0][0x39c] ;  /* 0x00007380ff2577ac */ /* 0x000f220008000800 */
[----:B------:R-:W-:Y:S01]  /*31450*/  IMAD.MOV.U32 R72, RZ, RZ, R74 ;  /* 0x000000ffff487224 */ /* 0x000fe200078e004a */
[----:B------:R-:W0:Y:S04]  /*31460*/  LDCU UR38, c[0x0][0x39c] ;  /* 0x00007380ff2677ac */ /* 0x000e280008000800 */
[----:B------:R-:W-:Y:S02]  /*31470*/  SHF.R.S32.HI R72, RZ, 0x8, R72 ;  /* 0x00000008ff487819 */ /* 0x000fe40000011448 */
[----:B------:R-:W-:Y:S02]  /*31480*/  SHF.R.S32.HI R73, RZ, 0x1f, R78 ;  /* 0x0000001fff497819 */ /* 0x000fe4000001144e */
[----:B--2---:R-:W-:-:S05]  /*31490*/  F2FP.SATFINITE.E4M3.F32.PACK_AB_MERGE_C R80, R11, R10, RZ ;  /* 0x0000000a0b50723e */ /* 0x004fca00048070ff */
[----:B------:R2:W-:Y:S01]  /*314a0*/  @P4 STG.E.U8 desc[UR24][R84.64], R80 ;  /* 0x0000005054004986 */ /* 0x0005e2000c101118 */
[----:B------:R-:W-:-:S03]  /*314b0*/  IADD3 R74, P4, PT, R78, R2, RZ ;  /* 0x000000024e4a7210 */ /* 0x000fc60007f9e0ff */
[----:B------:R0:W-:Y:S02]  /*314c0*/  @P5 STG.E.U8 desc[UR24][R82.64], R72 ;  /* 0x0000004852005986 */ /* 0x0001e4000c101118 */
[----:B------:R-:W-:Y:S01]  /*314d0*/  IMAD.X R75, R73, 0x1, R0, P4 ;  /* 0x00000001494b7824 */ /* 0x000fe200020e0600 */
[----:B------:R-:W-:Y:S01]  /*314e0*/  ISETP.LT.AND P4, PT, R70, UR40, !P6 ;  /* 0x0000002846007c0c */ /* 0x000fe2000f781270 */
[----:B------:R-:W1:Y:S01]  /*314f0*/  LDCU UR40, c[0x0][0x39c] ;  /* 0x00007380ff2877ac */ /* 0x000e620008000800 */
[----:B--2---:R-:W-:Y:S02]  /*31500*/  PRMT R80, R80, 0x9910, RZ ;  /* 0x0000991050507816 */ /* 0x004fe400000000ff */
[----:B0-----:R-:W-:Y:S02]  /*31510*/  IADD3 R72, P5, PT, R78, R3, RZ ;  /* 0x000000034e487210 */ /* 0x001fe40007fbe0ff */
[----:B------:R-:W-:-:S03]  /*31520*/  ISETP.GE.AND P6, PT, R79, UR39, PT ;  /* 0x000000274f007c0c */ /* 0x000fc6000bfc6270 */
[----:B------:R-:W-:Y:S01]  /*31530*/  IMAD.X R73, R73, 0x1, R71, P5 ;  /* 0x0000000149497824 */ /* 0x000fe200028e0647 */
[----:B------:R-:W-:Y:S01]  /*31540*/  ISETP.LT.AND P5, PT, R69, UR41, !P3 ;  /* 0x0000002945007c0c */ /* 0x000fe2000dfa1270 */
[----:B------:R-:W-:Y:S01]  /*31550*/  IMAD.MOV.U32 R79, RZ, RZ, R80 ;  /* 0x000000ffff4f7224 */ /* 0x000fe200078e0050 */
[----:B------:R-:W-:Y:S01]  /*31560*/  ISETP.LT.AND P3, PT, R70, UR43, !P3 ;  /* 0x0000002b46007c0c */ /* 0x000fe2000df61270 */
[----:B------:R-:W0:Y:S03]  /*31570*/  LDCU UR43, c[0x0][0x398] ;  /* 0x00007300ff2b77ac */ /* 0x000e260008000800 */
[----:B------:R-:W-:Y:S01]  /*31580*/  SHF.R.S32.HI R79, RZ, 0x8, R79 ;  /* 0x00000008ff4f7819 */ /* 0x000fe2000001144f */
[----:B------:R-:W2:Y:S04]  /*31590*/  LDCU UR39, c[0x0][0x39c] ;  /* 0x00007380ff2777ac */ /* 0x000ea80008000800 */
[----:B------:R-:W-:Y:S01]  /*315a0*/  @P4 STG.E.U8 desc[UR24][R76.64], R79 ;  /* 0x0000004f4c004986 */ /* 0x000fe2000c101118 */
[----:B------:R-:W0:Y:S01]  /*315b0*/  LDCU UR41, c[0x0][0x39c] ;  /* 0x00007380ff2977ac */ /* 0x000e220008000800 */
[----:B---3--:R-:W-:-:S05]  /*315c0*/  F2FP.SATFINITE.E4M3.F32.PACK_AB_MERGE_C R87, R9, R8, RZ ;  /* 0x000000080957723e */ /* 0x008fca00048070ff */
[----:B------:R3:W-:Y:S04]  /*315d0*/  @P5 STG.E.U8 desc[UR24][R74.64], R87 ;  /* 0x000000574a005986 */ /* 0x0007e8000c101118 */
[----:B------:R0:W-:Y:S01]  /*315e0*/  @P3 STG.E.U8 desc[UR24][R72.64], R92 ;  /* 0x0000005c48003986 */ /* 0x0001e2000c101118 */
[----:B---3--:R-:W-:-:S04]  /*315f0*/  VIADD R74, R78, UR60 ;  /* 0x0000003c4e4a7c36 */ /* 0x008fc80008000000 */
[C---:B0-----:R-:W-:Y:S01]  /*31600*/  VIADD R72, R74.reuse, UR60 ;  /* 0x0000003c4a487c36 */ /* 0x041fe20008000000 */
[----:B------:R-:W-:Y:S02]  /*31610*/  SHF.R.S32.HI R75, RZ, 0x1f, R74 ;  /* 0x0000001fff4b7819 */ /* 0x000fe4000001144a */
[CC--:B------:R-:W-:Y:S02]  /*31620*/  IADD3 R64, P4, PT, R74.reuse, R3.reuse, RZ ;  /* 0x000000034a407210 */ /* 0x0c0fe40007f9e0ff */
[-C--:B------:R-:W-:Y:S01]  /*31630*/  IADD3 R88, P3, PT, R74, R2.reuse, RZ ;  /* 0x000000024a587210 */ /* 0x080fe20007f7e0ff */
[C---:B------:R-:W-:Y:S01]  /*31640*/  VIADD R73, R72.reuse, UR60 ;  /* 0x0000003c48497c36 */ /* 0x040fe20008000000 */
[----:B------:R-:W-:Y:S01]  /*31650*/  SHF.R.S32.HI R76, RZ, 0x1f, R72 ;  /* 0x0000001fff4c7819 */ /* 0x000fe20000011448 */
[C---:B------:R-:W-:Y:S01]  /*31660*/  IMAD.X R65, R75.reuse, 0x1, R71, P4 ;  /* 0x000000014b417824 */ /* 0x040fe200020e0647 */
[CC--:B------:R-:W-:Y:S01]  /*31670*/  IADD3 R82, P4, PT, R72.reuse, R3.reuse, RZ ;  /* 0x0000000348527210 */ /* 0x0c0fe20007f9e0ff */
[--C-:B------:R-:W-:Y:S01]  /*31680*/  IMAD.X R89, R75, 0x1, R0.reuse, P3 ;  /* 0x000000014b597824 */ /* 0x100fe200018e0600 */
[-C--:B------:R-:W-:Y:S01]  /*31690*/  IADD3 R66, P3, PT, R72, R2.reuse, RZ ;  /* 0x0000000248427210 */ /* 0x080fe20007f7e0ff */
[C---:B------:R-:W-:Y:S01]  /*316a0*/  VIADD R72, R73.reuse, UR60 ;  /* 0x0000003c49487c36 */ /* 0x040fe20008000000 */
[----:B------:R-:W-:Y:S01]  /*316b0*/  SHF.R.S32.HI R74, RZ, 0x1f, R73 ;  /* 0x0000001fff4a7819 */ /* 0x000fe20000011449 */
[C-C-:B------:R-:W-:Y:S01]  /*316c0*/  IMAD.X R83, R76.reuse, 0x1, R71.reuse, P4 ;  /* 0x000000014c537824 */ /* 0x140fe200020e0647 */
[CC--:B------:R-:W-:Y:S01]  /*316d0*/  IADD3 R60, P4, PT, R73.reuse, R3.reuse, RZ ;  /* 0x00000003493c7210 */ /* 0x0c0fe20007f9e0ff */
[----:B------:R-:W-:Y:S01]  /*316e0*/  IMAD.X R67, R76, 0x1, R0, P3 ;  /* 0x000000014c437824 */ /* 0x000fe200018e0600 */
[-C--:B------:R-:W-:Y:S01]  /*316f0*/  IADD3 R84, P3, PT, R73, R2.reuse, RZ ;  /* 0x0000000249547210 */ /* 0x080fe20007f7e0ff */
[----:B------:R-:W-:Y:S01]  /*31700*/  VIADD R73, R72, UR60 ;  /* 0x0000003c48497c36 */ /* 0x000fe20008000000 */
[----:B------:R-:W-:Y:S01]  /*31710*/  SHF.R.S32.HI R75, RZ, 0x1f, R72 ;  /* 0x0000001fff4b7819 */ /* 0x000fe20000011448 */
[----:B------:R-:W-:Y:S01]  /*31720*/  IMAD.X R61, R74, 0x1, R71, P4 ;  /* 0x000000014a3d7824 */ /* 0x000fe200020e0647 */
[----:B------:R-:W-:Y:S01]  /*31730*/  IADD3 R62, P4, PT, R72, R3, RZ ;  /* 0x00000003483e7210 */ /* 0x000fe20007f9e0ff */
[----:B------:R-:W-:Y:S01]  /*31740*/  IMAD.X R85, R74, 0x1, R0, P3 ;  /* 0x000000014a557824 */ /* 0x000fe200018e0600 */
[----:B------:R-:W-:-:S02]  /*31750*/  IADD3 R58, P3, PT, R72, R2, RZ ;  /* 0x00000002483a7210 */ /* 0x000fc40007f7e0ff */
[----:B------:R-:W-:Y:S01]  /*31760*/  SHF.R.S32.HI R74, RZ, 0x1f, R73 ;  /* 0x0000001fff4a7819 */ /* 0x000fe20000011449 */
[--C-:B------:R-:W-:Y:S01]  /*31770*/  IMAD.X R63, R75, 0x1, R71.reuse, P4 ;  /* 0x000000014b3f7824 */ /* 0x100fe200020e0647 */
[----:B------:R-:W-:Y:S01]  /*31780*/  IADD3 R4, P4, PT, R73, R3, RZ ;  /* 0x0000000349047210 */ /* 0x000fe20007f9e0ff */
[--C-:B------:R-:W-:Y:S01]  /*31790*/  IMAD.X R59, R75, 0x1, R0.reuse, P3 ;  /* 0x000000014b3b7824 */ /* 0x100fe200018e0600 */
[C---:B------:R-:W-:Y:S01]  /*317a0*/  IADD3 R6, P3, PT, R73.reuse, R2, RZ ;  /* 0x0000000249067210 */ /* 0x040fe20007f7e0ff */
[----:B------:R-:W-:Y:S02]  /*317b0*/  VIADD R72, R73, UR60 ;  /* 0x0000003c49487c36 */ /* 0x000fe40008000000 */
[C---:B------:R-:W-:Y:S02]  /*317c0*/  IMAD.X R5, R74.reuse, 0x1, R71, P4 ;  /* 0x000000014a057824 */ /* 0x040fe400020e0647 */
[----:B------:R-:W-:Y:S01]  /*317d0*/  IMAD.X R7, R74, 0x1, R0, P3 ;  /* 0x000000014a077824 */ /* 0x000fe200018e0600 */
[----:B------:R-:W-:-:S02]  /*317e0*/  SHF.R.S32.HI R75, RZ, 0x1f, R72 ;  /* 0x0000001fff4b7819 */ /* 0x000fc40000011448 */
[----:B------:R0:W-:Y:S01]  /*317f0*/  STL.64 [R1+0xcb0], R4 ;  /* 0x000cb00401007387 */ /* 0x0001e20000100a00 */
[C---:B------:R-:W-:Y:S01]  /*31800*/  IADD3 R78, P4, PT, R72.reuse, R3, RZ ;  /* 0x00000003484e7210 */ /* 0x040fe20007f9e0ff */
[C---:B------:R-:W-:Y:S01]  /*31810*/  VIADD R73, R72.reuse, UR60 ;  /* 0x0000003c48497c36 */ /* 0x040fe20008000000 */
[----:B0-----:R-:W-:Y:S01]  /*31820*/  IADD3 R4, P3, PT, R72, R2, RZ ;  /* 0x0000000248047210 */ /* 0x001fe20007f7e0ff */
[----:B------:R-:W-:Y:S04]  /*31830*/  STL.64 [R1+0xcb8], R6 ;  /* 0x000cb80601007387 */ /* 0x000fe80000100a00 */
[C---:B------:R-:W-:Y:S01]  /*31840*/  IMAD.X R5, R75.reuse, 0x1, R0, P3 ;  /* 0x000000014b057824 */ /* 0x040fe200018e0600 */
[----:B------:R-:W-:Y:S01]  /*31850*/  SHF.R.S32.HI R74, RZ, 0x1f, R73 ;  /* 0x0000001fff4a7819 */ /* 0x000fe20000011449 */
[----:B------:R-:W-:-:S03]  /*31860*/  IMAD.X R79, R75, 0x1, R71, P4 ;  /* 0x000000014b4f7824 */ /* 0x000fc600020e0647 */
[----:B------:R0:W-:Y:S01]  /*31870*/  STL.64 [R1+0xca8], R4 ;  /* 0x000ca80401007387 */ /* 0x0001e20000100a00 */
[C---:B------:R-:W-:Y:S01]  /*31880*/  IADD3 R80, P3, PT, R73.reuse, R2, RZ ;  /* 0x0000000249507210 */ /* 0x040fe20007f7e0ff */
[C---:B------:R-:W-:Y:S01]  /*31890*/  VIADD R72, R73.reuse, UR60 ;  /* 0x0000003c49487c36 */ /* 0x040fe20008000000 */
[----:B0-----:R-:W-:-:S03]  /*318a0*/  IADD3 R4, P4, PT, R73, R3, RZ ;  /* 0x0000000349047210 */ /* 0x001fc60007f9e0ff */
[C---:B------:R-:W-:Y:S02]  /*318b0*/  IMAD.X R81, R74.reuse, 0x1, R0, P3 ;  /* 0x000000014a517824 */ /* 0x040fe400018e0600 */
[----:B------:R-:W-:Y:S01]  /*318c0*/  IMAD.X R5, R74, 0x1, R71, P4 ;  /* 0x000000014a057824 */ /* 0x000fe200020e0647 */
[----:B------:R-:W-:Y:S02]  /*318d0*/  SHF.R.S32.HI R75, RZ, 0x1f, R72 ;  /* 0x0000001fff4b7819 */ /* 0x000fe40000011448 */
        /* <DEDUP_REMOVED lines=14> */
[----:B------:R-:W-:-:S03]  /*319c0*/  IMAD.X R7, R74, 0x1, R0, P3 ;  /* 0x000000014a077824 */ /* 0x000fc600018e0600 */
[----:B------:R0:W-:Y:S01]  /*319d0*/  STL.64 [R1+0xc80], R4 ;  /* 0x000c800401007387 */ /* 0x0001e20000100a00 */
[C---:B------:R-:W-:Y:S01]  /*319e0*/  VIADD R73, R72.reuse, UR60 ;  /* 0x0000003c48497c36 */ /* 0x040fe20008000000 */
[C---:B------:R-:W-:Y:S02]  /*319f0*/  IADD3 R76, P4, PT, R72.reuse, R3, RZ ;  /* 0x00000003484c7210 */ /* 0x040fe40007f9e0ff */
[----:B0-----:R-:W-:Y:S01]  /*31a00*/  IADD3 R4, P3, PT, R72, R2, RZ ;  /* 0x0000000248047210 */ /* 0x001fe20007f7e0ff */
[----:B------:R0:W-:Y:S04]  /*31a10*/  STL.64 [R1+0xc88], R6 ;  /* 0x000c880601007387 */ /* 0x0001e80000100a00 */
[C---:B------:R-:W-:Y:S01]  /*31a20*/  IMAD.X R5, R75.reuse, 0x1, R0, P3 ;  /* 0x000000014b057824 */ /* 0x040fe200018e0600 */
[----:B------:R-:W-:Y:S01]  /*31a30*/  SHF.R.S32.HI R74, RZ, 0x1f, R73 ;  /* 0x0000001fff4a7819 */ /* 0x000fe20000011449 */
[----:B------:R-:W-:-:S03]  /*31a40*/  IMAD.X R77, R75, 0x1, R71, P4 ;  /* 0x000000014b4d7824 */ /* 0x000fc600020e0647 */
        /* <DEDUP_REMOVED lines=634> */
[C---:B------:R-:W-:Y:S01]  /*341f0*/  VIADD R73, R72.reuse, UR60 ;  /* 0x0000003c48497c36 */ /* 0x040fe20008000000 */
[----:B---3--:R-:W-:-:S03]  /*34200*/  IADD3 R4, P4, PT, R72, R3, RZ ;  /* 0x0000000348047210 */ /* 0x008fc60007f9e0ff */
[C---:B------:R-:W-:Y:S02]  /*34210*/  IMAD.X R7, R75.reuse, 0x1, R0, P3 ;  /* 0x000000014b077824 */ /* 0x040fe400018e0600 */
[----:B------:R-:W-:Y:S01]  /*34220*/  IMAD.X R5, R75, 0x1, R71, P4 ;  /* 0x000000014b057824 */ /* 0x000fe200020e0647 */
[----:B------:R-:W-:-:S04]  /*34230*/  SHF.R.S32.HI R74, RZ, 0x1f, R73 ;  /* 0x0000001fff4a7819 */ /* 0x000fc80000011449 */
[----:B------:R0:W-:Y:S04]  /*34240*/  STL.64 [R1+0x570], R4 ;  /* 0x0005700401007387 */ /* 0x0001e80000100a00 */
[----:B------:R3:W-:Y:S01]  /*34250*/  STL.64 [R1+0x578], R6 ;  /* 0x0005780601007387 */ /* 0x0007e20000100a00 */
[C---:B------:R-:W-:Y:S01]  /*34260*/  VIADD R72, R73.reuse, UR60 ;  /* 0x0000003c49487c36 */ /* 0x040fe20008000000 */
[C---:B0-----:R-:W-:Y:S02]  /*34270*/  IADD3 R4, P3, PT, R73.reuse, R2, RZ ;  /* 0x0000000249047210 */ /* 0x041fe40007f7e0ff */
[----:B---3--:R-:W-:-:S03]  /*34280*/  IADD3 R6, P4, PT, R73, R3, RZ ;  /* 0x0000000349067210 */ /* 0x008fc60007f9e0ff */
[C---:B------:R-:W-:Y:S02]  /*34290*/  IMAD.X R5, R74.reuse, 0x1, R0, P3 ;  /* 0x000000014a057824 */ /* 0x040fe400018e0600 */
[----:B------:R-:W-:-:S03]  /*342a0*/  IMAD.X R7, R74, 0x1, R71, P4 ;  /* 0x000000014a077824 */ /* 0x000fc600020e0647 */
[----:B------:R0:W-:Y:S01]  /*342b0*/  STL.64 [R1+0xe10], R4 ;  /* 0x000e100401007387 */ /* 0x0001e20000100a00 */
[----:B------:R-:W-:-:S03]  /*342c0*/  SHF.R.S32.HI R75, RZ, 0x1f, R72 ;  /* 0x0000001fff4b7819 */ /* 0x000fc60000011448 */
[----:B------:R3:W-:Y:S01]  /*342d0*/  STL.64 [R1+0x560], R6 ;  /* 0x0005600601007387 */ /* 0x0007e20000100a00 */
[C---:B------:R-:W-:Y:S01]  /*342e0*/  VIADD R73, R72.reuse, UR60 ;  /* 0x0000003c48497c36 */ /* 0x040fe20008000000 */
[C---:B0-----:R-:W-:Y:S02]  /*342f0*/  IADD3 R4, P4, PT, R72.reuse, R3, RZ ;  /* 0x0000000348047210 */ /* 0x041fe40007f9e0ff */
        /* <DEDUP_REMOVED lines=17> */
[C-C-:B------:R-:W-:Y:S02]  /*34410*/  IMAD.X R7, R75.reuse, 0x1, R0.reuse, P3 ;  /* 0x000000014b077824 */ /* 0x140fe400018e0600 */
[----:B------:R-:W-:Y:S01]  /*34420*/  IMAD.X R5, R75, 0x1, R71, P4 ;  /* 0x000000014b057824 */ /* 0x000fe200020e0647 */
[----:B------:R-:W-:Y:S02]  /*34430*/  SHF.R.S32.HI R74, RZ, 0x1f, R73 ;  /* 0x0000001fff4a7819 */ /* 0x000fe40000011449 */
[C---:B------:R-:W-:Y:S02]  /*34440*/  IADD3 R8, P3, PT, R73.reuse, R2, RZ ;  /* 0x0000000249087210 */ /* 0x040fe40007f7e0ff */
[----:B------:R0:W-:Y:S01]  /*34450*/  STL.64 [R1+0x530], R4 ;  /* 0x0005300401007387 */ /* 0x0001e20000100a00 */
[C---:B------:R-:W-:Y:S02]  /*34460*/  VIADD R72, R73.reuse, UR60 ;  /* 0x0000003c49487c36 */ /* 0x040fe40008000000 */
[----:B------:R-:W-:Y:S01]  /*34470*/  IMAD.X R9, R74, 0x1, R0, P3 ;  /* 0x000000014a097824 */ /* 0x000fe200018e0600 */
[----:B------:R3:W-:Y:S01]  /*34480*/  STL.64 [R1+0x538], R6 ;  /* 0x0005380601007387 */ /* 0x0007e20000100a00 */
[----:B0-----:R-:W-:-:S03]  /*34490*/  IADD3 R4, P4, PT, R73, R3, RZ ;  /* 0x0000000349047210 */ /* 0x001fc60007f9e0ff */
[----:B------:R-:W-:Y:S02]  /*344a0*/  STL.64 [R1+0xdf8], R8 ;  /* 0x000df80801007387 */ /* 0x000fe40000100a00 */
[----:B------:R-:W-:Y:S01]  /*344b0*/  IMAD.X R5, R74, 0x1, R71, P4 ;  /* 0x000000014a057824 */ /* 0x000fe200020e0647 */
[----:B------:R-:W-:-:S04]  /*344c0*/  SHF.R.S32.HI R75, RZ, 0x1f, R72 ;  /* 0x0000001fff4b7819 */ /* 0x000fc80000011448 */
[----:B------:R0:W-:Y:S01]  /*344d0*/  STL.64 [R1+0x510], R4 ;  /* 0x0005100401007387 */ /* 0x0001e20000100a00 */
[C---:B---3--:R-:W-:Y:S01]  /*344e0*/  IADD3 R6, P3, PT, R72.reuse, R2, RZ ;  /* 0x0000000248067210 */ /* 0x048fe20007f7e0ff */
[C---:B------:R-:W-:Y:S01]  /*344f0*/  VIADD R73, R72.reuse, UR60 ;  /* 0x0000003c48497c36 */ /* 0x040fe20008000000 */
[----:B0-----:R-:W-:-:S03]  /*34500*/  IADD3 R4, P4, PT, R72, R3, RZ ;  /* 0x0000000348047210 */ /* 0x001fc60007f9e0ff */
        /* <DEDUP_REMOVED lines=109> */
[C---:B------:R-:W-:Y:S01]  /*34be0*/  VIADD R73, R72.reuse, UR60 ;  /* 0x0000003c48497c36 */ /* 0x040fe20008000000 */
[C---:B---3--:R-:W-:Y:S02]  /*34bf0*/  IADD3 R6, P3, PT, R72.reuse, R2, RZ ;  /* 0x0000000248067210 */ /* 0x048fe40007f7e0ff */
[----:B0-----:R-:W-:-:S05]  /*34c00*/  IADD3 R4, P4, PT, R72, R3, RZ ;  /* 0x0000000348047210 */ /* 0x001fca0007f9e0ff */
[----:B------:R-:W-:Y:S01]  /*34c10*/  IMAD.X R5, R75, 0x1, R71, P4 ;  /* 0x000000014b057824 */ /* 0x000fe200020e0647 */
[----:B------:R-:W-:-:S04]  /*34c20*/  SHF.R.S32.HI R74, RZ, 0x1f, R73 ;  /* 0x0000001fff4a7819 */ /* 0x000fc80000011449 */
[----:B------:R0:W-:Y:S01]  /*34c30*/  STL.64 [R1+0x160], R4 ;  /* 0x0001600401007387 */ /* 0x0001e20000100a00 */
[----:B------:R-:W-:Y:S02]  /*34c40*/  IMAD.X R7, R75, 0x1, R0, P3 ;  /* 0x000000014b077824 */ /* 0x000fe400018e0600 */
[C---:B------:R-:W-:Y:S01]  /*34c50*/  VIADD R72, R73.reuse, UR60 ;  /* 0x0000003c49487c36 */ /* 0x040fe20008000000 */
[----:B0-----:R-:W-:Y:S02]  /*34c60*/  IADD3 R4, P4, PT, R73, R3, RZ ;  /* 0x0000000349047210 */ /* 0x001fe40007f9e0ff */
[----:B------:R-:W-:Y:S03]  /*34c70*/  STL.64 [R1+0x200], R6 ;  /* 0x0002000601007387 */ /* 0x000fe60000100a00 */
[----:B------:R-:W-:Y:S01]  /*34c80*/  IMAD.X R5, R74, 0x1, R71, P4 ;  /* 0x000000014a057824 */ /* 0x000fe200020e0647 */
[----:B------:R-:W-:-:S04]  /*34c90*/  SHF.R.S32.HI R75, RZ, 0x1f, R72 ;  /* 0x0000001fff4b7819 */ /* 0x000fc80000011448 */
[----:B------:R0:W-:Y:S01]  /*34ca0*/  STL.64 [R1+0x150], R4 ;  /* 0x0001500401007387 */ /* 0x0001e20000100a00 */
[----:B------:R-:W-:Y:S01]  /*34cb0*/  IADD3 R24, P3, PT, R73, R2, RZ ;  /* 0x0000000249187210 */ /* 0x000fe20007f7e0ff */
[C---:B------:R-:W-:Y:S01]  /*34cc0*/  VIADD R73, R72.reuse, UR60 ;  /* 0x0000003c48497c36 */ /* 0x040fe20008000000 */
[----:B0-----:R-:W-:-:S03]  /*34cd0*/  IADD3 R4, P4, PT, R72, R3, RZ ;  /* 0x0000000348047210 */ /* 0x001fc60007f9e0ff */
[--C-:B------:R-:W-:Y:S02]  /*34ce0*/  IMAD.X R25, R74, 0x1, R0.reuse, P3 ;  /* 0x000000014a197824 */ /* 0x100fe400018e0600 */
[C---:B------:R-:W-:Y:S01]  /*34cf0*/  IMAD.X R5, R75.reuse, 0x1, R71, P4 ;  /* 0x000000014b057824 */ /* 0x040fe200020e0647 */
[----:B------:R-:W-:Y:S02]  /*34d00*/  IADD3 R6, P3, PT, R72, R2, RZ ;  /* 0x0000000248067210 */ /* 0x000fe40007f7e0ff */
[----:B------:R-:W-:Y:S02]  /*34d10*/  SHF.R.S32.HI R74, RZ, 0x1f, R73 ;  /* 0x0000001fff4a7819 */ /* 0x000fe40000011449 */
[----:B------:R0:W-:Y:S01]  /*34d20*/  STL.64 [R1+0x148], R4 ;  /* 0x0001480401007387 */ /* 0x0001e20000100a00 */
[----:B------:R-:W-:Y:S02]  /*34d30*/  IMAD.X R7, R75, 0x1, R0, P3 ;  /* 0x000000014b077824 */ /* 0x000fe400018e0600 */
[C---:B------:R-:W-:Y:S01]  /*34d40*/  VIADD R72, R73.reuse, UR60 ;  /* 0x0000003c49487c36 */ /* 0x040fe20008000000 */
[----:B0-----:R-:W-:-:S02]  /*34d50*/  IADD3 R4, P4, PT, R73, R3, RZ ;  /* 0x0000000349047210 */ /* 0x001fc40007f9e0ff */
        /* <DEDUP_REMOVED lines=174> */
[-C--:B------:R-:W-:Y:S02]  /*35840*/  IADD3 R6, P3, PT, R72, R2.reuse, RZ ;  /* 0x0000000248067210 */ /* 0x080fe40007f7e0ff */
[----:B------:R-:W-:Y:S02]  /*35850*/  SHF.R.S32.HI R74, RZ, 0x1f, R73 ;  /* 0x0000001fff4a7819 */ /* 0x000fe40000011449 */
[----:B------:R0:W-:Y:S01]  /*35860*/  STL.64 [R1+0x8d0], R4 ;  /* 0x0008d00401007387 */ /* 0x0001e20000100a00 */
[----:B------:R-:W-:Y:S01]  /*35870*/  IMAD.X R7, R75, 0x1, R0, P3 ;  /* 0x000000014b077824 */ /* 0x000fe200018e0600 */
[C---:B------:R-:W-:Y:S01]  /*35880*/  IADD3 R50, P3, PT, R73.reuse, R2, RZ ;  /* 0x0000000249327210 */ /* 0x040fe20007f7e0ff */
[C---:B------:R-:W-:Y:S01]  /*35890*/  VIADD R72, R73.reuse, UR60 ;  /* 0x0000003c49487c36 */ /* 0x040fe20008000000 */
[----:B0-----:R-:W-:-:S02]  /*358a0*/  IADD3 R4, P4, PT, R73, R3, RZ ;  /* 0x0000000349047210 */ /* 0x001fc40007f9e0ff */
[----:B------:R-:W-:Y:S03]  /*358b0*/  STL.64 [R1+0x8d8], R6 ;  /* 0x0008d80601007387 */ /* 0x000fe60000100a00 */
[C---:B------:R-:W-:Y:S01]  /*358c0*/  IMAD.X R5, R74.reuse, 0x1, R71, P4 ;  /* 0x000000014a057824 */ /* 0x040fe200020e0647 */
[----:B------:R-:W-:Y:S01]  /*358d0*/  SHF.R.S32.HI R75, RZ, 0x1f, R72 ;  /* 0x0000001fff4b7819 */ /* 0x000fe20000011448 */
[----:B------:R-:W-:-:S03]  /*358e0*/  IMAD.X R51, R74, 0x1, R0, P3 ;  /* 0x000000014a337824 */ /* 0x000fc600018e0600 */
[----:B------:R0:W-:Y:S01]  /*358f0*/  STL.64 [R1+0x920], R4 ;  /* 0x0009200401007387 */ /* 0x0001e20000100a00 */
[C---:B------:R-:W-:Y:S01]  /*35900*/  VIADD R73, R72.reuse, UR60 ;  /* 0x0000003c48497c36 */ /* 0x040fe20008000000 */
[C---:B------:R-:W-:Y:S02]  /*35910*/  IADD3 R52, P4, PT, R72.reuse, R3, RZ ;  /* 0x0000000348347210 */ /* 0x040fe40007f9e0ff */
[----:B0-----:R-:W-:-:S05]  /*35920*/  IADD3 R4, P3, PT, R72, R2, RZ ;  /* 0x0000000248047210 */ /* 0x001fca0007f7e0ff */
[C-C-:B------:R-:W-:Y:S01]  /*35930*/  IMAD.X R5, R75.reuse, 0x1, R0.reuse, P3 ;  /* 0x000000014b057824 */ /* 0x140fe200018e0600 */
[----:B------:R-:W-:Y:S01]  /*35940*/  SHF.R.S32.HI R74, RZ, 0x1f, R73 ;  /* 0x0000001fff4a7819 */ /* 0x000fe20000011449 */
[----:B------:R-:W-:Y:S01]  /*35950*/  IMAD.X R53, R75, 0x1, R71, P4 ;  /* 0x000000014b357824 */ /* 0x000fe200020e0647 */
[C---:B------:R-:W-:Y:S02]  /*35960*/  IADD3 R6, P3, PT, R73.reuse, R2, RZ ;  /* 0x0000000249067210 */ /* 0x040fe40007f7e0ff */
[----:B------:R0:W-:Y:S01]  /*35970*/  STL.64 [R1+0x940], R4 ;  /* 0x0009400401007387 */ /* 0x0001e20000100a00 */
[C---:B------:R-:W-:Y:S02]  /*35980*/  VIADD R72, R73.reuse, UR60 ;  /* 0x0000003c49487c36 */ /* 0x040fe40008000000 */
[----:B------:R-:W-:Y:S01]  /*35990*/  IMAD.X R7, R74, 0x1, R0, P3 ;  /* 0x000000014a077824 */ /* 0x000fe200018e0600 */
[----:B0-----:R-:W-:-:S04]  /*359a0*/  IADD3 R4, P4, PT, R73, R3, RZ ;  /* 0x0000000349047210 */ /* 0x001fc80007f9e0ff */
[----:B------:R-:W-:Y:S01]  /*359b0*/  STL.64 [R1+0x968], R6 ;  /* 0x0009680601007387 */ /* 0x000fe20000100a00 */
[----:B------:R-:W-:Y:S01]  /*359c0*/  IMAD.X R5, R74, 0x1, R71, P4 ;  /* 0x000000014a057824 */ /* 0x000fe200020e0647 */
[----:B------:R-:W-:-:S04]  /*359d0*/  SHF.R.S32.HI R75, RZ, 0x1f, R72 ;  /* 0x0000001fff4b7819 */ /* 0x000fc80000011448 */
[----:B------:R0:W-:Y:S01]  /*359e0*/  STL.64 [R1+0x990], R4 ;  /* 0x0009900401007387 */ /* 0x0001e20000100a00 */
[C---:B------:R-:W-:Y:S01]  /*359f0*/  VIADD R73, R72.reuse, UR60 ;  /* 0x0000003c48497c36 */ /* 0x040fe20008000000 */
[----:B0-----:R-:W-:-:S05]  /*35a00*/  IADD3 R4, P4, PT, R72, R3, RZ ;  /* 0x0000000348047210 */ /* 0x001fca0007f9e0ff */
[C---:B------:R-:W-:Y:S01]  /*35a10*/  IMAD.X R5, R75.reuse, 0x1, R71, P4 ;  /* 0x000000014b057824 */ /* 0x040fe200020e0647 */
[-C--:B------:R-:W-:Y:S02]  /*35a20*/  IADD3 R6, P3, PT, R72, R2.reuse, RZ ;  /* 0x0000000248067210 */ /* 0x080fe40007f7e0ff */
[----:B------:R-:W-:Y:S02]  /*35a30*/  SHF.R.S32.HI R74, RZ, 0x1f, R73 ;  /* 0x0000001fff4a7819 */ /* 0x000fe40000011449 */
[----:B------:R0:W-:Y:S01]  /*35a40*/  STL.64 [R1+0x9b0], R4 ;  /* 0x0009b00401007387 */ /* 0x0001e20000100a00 */
[----:B------:R-:W-:Y:S02]  /*35a50*/  IMAD.X R7, R75, 0x1, R0, P3 ;  /* 0x000000014b077824 */ /* 0x000fe400018e0600 */
[C---:B------:R-:W-:Y:S01]  /*35a60*/  VIADD R72, R73.reuse, UR60 ;  /* 0x0000003c49487c36 */ /* 0x040fe20008000000 */
[C---:B0-----:R-:W-:Y:S02]  /*35a70*/  IADD3 R4, P4, PT, R73.reuse, R3, RZ ;  /* 0x0000000349047210 */ /* 0x041fe40007f9e0ff */
[----:B------:R0:W-:Y:S03]  /*35a80*/  STL.64 [R1+0x9b8], R6 ;  /* 0x0009b80601007387 */ /* 0x0001e60000100a00 */
[----:B------:R-:W-:Y:S01]  /*35a90*/  IMAD.X R5, R74, 0x1, R71, P4 ;  /* 0x000000014a057824 */ /* 0x000fe200020e0647 */
[----:B------:R-:W-:-:S02]  /*35aa0*/  IADD3 R54, P3, PT, R73, R2, RZ ;  /* 0x0000000249367210 */ /* 0x000fc40007f7e0ff */
[----:B------:R-:W-:Y:S02]  /*35ab0*/  SHF.R.S32.HI R75, RZ, 0x1f, R72 ;  /* 0x0000001fff4b7819 */ /* 0x000fe40000011448 */
[----:B------:R3:W-:Y:S01]  /*35ac0*/  STL.64 [R1+0x950], R4 ;  /* 0x0009500401007387 */ /* 0x0007e20000100a00 */
[----:B------:R-:W-:Y:S01]  /*35ad0*/  IMAD.X R55, R74, 0x1, R0, P3 ;  /* 0x000000014a377824 */ /* 0x000fe200018e0600 */
[C---:B0-----:R-:W-:Y:S01]  /*35ae0*/  IADD3 R6, P3, PT, R72.reuse, R2, RZ ;  /* 0x0000000248067210 */ /* 0x041fe20007f7e0ff */
[C---:B------:R-:W-:Y:S01]  /*35af0*/  VIADD R73, R72.reuse, UR60 ;  /* 0x0000003c48497c36 */ /* 0x040fe20008000000 */
[----:B---3--:R-:W-:-:S05]  /*35b00*/  IADD3 R4, P4, PT, R72, R3, RZ ;  /* 0x0000000348047210 */ /* 0x008fca0007f9e0ff */
[C---:B------:R-:W-:Y:S01]  /*35b10*/  IMAD.X R5, R75.reuse, 0x1, R71, P4 ;  /* 0x000000014b057824 */ /* 0x040fe200020e0647 */
[----:B------:R-:W-:Y:S01]  /*35b20*/  SHF.R.S32.HI R74, RZ, 0x1f, R73 ;  /* 0x0000001fff4a7819 */ /* 0x000fe20000011449 */
[----:B------:R-:W-:-:S03]  /*35b30*/  IMAD.X R7, R75, 0x1, R0, P3 ;  /* 0x000000014b077824 */ /* 0x000fc600018e0600 */
        /* <DEDUP_REMOVED lines=9> */
[C---:B------:R-:W-:Y:S01]  /*35bd0*/  VIADD R73, R72.reuse, UR60 ;  /* 0x0000003c48497c36 */ /* 0x040fe20008000000 */
[C---:B------:R-:W-:Y:S02]  /*35be0*/  IADD3 R10, P3, PT, R72.reuse, R2, RZ ;  /* 0x00000002480a7210 */ /* 0x040fe40007f7e0ff */
[----:B0-----:R-:W-:-:S05]  /*35bf0*/  IADD3 R4, P4, PT, R72, R3, RZ ;  /* 0x0000000348047210 */ /* 0x001fca0007f9e0ff */
[----:B------:R-:W-:Y:S01]  /*35c00*/  IMAD.X R5, R75, 0x1, R71, P4 ;  /* 0x000000014b057824 */ /* 0x000fe200020e0647 */
[----:B------:R-:W-:-:S04]  /*35c10*/  SHF.R.S32.HI R86, RZ, 0x1f, R73 ;  /* 0x0000001fff567819 */ /* 0x000fc80000011449 */
[----:B------:R0:W-:Y:S01]  /*35c20*/  STL.64 [R1+0x7a0], R4 ;  /* 0x0007a00401007387 */ /* 0x0001e20000100a00 */
[----:B------:R-:W-:Y:S02]  /*35c30*/  IMAD.X R11, R75, 0x1, R0, P3 ;  /* 0x000000014b0b7824 */ /* 0x000fe400018e0600 */
[----:B------:R-:W-:Y:S01]  /*35c40*/  IMAD.MOV.U32 R6, RZ, RZ, R58 ;  /* 0x000000ffff067224 */ /* 0x000fe200078e003a */
[C---:B------:R-:W-:Y:S01]  /*35c50*/  IADD3 R58, P3, PT, R73.reuse, R2, RZ ;  /* 0x00000002493a7210 */ /* 0x040fe20007f7e0ff */
[C---:B------:R-:W-:Y:S01]  /*35c60*/  VIADD R72, R73.reuse, UR60 ;  /* 0x0000003c49487c36 */ /* 0x040fe20008000000 */
[----:B0-----:R-:W-:Y:S01]  /*35c70*/  IADD3 R4, P4, PT, R73, R3, RZ ;  /* 0x0000000349047210 */ /* 0x001fe20007f9e0ff */
[----:B------:R0:W-:Y:S04]  /*35c80*/  STL.64 [R1+0x7f0], R10 ;  /* 0x0007f00a01007387 */ /* 0x0001e80000100a00 */
[----:B------:R-:W-:Y:S01]  /*35c90*/  IMAD.X R5, R86, 0x1, R71, P4 ;  /* 0x0000000156057824 */ /* 0x000fe200020e0647 */
[----:B------:R-:W-:Y:S01]  /*35ca0*/  SHF.R.S32.HI R75, RZ, 0x1f, R72 ;  /* 0x0000001fff4b7819 */ /* 0x000fe20000011448 */
[----:B------:R-:W-:-:S02]  /*35cb0*/  IMAD.MOV.U32 R7, RZ, RZ, R59 ;  /* 0x000000ffff077224 */ /* 0x000fc400078e003b */
[----:B------:R-:W-:Y:S01]  /*35cc0*/  IMAD.X R59, R86, 0x1, R0, P3 ;  /* 0x00000001563b7824 */ /* 0x000fe200018e0600 */
[----:B------:R3:W-:Y:S01]  /*35cd0*/  STL.64 [R1+0x728], R4 ;  /* 0x0007280401007387 */ /* 0x0007e20000100a00 */
[C---:B0-----:R-:W-:Y:S02]  /*35ce0*/  IADD3 R10, P3, PT, R72.reuse, R2, RZ ;  /* 0x00000002480a7210 */ /* 0x041fe40007f7e0ff */
[----:B---3--:R-:W-:-:S03]  /*35cf0*/  IADD3 R4, P4, PT, R72, R3, RZ ;  /* 0x0000000348047210 */ /* 0x008fc60007f9e0ff */
[C---:B------:R-:W-:Y:S02]  /*35d00*/  IMAD.X R11, R75.reuse, 0x1, R0, P3 ;  /* 0x000000014b0b7824 */ /* 0x040fe400018e0600 */
[----:B------:R-:W-:-:S05]  /*35d10*/  IMAD.X R5, R75, 0x1, R71, P4 ;  /* 0x000000014b057824 */ /* 0x000fca00020e0647 */
[----:B------:R0:W-:Y:S04]  /*35d20*/  STL.64 [R1+0x6a0], R4 ;  /* 0x0006a00401007387 */ /* 0x0001e80000100a00 */
[----:B------:R3:W-:Y:S04]  /*35d30*/  STL.64 [R1+0x6d8], R10 ;  /* 0x0006d80a01007387 */ /* 0x0007e80000100a00 */
[----:B------:R-:W2:Y:S04]  /*35d40*/  LDL.LU R17, [R1+0x198] ;  /* 0x0001980001117983 */ /* 0x000ea80000300800 */
[----:B------:R-:W2:Y:S01]  /*35d50*/  LDL.LU R91, [R1+0x19c] ;  /* 0x00019c00015b7983 */ /* 0x000ea20000300800 */
[----:B------:R-:W-:-:S02]  /*35d60*/  VIADD R74, R72, UR60 ;  /* 0x0000003c484a7c36 */ /* 0x000fc40008000000 */
[----:B0-----:R-:W-:Y:S02]  /*35d70*/  IMAD.MOV.U32 R4, RZ, RZ, R60 ;  /* 0x000000ffff047224 */ /* 0x001fe400078e003c */
[C---:B------:R-:W-:Y:S01]  /*35d80*/  VIADD R73, R74.reuse, UR60 ;  /* 0x0000003c4a497c36 */ /* 0x040fe20008000000 */
[----:B------:R-:W-:Y:S02]  /*35d90*/  SHF.R.S32.HI R86, RZ, 0x1f, R74 ;  /* 0x0000001fff567819 */ /* 0x000fe4000001144a */
[CC--:B------:R-:W-:Y:S01]  /*35da0*/  IADD3 R60, P3, PT, R74.reuse, R2.reuse, RZ ;  /* 0x000000024a3c7210 */ /* 0x0c0fe20007f7e0ff */
[----:B------:R-:W-:Y:S01]  /*35db0*/  IMAD.MOV.U32 R5, RZ, RZ, R61 ;  /* 0x000000ffff057224 */ /* 0x000fe200078e003d */
[----:B------:R-:W-:Y:S01]  /*35dc0*/  IADD3 R12, P4, PT, R74, R3, RZ ;  /* 0x000000034a0c7210 */ /* 0x000fe20007f9e0ff */
[C---:B------:R-:W-:Y:S01]  /*35dd0*/  VIADD R72, R73.reuse, UR60 ;  /* 0x0000003c49487c36 */ /* 0x040fe20008000000 */
[----:B------:R-:W-:Y:S01]  /*35de0*/  SHF.R.S32.HI R74, RZ, 0x1f, R73 ;  /* 0x0000001fff4a7819 */ /* 0x000fe20000011449 */
[----:B------:R-:W-:Y:S01]  /*35df0*/  IMAD.X R61, R86, 0x1, R0, P3 ;  /* 0x00000001563d7824 */ /* 0x000fe200018e0600 */
[----:B---3--:R-:W-:Y:S01]  /*35e00*/  IADD3 R10, P3, PT, R73, R2, RZ ;  /* 0x00000002490a7210 */ /* 0x008fe20007f7e0ff */
[----:B------:R-:W-:-:S02]  /*35e10*/  IMAD.MOV.U32 R8, RZ, RZ, R62 ;  /* 0x000000ffff087224 */ /* 0x000fc400078e003e */
[----:B------:R-:W-:Y:S01]  /*35e20*/  IMAD.X R13, R86, 0x1, R71, P4 ;  /* 0x00000001560d7824 */ /* 0x000fe200020e0647 */
[-C--:B------:R-:W-:Y:S01]  /*35e30*/  IADD3 R62, P4, PT, R73, R3.reuse, RZ ;  /* 0x00000003493e7210 */ /* 0x080fe20007f9e0ff */
[----:B------:R-:W-:Y:S01]  /*35e40*/  IMAD.X R11, R74, 0x1, R0, P3 ;  /* 0x000000014a0b7824 */ /* 0x000fe200018e0600 */
[----:B------:R-:W-:Y:S01]  /*35e50*/  SHF.R.S32.HI R73, RZ, 0x1f, R72 ;  /* 0x0000001fff497819 */ /* 0x000fe20000011448 */
[----:B------:R-:W-:Y:S01]  /*35e60*/  IMAD.MOV.U32 R14, RZ, RZ, R64 ;  /* 0x000000ffff0e7224 */ /* 0x000fe200078e0040 */
[----:B------:R-:W-:Y:S01]  /*35e70*/  IADD3 R64, P3, PT, R72, R2, RZ ;  /* 0x0000000248407210 */ /* 0x000fe20007f7e0ff */
[----:B------:R-:W-:Y:S01]  /*35e80*/  IMAD.MOV.U32 R15, RZ, RZ, R65 ;  /* 0x000000ffff0f7224 */ /* 0x000fe200078e0041 */
[----:B------:R0:W-:Y:S01]  /*35e90*/  STL.64 [R1+0x600], R12 ;  /* 0x0006000c01007387 */ /* 0x0001e20000100a00 */
[----:B------:R-:W-:Y:S02]  /*35ea0*/  IMAD.MOV.U32 R9, RZ, RZ, R63 ;  /* 0x000000ffff097224 */ /* 0x000fe400078e003f */
[----:B------:R-:W-:Y:S01]  /*35eb0*/  IMAD.X R65, R73, 0x1, R0, P3 ;  /* 0x0000000149417824 */ /* 0x000fe200018e0600 */
[----:B------:R3:W-:Y:S01]  /*35ec0*/  STL.64 [R1+0x518], R10 ;  /* 0x0005180a01007387 */ /* 0x0007e20000100a00 */
[----:B------:R-:W-:Y:S01]  /*35ed0*/  IMAD.X R63, R74, 0x1, R71, P4 ;  /* 0x000000014a3f7824 */ /* 0x000fe200020e0647 */
[----:B------:R-:W-:Y:S01]  /*35ee0*/  ISETP.LT.AND P3, PT, R69, UR43, !P6 ;  /* 0x0000002b45007c0c */ /* 0x000fe2000f761270 */
[----:B------:R-:W1:Y:S01]  /*35ef0*/  LDCU UR43, c[0x0][0x398] ;  /* 0x00007300ff2b77ac */ /* 0x000e620008000800 */
[----:B------:R-:W4:Y:S01]  /*35f00*/  LDL.LU R20, [R1+0x5a0] ;  /* 0x0005a00001147983 */ /* 0x000f220000300800 */
[----:B0-----:R-:W-:Y:S01]  /*35f10*/  IMAD.MOV.U32 R12, RZ, RZ, R66 ;  /* 0x000000ffff0c7224 */ /* 0x001fe200078e0042 */
[----:B------:R-:W-:Y:S01]  /*35f20*/  IADD3 R66, P4, PT, R72, R3, RZ ;  /* 0x0000000348427210 */ /* 0x000fe20007f9e0ff */
[----:B------:R-:W-:Y:S01]  /*35f30*/  IMAD.MOV.U32 R13, RZ, RZ, R67 ;  /* 0x000000ffff0d7224 */ /* 0x000fe200078e0043 */
[----:B------:R-:W4:Y:S01]  /*35f40*/  LDL.LU R21, [R1+0x5a4] ;  /* 0x0005a40001157983 */ /* 0x000f220000300800 */
[----:B---3--:R-:W-:-:S02]  /*35f50*/  IMAD.MOV.U32 R11, RZ, RZ, R90 ;  /* 0x000000ffff0b7224 */ /* 0x008fc400078e005a */
[----:B------:R-:W-:Y:S02]  /*35f60*/  VIADD R90, R72, UR60 ;  /* 0x0000003c485a7c36 */ /* 0x000fe40008000000 */
[----:B------:R-:W-:Y:S01]  /*35f70*/  IMAD.MOV.U32 R10, RZ, RZ, R92 ;  /* 0x000000ffff0a7224 */ /* 0x000fe200078e005c */
[----:B------:R-:W-:Y:S01]  /*35f80*/  PRMT R74, R87, 0x9910, RZ ;  /* 0x00009910574a7816 */ /* 0x000fe200000000ff */
[----:B------:R-:W-:Y:S01]  /*35f90*/  IMAD.X R67, R73, 0x1, R71, P4 ;  /* 0x0000000149437824 */ /* 0x000fe200020e0647 */
[----:B------:R-:W-:Y:S01]  /*35fa0*/  SHF.R.S32.HI R72, RZ, 0x1f, R90 ;  /* 0x0000001fff487819 */ /* 0x000fe2000001145a */
[----:B------:R-:W3:Y:S01]  /*35fb0*/  LDL.LU R16, [R1+0x1a0] ;  /* 0x0001a00001107983 */ /* 0x000ee20000300800 */
[----:B------:R-:W-:Y:S01]  /*35fc0*/  IADD3 R92, P4, PT, R90, R2, RZ ;  /* 0x000000025a5c7210 */ /* 0x000fe20007f9e0ff */
[----:B------:R-:W-:Y:S02]  /*35fd0*/  VIADD R73, R68, 0x66 ;  /* 0x0000006644497836 */ /* 0x000fe40000000000 */
[----:B------:R-:W-:-:S02]  /*35fe0*/  VIADD R86, R90, UR60 ;  /* 0x0000003c5a567c36 */ /* 0x000fc40008000000 */
[----:B------:R-:W-:Y:S01]  /*35ff0*/  IMAD.X R93, R72, 0x1, R0, P4 ;  /* 0x00000001485d7824 */ /* 0x000fe200020e0600 */
[----:B------:R-:W-:Y:S02]  /*36000*/  IADD3 R90, P4, PT, R90, R3, RZ ;  /* 0x000000035a5a7210 */ /* 0x000fe40007f9e0ff */
[----:B------:R-:W-:Y:S01]  /*36010*/  ISETP.GE.AND P5, PT, R73, UR42, PT ;  /* 0x0000002a49007c0c */ /* 0x000fe2000bfa6270 */
[----:B------:R-:W-:Y:S01]  /*36020*/  IMAD.MOV.U32 R18, RZ, RZ, R6 ;  /* 0x000000ffff127224 */ /* 0x000fe200078e0006 */
[----:B------:R-:W-:Y:S01]  /*36030*/  ISETP.LT.AND P6, PT, R70, UR50, !P6 ;  /* 0x0000003246007c0c */ /* 0x000fe2000f7c1270 */
[----:B------:R-:W0:Y:S01]  /*36040*/  LDCU UR50, c[0x0][0x398] ;  /* 0x00007300ff3277ac */ /* 0x000e220008000800 */
[----:B------:R-:W-:Y:S02]  /*36050*/  SHF.R.S32.HI R73, RZ, 0x8, R74 ;  /* 0x00000008ff497819 */ /* 0x000fe4000001144a */
[----:B------:R-:W-:Y:S01]  /*36060*/  PRMT R74, R10, 0x9910, RZ ;  /* 0x000099100a4a7816 */ /* 0x000fe200000000ff */
[----:B------:R-:W-:Y:S01]  /*36070*/  IMAD.MOV.U32 R19, RZ, RZ, R7 ;  /* 0x000000ffff137224 */ /* 0x000fe200078e0007 */
[----:B------:R-:W0:Y:S02]  /*36080*/  LDCU UR42, c[0x0][0x39c] ;  /* 0x00007380ff2a77ac */ /* 0x000e240008000800 */
[----:B------:R-:W-:Y:S01]  /*36090*/  SHF.R.S32.HI R74, RZ, 0x8, R74 ;  /* 0x00000008ff4a7819 */ /* 0x000fe2000001144a */
[----:B------:R1:W-:Y:S04]  /*360a0*/  @P3 STG.E.U8 desc[UR24][R88.64], R73 ;  /* 0x0000004958003986 */ /* 0x0003e8000c101118 */
[----:B------:R0:W-:Y:S01]  /*360b0*/  @P6 STG.E.U8 desc[UR24][R14.64], R74 ;  /* 0x0000004a0e006986 */ /* 0x0001e2000c101118 */
[----:B-1----:R-:W-:-:S02]  /*360c0*/  SHF.R.S32.HI R73, RZ, 0x1f, R86 ;  /* 0x0000001fff497819 */ /* 0x002fc40000011456 */
[----:B------:R-:W-:Y:S02]  /*360d0*/  IADD3 R88, P3, PT, R86, R2, RZ ;  /* 0x0000000256587210 */ /* 0x000fe40007f7e0ff */
[----:B0-----:R-:W-:Y:S01]  /*360e0*/  PRMT R74, R11, 0x9910, RZ ;  /* 0x000099100b4a7816 */ /* 0x001fe200000000ff */
[----:B------:R-:W-:Y:S02]  /*360f0*/  IMAD.MOV.U32 R14, RZ, RZ, R8 ;  /* 0x000000ffff0e7224 */ /* 0x000fe400078e0008 */
[----:B------:R-:W-:Y:S02]  /*36100*/  IMAD.X R89, R73, 0x1, R0, P3 ;  /* 0x0000000149597824 */ /* 0x000fe400018e0600 */
[----:B------:R-:W-:Y:S01]  /*36110*/  IMAD.MOV.U32 R15, RZ, RZ, R9 ;  /* 0x000000ffff0f7224 */ /* 0x000fe200078e0009 */
[----:B--2---:R-:W-:Y:S01]  /*36120*/  F2FP.SATFINITE.E4M3.F32.PACK_AB_MERGE_C R75, R91, R17, RZ ;  /* 0x000000115b4b723e */ /* 0x004fe200048070ff */
[----:B------:R-:W-:Y:S01]  /*36130*/  IMAD.X R91, R72, 0x1, R71, P4 ;  /* 0x00000001485b7824 */ /* 0x000fe200020e0647 */
[C---:B------:R-:W-:Y:S01]  /*36140*/  ISETP.LT.AND P4, PT, R69.reuse, UR43, !P5 ;  /* 0x0000002b45007c0c */ /* 0x040fe2000ef81270 */
[----:B------:R-:W3:Y:S01]  /*36150*/  LDL.LU R17, [R1+0x1a4] ;  /* 0x0001a40001117983 */ /* 0x000ee20000300800 */
[----:B------:R-:W-:Y:S01]  /*36160*/  VIADD R72, R68, 0x67 ;  /* 0x0000006744487836 */ /* 0x000fe20000000000 */
[----:B------:R-:W-:Y:S01]  /*36170*/  ISETP.LT.AND P5, PT, R70, UR55, !P5 ;  /* 0x0000003746007c0c */ /* 0x000fe2000efa1270 */
[----:B------:R-:W0:Y:S01]  /*36180*/  LDCU UR55, c[0x0][0x398] ;  /* 0x00007300ff3777ac */ /* 0x000e220008000800 */
[----:B------:R-:W1:Y:S08]  /*36190*/  LDCU UR43, c[0x0][0x39c] ;  /* 0x00007380ff2b77ac */ /* 0x000e700008000800 */
[----:B------:R2:W-:Y:S01]  /*361a0*/  @P4 STG.E.U8 desc[UR24][R12.64], R11 ;  /* 0x0000000b0c004986 */ /* 0x0005e2000c101118 */
[----:B------:R-:W-:Y:S01]  /*361b0*/  ISETP.GE.AND P3, PT, R72, UR44, PT ;  /* 0x0000002c48007c0c */ /* 0x000fe2000bf66270 */
[----:B------:R-:W-:Y:S01]  /*361c0*/  VIADD R72, R68, 0x68 ;  /* 0x0000006844487836 */ /* 0x000fe20000000000 */
[----:B------:R-:W0:Y:S01]  /*361d0*/  LDCU UR44, c[0x0][0x39c] ;  /* 0x00007380ff2c77ac */ /* 0x000e220008000800 */
[----:B--2---:R-:W2:Y:S04]  /*361e0*/  LDL.LU.64 R12, [R1+0xcb8] ;  /* 0x000cb800010c7983 */ /* 0x004ea80000300a00 */
[----:B------:R-:W5:Y:S04]  /*361f0*/  LDL.LU R10, [R1+0x5a8] ;  /* 0x0005a800010a7983 */ /* 0x000f680000300800 */
[----:B------:R-:W5:Y:S04]  /*36200*/  LDL.LU R11, [R1+0x5ac] ;  /* 0x0005ac00010b7983 */ /* 0x000f680000300800 */
[----:B------:R-:W5:Y:S01]  /*36210*/  LDL.LU R8, [R1+0x1a8] ;  /* 0x0001a80001087983 */ /* 0x000f620000300800 */
[----:B------:R-:W-:Y:S01]  /*36220*/  ISETP.LT.AND P6, PT, R69, UR65, !P3 ;  /* 0x0000004145007c0c */ /* 0x000fe2000dfc1270 */
[----:B------:R-:W0:Y:S02]  /*36230*/  LDCU UR65, c[0x0][0x398] ;  /* 0x00007300ff4177ac */ /* 0x000e240008000800 */
[----:B------:R-:W5:Y:S01]  /*36240*/  LDL.LU R9, [R1+0x1ac] ;  /* 0x0001ac0001097983 */ /* 0x000f620000300800 */
[----:B------:R-:W-:Y:S01]  /*36250*/  ISETP.LT.AND P3, PT, R70, UR50, !P3 ;  /* 0x0000003246007c0c */ /* 0x000fe2000df61270 */
[----:B------:R-:W0:Y:S01]  /*36260*/  LDCU UR50, c[0x0][0x398] ;  /* 0x00007300ff3277ac */ /* 0x000e220008000800 */
[----:B------:R-:W-:Y:S01]  /*36270*/  ISETP.GE.AND P4, PT, R72, UR45, PT ;  /* 0x0000002d48007c0c */ /* 0x000fe2000bf86270 */
[----:B------:R-:W-:Y:S01]  /*36280*/  IMAD.MOV.U32 R72, RZ, RZ, R74 ;  /* 0x000000ffff487224 */ /* 0x000fe200078e004a */
[----:B------:R1:W-:Y:S01]  /*36290*/  @P5 STG.E.U8 desc[UR24][R82.64], R75 ;  /* 0x0000004b52005986 */ /* 0x0003e2000c101118 */
[----:B------:R-:W0:Y:S03]  /*362a0*/  LDCU UR45, c[0x0][0x39c] ;  /* 0x00007380ff2d77ac */ /* 0x000e260008000800 */
[----:B------:R-:W-:Y:S01]  /*362b0*/  SHF.R.S32.HI R72, RZ, 0x8, R72 ;  /* 0x00000008ff487819 */ /* 0x000fe20000011448 */
[----:B------:R-:W5:Y:S01]  /*362c0*/  LDL.LU.64 R6, [R1+0xcb0] ;  /* 0x000cb00001067983 */ /* 0x000f620000300a00 */
[----:B-1----:R-:W-:-:S04]  /*362d0*/  PRMT R75, R75, 0x9910, RZ ;  /* 0x000099104b4b7816 */ /* 0x002fc800000000ff */
[----:B------:R-:W-:Y:S01]  /*362e0*/  SHF.R.S32.HI R75, RZ, 0x8, R75 ;  /* 0x00000008ff4b7819 */ /* 0x000fe2000001144b */
[----:B------:R-:W-:Y:S04]  /*362f0*/  @P6 STG.E.U8 desc[UR24][R84.64], R72 ;  /* 0x0000004854006986 */ /* 0x000fe8000c101118 */
[----:B------:R1:W-:Y:S04]  /*36300*/  @P3 STG.E.U8 desc[UR24][R4.64], R75 ;  /* 0x0000004b04003986 */ /* 0x0003e8000c101118 */
[----:B-1----:R-:W5:Y:S01]  /*36310*/  LDL.LU.64 R4, [R1+0xca8] ;  /* 0x000ca80001047983 */ /* 0x002f620000300a00 */
[C---:B------:R-:W-:Y:S01]  /*36320*/  VIADD R82, R86.reuse, UR60 ;  /* 0x0000003c56527c36 */ /* 0x040fe20008000000 */
[----:B------:R-:W-:-:S04]  /*36330*/  IADD3 R86, P5, PT, R86, R3, RZ ;  /* 0x0000000356567210 */ /* 0x000fc80007fbe0ff */
[----:B------:R-:W-:Y:S01]  /*36340*/  SHF.R.S32.HI R72, RZ, 0x1f, R82 ;  /* 0x0000001fff487819 */ /* 0x000fe20000011452 */
[----:B------:R-:W-:Y:S01]  /*36350*/  IMAD.X R87, R73, 0x1, R71, P5 ;  /* 0x0000000149577824 */ /* 0x000fe200028e0647 */
[----:B------:R-:W-:-:S05]  /*36360*/  IADD3 R84, P5, PT, R82, R2, RZ ;  /* 0x0000000252547210 */ /* 0x000fca0007fbe0ff */
[----:B------:R-:W-:Y:S01]  /*36370*/  IMAD.X R85, R72, 0x1, R0, P5 ;  /* 0x0000000148557824 */ /* 0x000fe200028e0600 */
[----:B0-----:R-:W-:Y:S01]  /*36380*/  ISETP.LT.AND P5, PT, R69, UR55, !P4 ;  /* 0x0000003745007c0c */ /* 0x001fe2000e7a1270 */
[----:B------:R-:W-:Y:S01]  /*36390*/  VIADD R73, R68, 0x69 ;  /* 0x0000006944497836 */ /* 0x000fe20000000000 */
[----:B------:R-:W-:Y:S01]  /*363a0*/  ISETP.LT.AND P4, PT, R70, UR65, !P4 ;  /* 0x0000004146007c0c */ /* 0x000fe2000e781270 */
[----:B------:R-:W0:Y:S01]  /*363b0*/  LDCU UR55, c[0x0][0x398] ;  /* 0x00007300ff3777ac */ /* 0x000e220008000800 */
[----:B----4-:R-:W-:Y:S02]  /*363c0*/  F2FP.SATFINITE.E4M3.F32.PACK_AB_MERGE_C R74, R21, R20, RZ ;  /* 0x00000014154a723e */ /* 0x010fe400048070ff */
[----:B------:R-:W-:Y:S01]  /*363d0*/  ISETP.GE.AND P6, PT, R73, UR46, PT ;  /* 0x0000002e49007c0c */ /* 0x000fe2000bfc6270 */
[----:B------:R-:W-:Y:S01]  /*363e0*/  VIADD R73, R68, 0x6a ;  /* 0x0000006a44497836 */ /* 0x000fe20000000000 */
[----:B------:R-:W-:Y:S01]  /*363f0*/  PRMT R75, R74, 0x9910, RZ ;  /* 0x000099104a4b7816 */ /* 0x000fe200000000ff */
[----:B------:R-:W4:Y:S01]  /*36400*/  LDL.LU R20, [R1+0x5b0] ;  /* 0x0005b00001147983 */ /* 0x000f220000300800 */
[----:B------:R-:W1:Y:S03]  /*36410*/  LDCU UR65, c[0x0][0x398] ;  /* 0x00007300ff4177ac */ /* 0x000e660008000800 */
[----:B------:R0:W-:Y:S01]  /*36420*/  @P5 STG.E.U8 desc[UR24][R18.64], R74 ;  /* 0x0000004a12005986 */ /* 0x0001e2000c101118 */
[----:B------:R-:W-:Y:S01]  /*36430*/  ISETP.LT.AND P5, PT, R69, UR69, !P6 ;  /* 0x0000004545007c0c */ /* 0x000fe2000f7a1270 */
[----:B------:R-:W1:Y:S01]  /*36440*/  LDCU UR69, c[0x0][0x398] ;  /* 0x00007300ff4577ac */ /* 0x000e620008000800 */
[----:B------:R-:W-:Y:S01]  /*36450*/  ISETP.GE.AND P3, PT, R73, UR47, PT ;  /* 0x0000002f49007c0c */ /* 0x000fe2000bf66270 */
[----:B------:R-:W-:Y:S01]  /*36460*/  VIADD R73, R68, 0x6b ;  /* 0x0000006b44497836 */ /* 0x000fe20000000000 */
[----:B------:R-:W4:Y:S01]  /*36470*/  LDL.LU R21, [R1+0x5b4] ;  /* 0x0005b40001157983 */ /* 0x000f220000300800 */
[----:B------:R-:W-:Y:S01]  /*36480*/  ISETP.LT.AND P6, PT, R70, UR50, !P6 ;  /* 0x0000003246007c0c */ /* 0x000fe2000f7c1270 */
[----:B------:R-:W1:Y:S01]  /*36490*/  LDCU UR50, c[0x0][0x398] ;  /* 0x00007300ff3277ac */ /* 0x000e620008000800 */
[----:B------:R-:W1:Y:S01]  /*364a0*/  LDCU UR46, c[0x0][0x39c] ;  /* 0x00007380ff2e77ac */ /* 0x000e620008000800 */
[----:B0-----:R-:W4:Y:S01]  /*364b0*/  LDL.LU.64 R18, [R1+0xca0] ;  /* 0x000ca00001127983 */ /* 0x001f220000300a00 */
[----:B------:R-:W0:Y:S01]  /*364c0*/  LDCU UR47, c[0x0][0x39c] ;  /* 0x00007380ff2f77ac */ /* 0x000e220008000800 */
[----:B---3--:R-:W-:-:S05]  /*364d0*/  F2FP.SATFINITE.E4M3.F32.PACK_AB_MERGE_C R74, R17, R16, RZ ;  /* 0x00000010114a723e */ /* 0x008fca00048070ff */
[----:B------:R3:W-:Y:S01]  /*364e0*/  @P4 STG.E.U8 desc[UR24][R14.64], R74 ;  /* 0x0000004a0e004986 */ /* 0x0007e2000c101118 */
[----:B------:R-:W-:Y:S01]  /*364f0*/  ISETP.GE.AND P4, PT, R73, UR48, PT ;  /* 0x0000003049007c0c */ /* 0x000fe2000bf86270 */
[----:B------:R-:W0:Y:S01]  /*36500*/  LDCU UR48, c[0x0][0x39c] ;  /* 0x00007380ff3077ac */ /* 0x000e220008000800 */
[----:B------:R-:W-:Y:S02]  /*36510*/  SHF.R.S32.HI R73, RZ, 0x8, R75 ;  /* 0x00000008ff497819 */ /* 0x000fe4000001144b */
[----:B---3--:R-:W-:-:S03]  /*36520*/  PRMT R74, R74, 0x9910, RZ ;  /* 0x000099104a4a7816 */ /* 0x008fc600000000ff */
[----:B--2---:R2:W-:Y:S02]  /*36530*/  @P5 STG.E.U8 desc[UR24][R12.64], R73 ;  /* 0x000000490c005986 */ /* 0x0045e4000c101118 */
[----:B--2---:R-:W-:Y:S01]  /*36540*/  IMAD.MOV.U32 R73, RZ, RZ, R74 ;  /* 0x000000ffff497224 */ /* 0x004fe200078e004a */
[----:B-----5:R-:W-:Y:S02]  /*36550*/  F2FP.SATFINITE.E4M3.F32.PACK_AB_MERGE_C R74, R11, R10, RZ ;  /* 0x0000000a0b4a723e */ /* 0x020fe400048070ff */
[----:B------:R-:W2:Y:S04]  /*36560*/  LDL.LU.64 R10, [R1+0xc98] ;  /* 0x000c9800010a7983 */ /* 0x000ea80000300a00 */
[----:B------:R-:W3:Y:S04]  /*36570*/  LDL.LU R16, [R1+0x1b0] ;  /* 0x0001b00001107983 */ /* 0x000ee80000300800 */
[----:B------:R-:W3:Y:S01]  /*36580*/  LDL.LU R17, [R1+0x1b4] ;  /* 0x0001b40001117983 */ /* 0x000ee20000300800 */
[----:B------:R-:W-:-:S03]  /*36590*/  F2FP.SATFINITE.E4M3.F32.PACK_AB_MERGE_C R75, R9, R8, RZ ;  /* 0x00000008094b723e */ /* 0x000fc600048070ff */
[----:B------:R-:W5:Y:S01]  /*365a0*/  LDL.LU.64 R8, [R1+0xc90] ;  /* 0x000c900001087983 */ /* 0x000f620000300a00 */
[----:B------:R-:W-:Y:S01]  /*365b0*/  ISETP.LT.AND P5, PT, R69, UR55, !P3 ;  /* 0x0000003745007c0c */ /* 0x000fe2000dfa1270 */
[----:B------:R-:W0:Y:S02]  /*365c0*/  LDCU UR55, c[0x0][0x398] ;  /* 0x00007300ff3777ac */ /* 0x000e240008000800 */
[----:B------:R-:W5:Y:S01]  /*365d0*/  LDL.LU.64 R14, [R1+0xc88] ;  /* 0x000c8800010e7983 */ /* 0x000f620000300a00 */
[----:B------:R-:W-:-:S03]  /*365e0*/  SHF.R.S32.HI R73, RZ, 0x8, R73 ;  /* 0x00000008ff497819 */ /* 0x000fc60000011449 */
[----:B------:R-:W5:Y:S04]  /*365f0*/  LDL.LU R12, [R1+0x5b8] ;  /* 0x0005b800010c7983 */ /* 0x000f680000300800 */
[----:B------:R0:W-:Y:S04]  /*36600*/  @P6 STG.E.U8 desc[UR24][R6.64], R73 ;  /* 0x0000004906006986 */ /* 0x0001e8000c101118 */
[----:B------:R-:W5:Y:S04]  /*36610*/  LDL.LU R13, [R1+0x5bc] ;  /* 0x0005bc00010d7983 */ /* 0x000f680000300800 */
[----:B0-----:R-:W5:Y:S04]  /*36620*/  LDL.LU R6, [R1+0x1b8] ;  /* 0x0001b80001067983 */ /* 0x001f680000300800 */
[----:B------:R0:W-:Y:S04]  /*36630*/  @P5 STG.E.U8 desc[UR24][R4.64], R74 ;  /* 0x0000004a04005986 */ /* 0x0001e8000c101118 */
[----:B------:R-:W5:Y:S04]  /*36640*/  LDL.LU R7, [R1+0x1bc] ;  /* 0x0001bc0001077983 */ /* 0x000f680000300800 */
[----:B0-----:R-:W5:Y:S01]  /*36650*/  LDL.LU.64 R4, [R1+0xc80] ;  /* 0x000c800001047983 */ /* 0x001f620000300a00 */
[----:B-1----:R-:W-:Y:S01]  /*36660*/  ISETP.LT.AND P3, PT, R70, UR65, !P3 ;  /* 0x0000004146007c0c */ /* 0x002fe2000df61270 */
[----:B------:R-:W-:Y:S01]  /*36670*/  VIADD R73, R68, 0x6c ;  /* 0x0000006c44497836 */ /* 0x000fe20000000000 */
[----:B------:R-:W-:Y:S01]  /*36680*/  PRMT R83, R74, 0x9910, RZ ;  /* 0x000099104a537816 */ /* 0x000fe200000000ff */
[----:B------:R-:W0:Y:S01]  /*36690*/  LDCU UR65, c[0x0][0x398] ;  /* 0x00007300ff4177ac */ /* 0x000e220008000800 */
[----:B------:R-:W-:-:S02]  /*366a0*/  ISETP.LT.AND P6, PT, R69, UR69, !P4 ;  /* 0x0000004545007c0c */ /* 0x000fc4000e7c1270 */
[----:B------:R-:W-:Y:S01]  /*366b0*/  ISETP.GE.AND P5, PT, R73, UR49, PT ;  /* 0x0000003149007c0c */ /* 0x000fe2000bfa6270 */
[----:B------:R-:W-:Y:S01]  /*366c0*/  IMAD.MOV.U32 R73, RZ, RZ, R83 ;  /* 0x000000ffff497224 */ /* 0x000fe200078e0053 */
[----:B------:R-:W1:Y:S05]  /*366d0*/  LDCU UR69, c[0x0][0x398] ;  /* 0x00007300ff4577ac */ /* 0x000e6a0008000800 */
[----:B------:R0:W-:Y:S01]  /*366e0*/  @P3 STG.E.U8 desc[UR24][R78.64], R75 ;  /* 0x0000004b4e003986 */ /* 0x0001e2000c101118 */
[----:B------:R-:W-:Y:S01]  /*366f0*/  SHF.R.S32.HI R73, RZ, 0x8, R73 ;  /* 0x00000008ff497819 */ /* 0x000fe20000011449 */
[----:B------:R-:W1:Y:S04]  /*36700*/  LDCU UR49, c[0x0][0x39c] ;  /* 0x00007380ff3177ac */ /* 0x000e680008000800 */
[----:B------:R4:W-:Y:S01]  /*36710*/  @P6 STG.E.U8 desc[UR24][R80.64], R73 ;  /* 0x0000004950006986 */ /* 0x0009e2000c101118 */
[C---:B0-----:R-:W-:Y:S01]  /*36720*/  VIADD R78, R82.reuse, UR60 ;  /* 0x0000003c524e7c36 */ /* 0x041fe20008000000 */
[----:B------:R-:W-:-:S05]  /*36730*/  IADD3 R82, P3, PT, R82, R3, RZ ;  /* 0x0000000352527210 */ /* 0x000fca0007f7e0ff */
[----:B------:R-:W-:Y:S01]  /*36740*/  IMAD.X R83, R72, 0x1, R71, P3 ;  /* 0x0000000148537824 */ /* 0x000fe200018e0647 */
[----:B----4-:R-:W-:Y:S02]  /*36750*/  SHF.R.S32.HI R73, RZ, 0x1f, R78 ;  /* 0x0000001fff497819 */ /* 0x010fe4000001144e */
[----:B------:R-:W-:Y:S02]  /*36760*/  IADD3 R80, P3, PT, R78, R2, RZ ;  /* 0x000000024e507210 */ /* 0x000fe40007f7e0ff */
[----:B------:R-:W-:Y:S01]  /*36770*/  ISETP.LT.AND P4, PT, R70, UR50, !P4 ;  /* 0x0000003246007c0c */ /* 0x000fe2000e781270 */
[----:B------:R-:W-:Y:S01]  /*36780*/  VIADD R72, R68, 0x6d ;  /* 0x0000006d44487836 */ /* 0x000fe20000000000 */
[----:B------:R-:W-:Y:S01]  /*36790*/  PRMT R75, R75, 0x9910, RZ ;  /* 0x000099104b4b7816 */ /* 0x000fe200000000ff */
[----:B------:R-:W-:Y:S01]  /*367a0*/  IMAD.X R81, R73, 0x1, R0, P3 ;  /* 0x0000000149517824 */ /* 0x000fe200018e0600 */
[----:B------:R-:W-:Y:S01]  /*367b0*/  ISETP.LT.AND P3, PT, R69, UR55, !P5 ;  /* 0x0000003745007c0c */ /* 0x000fe2000ef61270 */
[----:B------:R-:W0:Y:S01]  /*367c0*/  LDCU UR55, c[0x0][0x398] ;  /* 0x00007300ff3777ac */ /* 0x000e220008000800 */
[----:B------:R-:W-:-:S02]  /*367d0*/  SHF.R.S32.HI R75, RZ, 0x8, R75 ;  /* 0x00000008ff4b7819 */ /* 0x000fc4000001144b */
[----:B------:R-:W-:Y:S01]  /*367e0*/  ISETP.LT.AND P5, PT, R70, UR65, !P5 ;  /* 0x0000004146007c0c */ /* 0x000fe2000efa1270 */
[----:B------:R-:W4:Y:S01]  /*367f0*/  LDCU UR65, c[0x0][0x398] ;  /* 0x00007300ff4177ac */ /* 0x000f220008000800 */
[----:B------:R-:W-:Y:S02]  /*36800*/  F2FP.SATFINITE.E4M3.F32.PACK_AB_MERGE_C R74, R21, R20, RZ ;  /* 0x00000014154a723e */ /* 0x000fe400048070ff */
[----:B------:R-:W-:Y:S01]  /*36810*/  ISETP.GE.AND P6, PT, R72, UR51, PT ;  /* 0x0000003348007c0c */ /* 0x000fe2000bfc6270 */
[----:B------:R-:W-:Y:S01]  /*36820*/  VIADD R72, R68, 0x6e ;  /* 0x0000006e44487836 */ /* 0x000fe20000000000 */
[----:B------:R0:W-:Y:S01]  /*36830*/  @P4 STG.E.U8 desc[UR24][R18.64], R75 ;  /* 0x0000004b12004986 */ /* 0x0001e2000c101118 */
[----:B------:R-:W1:Y:S03]  /*36840*/  LDCU UR50, c[0x0][0x39c] ;  /* 0x00007380ff3277ac */ /* 0x000e660008000800 */
[----:B------:R-:W-:Y:S01]  /*36850*/  ISETP.GE.AND P4, PT, R72, UR52, PT ;  /* 0x0000003448007c0c */ /* 0x000fe2000bf86270 */
[----:B------:R-:W-:Y:S01]  /*36860*/  VIADD R72, R68, 0x6f ;  /* 0x0000006f44487836 */ /* 0x000fe20000000000 */
[----:B------:R-:W1:Y:S01]  /*36870*/  LDCU UR51, c[0x0][0x39c] ;  /* 0x00007380ff3377ac */ /* 0x000e620008000800 */
[----:B------:R-:W1:Y:S01]  /*36880*/  LDCU UR52, c[0x0][0x39c] ;  /* 0x00007380ff3477ac */ /* 0x000e620008000800 */
[----:B0-----:R-:W-:Y:S01]  /*36890*/  PRMT R75, R74, 0x9910, RZ ;  /* 0x000099104a4b7816 */ /* 0x001fe200000000ff */
[----:B--2---:R0:W-:Y:S01]  /*368a0*/  @P3 STG.E.U8 desc[UR24][R10.64], R74 ;  /* 0x0000004a0a003986 */ /* 0x0041e2000c101118 */
[----:B-1----:R-:W-:Y:S01]  /*368b0*/  ISETP.LT.AND P3, PT, R69, UR69, !P6 ;  /* 0x0000004545007c0c */ /* 0x002fe2000f761270 */
[----:B------:R-:W1:Y:S02]  /*368c0*/  LDCU UR69, c[0x0][0x398] ;  /* 0x00007300ff4577ac */ /* 0x000e640008000800 */
[----:B0-----:R-:W2:Y:S01]  /*368d0*/  LDL.LU.64 R10, [R1+0xc78] ;  /* 0x000c7800010a7983 */ /* 0x001ea20000300a00 */
[----:B---3--:R-:W-:-:S05]  /*368e0*/  F2FP.SATFINITE.E4M3.F32.PACK_AB_MERGE_C R74, R17, R16, RZ ;  /* 0x00000010114a723e */ /* 0x008fca00048070ff */
[----:B-----5:R0:W-:Y:S01]  /*368f0*/  @P5 STG.E.U8 desc[UR24][R8.64], R74 ;  /* 0x0000004a08005986 */ /* 0x0201e2000c101118 */
[----:B------:R-:W-:Y:S01]  /*36900*/  ISETP.GE.AND P5, PT, R72, UR53, PT ;  /* 0x0000003548007c0c */ /* 0x000fe2000bfa6270 */
[----:B------:R-:W3:Y:S01]  /*36910*/  LDCU UR53, c[0x0][0x39c] ;  /* 0x00007380ff3577ac */ /* 0x000ee20008000800 */
[----:B------:R-:W-:Y:S02]  /*36920*/  SHF.R.S32.HI R72, RZ, 0x8, R75 ;  /* 0x00000008ff487819 */ /* 0x000fe4000001144b */
[----:B------:R-:W-:Y:S01]  /*36930*/  ISETP.LT.AND P6, PT, R70, UR55, !P6 ;  /* 0x0000003746007c0c */ /* 0x000fe2000f7c1270 */
[----:B------:R-:W5:Y:S02]  /*36940*/  LDCU UR55, c[0x0][0x398] ;  /* 0x00007300ff3777ac */ /* 0x000f640008000800 */
[----:B------:R1:W-:Y:S01]  /*36950*/  @P3 STG.E.U8 desc[UR24][R14.64], R72 ;  /* 0x000000480e003986 */ /* 0x0003e2000c101118 */
[----:B0-----:R-:W-:-:S03]  /*36960*/  PRMT R74, R74, 0x9910, RZ ;  /* 0x000099104a4a7816 */ /* 0x001fc600000000ff */
[----:B------:R-:W3:Y:S02]  /*36970*/  LDL.LU.64 R8, [R1+0xc70] ;  /* 0x000c700001087983 */ /* 0x000ee40000300a00 */
[----:B-1----:R-:W-:-:S05]  /*36980*/  IMAD.MOV.U32 R72, RZ, RZ, R74 ;  /* 0x000000ffff487224 */ /* 0x002fca00078e004a */
[----:B------:R-:W-:Y:S02]  /*36990*/  SHF.R.S32.HI R72, RZ, 0x8, R72 ;  /* 0x00000008ff487819 */ /* 0x000fe40000011448 */
[----:B------:R-:W-:Y:S02]  /*369a0*/  F2FP.SATFINITE.E4M3.F32.PACK_AB_MERGE_C R75, R7, R6, RZ ;  /* 0x00000006074b723e */ /* 0x000fe400048070ff */
[----:B------:R-:W3:Y:S04]  /*369b0*/  LDL.LU R7, [R1+0x5c0] ;  /* 0x0005c00001077983 */ /* 0x000ee80000300800 */
[----:B------:R0:W-:Y:S04]  /*369c0*/  @P6 STG.E.U8 desc[UR24][R4.64], R72 ;  /* 0x0000004804006986 */ /* 0x0001e8000c101118 */
[----:B0-----:R-:W3:Y:S04]  /*369d0*/  LDL.LU R5, [R1+0x5c4] ;  /* 0x0005c40001057983 */ /* 0x001ee80000300800 */
[----:B------:R-:W3:Y:S01]  /*369e0*/  LDL.LU.64 R22, [R1+0xc68] ;  /* 0x000c680001167983 */ /* 0x000ee20000300a00 */
[----:B----4-:R-:W-:-:S02]  /*369f0*/  ISETP.LT.AND P3, PT, R69, UR65, !P4 ;  /* 0x0000004145007c0c */ /* 0x010fc4000e761270 */
[----:B------:R-:W-:Y:S01]  /*36a00*/  F2FP.SATFINITE.E4M3.F32.PACK_AB_MERGE_C R74, R13, R12, RZ ;  /* 0x0000000c0d4a723e */ /* 0x000fe200048070ff */
[----:B------:R-:W-:Y:S01]  /*36a10*/  VIADD R72, R68, 0x70 ;  /* 0x0000007044487836 */ /* 0x000fe20000000000 */
[----:B------:R-:W-:Y:S01]  /*36a20*/  ISETP.LT.AND P4, PT, R70, UR71, !P4 ;  /* 0x0000004746007c0c */ /* 0x000fe2000e781270 */
[----:B------:R-:W0:Y:S01]  /*36a30*/  LDCU UR71, c[0x0][0x398] ;  /* 0x00007300ff4777ac */ /* 0x000e220008000800 */
[----:B------:R-:W-:Y:S02]  /*36a40*/  PRMT R79, R74, 0x9910, RZ ;  /* 0x000099104a4f7816 */ /* 0x000fe400000000ff */
[----:B------:R-:W-:Y:S01]  /*36a50*/  ISETP.LT.AND P6, PT, R69, UR69, !P5 ;  /* 0x0000004545007c0c */ /* 0x000fe2000efc1270 */
[----:B------:R-:W1:Y:S01]  /*36a60*/  LDCU UR69, c[0x0][0x398] ;  /* 0x00007300ff4577ac */ /* 0x000e620008000800 */
[----:B-----5:R-:W-:Y:S01]  /*36a70*/  ISETP.LT.AND P5, PT, R70, UR55, !P5 ;  /* 0x0000003746007c0c */ /* 0x020fe2000efa1270 */
[----:B------:R-:W4:Y:S01]  /*36a80*/  LDCU UR65, c[0x0][0x398] ;  /* 0x00007300ff4177ac */ /* 0x000f220008000800 */
[----:B------:R-:W5:Y:S01]  /*36a90*/  LDCU UR55, c[0x0][0x39c] ;  /* 0x00007380ff3777ac */ /* 0x000f620008000800 */
[----:B--2---:R2:W-:Y:S01]  /*36aa0*/  @P3 STG.E.U8 desc[UR24][R10.64], R74 ;  /* 0x0000004a0a003986 */ /* 0x0045e2000c101118 */
[----:B------:R-:W-:Y:S01]  /*36ab0*/  ISETP.GE.AND P3, PT, R72, UR54, PT ;  /* 0x0000003648007c0c */ /* 0x000fe2000bf66270 */
[----:B------:R-:W-:Y:S01]  /*36ac0*/  IMAD.MOV.U32 R72, RZ, RZ, R79 ;  /* 0x000000ffff487224 */ /* 0x000fe200078e004f */
[----:B------:R-:W0:Y:S01]  /*36ad0*/  LDCU UR54, c[0x0][0x39c] ;  /* 0x00007380ff3677ac */ /* 0x000e220008000800 */
[----:B--2---:R-:W2:Y:S04]  /*36ae0*/  LDL.LU.64 R10, [R1+0xc60] ;  /* 0x000c6000010a7983 */ /* 0x004ea80000300a00 */
[----:B------:R-:W5:Y:S04]  /*36af0*/  LDL.LU R21, [R1+0x1c0] ;  /* 0x0001c00001157983 */ /* 0x000f680000300800 */
[----:B------:R-:W5:Y:S04]  /*36b00*/  LDL.LU R17, [R1+0x1c4] ;  /* 0x0001c40001117983 */ /* 0x000f680000300800 */
[----:B------:R-:W5:Y:S01]  /*36b10*/  LDL.LU.64 R18, [R1+0xc58] ;  /* 0x000c580001127983 */ /* 0x000f620000300a00 */
[----:B------:R-:W-:-:S03]  /*36b20*/  SHF.R.S32.HI R72, RZ, 0x8, R72 ;  /* 0x00000008ff487819 */ /* 0x000fc60000011448 */
[----:B------:R0:W-:Y:S04]  /*36b30*/  @P4 STG.E.U8 desc[UR24][R76.64], R75 ;  /* 0x0000004b4c004986 */ /* 0x0001e8000c101118 */
[----:B------:R-:W5:Y:S01]  /*36b40*/  LDL.LU.64 R14, [R1+0xc50] ;  /* 0x000c5000010e7983 */ /* 0x000f620000300a00 */
[----:B0-----:R-:W-:-:S03]  /*36b50*/  PRMT R75, R75, 0x9910, RZ ;  /* 0x000099104b4b7816 */ /* 0x001fc600000000ff */
[----:B---3--:R0:W-:Y:S02]  /*36b60*/  @P6 STG.E.U8 desc[UR24][R8.64], R72 ;  /* 0x0000004808006986 */ /* 0x0081e4000c101118 */
[----:B------:R-:W-:-:S05]  /*36b70*/  IMAD.MOV.U32 R4, RZ, RZ, R75 ;  /* 0x000000ffff047224 */ /* 0x000fca00078e004b */
[----:B------:R-:W-:Y:S01]  /*36b80*/  SHF.R.S32.HI R12, RZ, 0x8, R4 ;  /* 0x00000008ff0c7819 */ /* 0x000fe20000011404 */
[----:B0-----:R-:W3:Y:S01]  /*36b90*/  LDL.LU R8, [R1+0x5c8] ;  /* 0x0005c80001087983 */ /* 0x001ee20000300800 */
[----:B------:R-:W-:-:S03]  /*36ba0*/  F2FP.SATFINITE.E4M3.F32.PACK_AB_MERGE_C R75, R5, R7, RZ ;  /* 0x00000007054b723e */ /* 0x000fc600048070ff */
[----:B------:R-:W3:Y:S04]  /*36bb0*/  LDL.LU R9, [R1+0x5cc] ;  /* 0x0005cc0001097983 */ /* 0x000ee80000300800 */
[----:B------:R-:W3:Y:S04]  /*36bc0*/  LDL.LU R6, [R1+0x1c8] ;  /* 0x0001c80001067983 */ /* 0x000ee80000300800 */
[----:B------:R-:W3:Y:S04]  /*36bd0*/  LDL.LU R7, [R1+0x1cc] ;  /* 0x0001cc0001077983 */ /* 0x000ee80000300800 */
[----:B------:R-:W3:Y:S04]  /*36be0*/  LDL.LU.64 R4, [R1+0xc48] ;  /* 0x000c480001047983 */ /* 0x000ee80000300a00 */
[----:B------:R0:W-:Y:S04]  /*36bf0*/  @P5 STG.E.U8 desc[UR24][R22.64], R12 ;  /* 0x0000000c16005986 */ /* 0x0001e8000c101118 */
[----:B0-----:R-:W3:Y:S04]  /*36c00*/  LDL.LU.64 R22, [R1+0xe38] ;  /* 0x000e380001167983 */ /* 0x001ee80000300a00 */
[----:B------:R-:W3:Y:S01]  /*36c10*/  LDL.LU.64 R12, [R1+0xc40] ;  /* 0x000c4000010c7983 */ /* 0x000ee20000300a00 */
[C---:B------:R-:W-:Y:S01]  /*36c20*/  VIADD R74, R78.reuse, UR60 ;  /* 0x0000003c4e4a7c36 */ /* 0x040fe20008000000 */
[----:B------:R-:W-:-:S04]  /*36c30*/  IADD3 R78, P4, PT, R78, R3, RZ ;  /* 0x000000034e4e7210 */ /* 0x000fc80007f9e0ff */
[----:B------:R-:W-:Y:S01]  /*36c40*/  SHF.R.S32.HI R72, RZ, 0x1f, R74 ;  /* 0x0000001fff487819 */ /* 0x000fe2000001144a */
[----:B------:R-:W-:Y:S01]  /*36c50*/  IMAD.X R79, R73, 0x1, R71, P4 ;  /* 0x00000001494f7824 */ /* 0x000fe200020e0647 */
[----:B------:R-:W-:-:S05]  /*36c60*/  IADD3 R76, P4, PT, R74, R2, RZ ;  /* 0x000000024a4c7210 */ /* 0x000fca0007f9e0ff */
[----:B------:R-:W-:Y:S01]  /*36c70*/  IMAD.X R77, R72, 0x1, R0, P4 ;  /* 0x00000001484d7824 */ /* 0x000fe200020e0600 */
[----:B-1----:R-:W-:Y:S01]  /*36c80*/  ISETP.LT.AND P4, PT, R69, UR69, !P3 ;  /* 0x0000004545007c0c */ /* 0x002fe2000df81270 */
[----:B------:R-:W-:Y:S01]  /*36c90*/  VIADD R73, R68, 0x71 ;  /* 0x0000007144497836 */ /* 0x000fe20000000000 */
[----:B------:R-:W0:Y:S01]  /*36ca0*/  LDCU UR69, c[0x0][0x398] ;  /* 0x00007300ff4577ac */ /* 0x000e220008000800 */
[----:B------:R-:W-:-:S03]  /*36cb0*/  ISETP.LT.AND P3, PT, R70, UR71, !P3 ;  /* 0x0000004746007c0c */ /* 0x000fc6000df61270 */
[----:B------:R-:W-:Y:S01]  /*36cc0*/  ISETP.GE.AND P6, PT, R73, UR56, PT ;  /* 0x0000003849007c0c */ /* 0x000fe2000bfc6270 */
[----:B------:R-:W-:Y:S01]  /*36cd0*/  VIADD R73, R68, 0x72 ;  /* 0x0000007244497836 */ /* 0x000fe20000000000 */
[----:B------:R-:W1:Y:S01]  /*36ce0*/  LDCU UR71, c[0x0][0x398] ;  /* 0x00007300ff4777ac */ /* 0x000e620008000800 */
[----:B------:R-:W-:-:S03]  /*36cf0*/  PRMT R16, R75, 0x9910, RZ ;  /* 0x000099104b107816 */ /* 0x000fc600000000ff */
[----:B------:R-:W-:Y:S01]  /*36d00*/  ISETP.GE.AND P5, PT, R73, UR57, PT ;  /* 0x0000003949007c0c */ /* 0x000fe2000bfa6270 */
[----:B------:R-:W-:Y:S01]  /*36d10*/  VIADD R73, R68, 0x73 ;  /* 0x0000007344497836 */ /* 0x000fe20000000000 */
[----:B------:R-:W0:Y:S01]  /*36d20*/  LDCU UR56, c[0x0][0x39c] ;  /* 0x00007380ff3877ac */ /* 0x000e220008000800 */
[----:B------:R-:W0:Y:S01]  /*36d30*/  LDCU UR57, c[0x0][0x39c] ;  /* 0x00007380ff3977ac */ /* 0x000e220008000800 */
[----:B--2---:R5:W-:Y:S01]  /*36d40*/  @P4 STG.E.U8 desc[UR24][R10.64], R75 ;  /* 0x0000004b0a004986 */ /* 0x004be2000c101118 */
[----:B----4-:R-:W-:Y:S01]  /*36d50*/  ISETP.LT.AND P4, PT, R69, UR65, !P6 ;  /* 0x0000004145007c0c */ /* 0x010fe2000f781270 */
[----:B------:R-:W2:Y:S01]  /*36d60*/  LDCU UR65, c[0x0][0x398] ;  /* 0x00007300ff4177ac */ /* 0x000ea20008000800 */
[----:B-----5:R-:W-:Y:S01]  /*36d70*/  F2FP.SATFINITE.E4M3.F32.PACK_AB_MERGE_C R75, R17, R21, RZ ;  /* 0x00000015114b723e */ /* 0x020fe200048070ff */
[----:B------:R-:W4:Y:S04]  /*36d80*/  LDL.LU.64 R10, [R1+0xc28] ;  /* 0x000c2800010a7983 */ /* 0x000f280000300a00 */
[----:B------:R5:W-:Y:S01]  /*36d90*/  @P3 STG.E.U8 desc[UR24][R18.64], R75 ;  /* 0x0000004b12003986 */ /* 0x000be2000c101118 */
[----:B------:R-:W-:Y:S01]  /*36da0*/  ISETP.GE.AND P3, PT, R73, UR58, PT ;  /* 0x0000003a49007c0c */ /* 0x000fe2000bf66270 */
[----:B------:R-:W2:Y:S01]  /*36db0*/  LDCU UR58, c[0x0][0x39c] ;  /* 0x00007380ff3a77ac */ /* 0x000ea20008000800 */
[----:B------:R-:W-:-:S02]  /*36dc0*/  SHF.R.S32.HI R73, RZ, 0x8, R16 ;  /* 0x00000008ff497819 */ /* 0x000fc40000011410 */
[----:B0-----:R-:W-:Y:S01]  /*36dd0*/  ISETP.LT.AND P6, PT, R70, UR69, !P6 ;  /* 0x0000004546007c0c */ /* 0x001fe2000f7c1270 */
[----:B------:R-:W4:Y:S01]  /*36de0*/  LDL.LU.64 R16, [R1+0xc38] ;  /* 0x000c380001107983 */ /* 0x000f220000300a00 */
[----:B------:R-:W0:Y:S01]  /*36df0*/  LDCU UR69, c[0x0][0x398] ;  /* 0x00007300ff4577ac */ /* 0x000e220008000800 */
[----:B-----5:R-:W-:Y:S02]  /*36e00*/  PRMT R75, R75, 0x9910, RZ ;  /* 0x000099104b4b7816 */ /* 0x020fe400000000ff */
[----:B------:R5:W-:Y:S01]  /*36e10*/  @P4 STG.E.U8 desc[UR24][R14.64], R73 ;  /* 0x000000490e004986 */ /* 0x000be2000c101118 */
[----:B-1----:R-:W-:Y:S01]  /*36e20*/  ISETP.LT.AND P4, PT, R69, UR71, !P5 ;  /* 0x0000004745007c0c */ /* 0x002fe2000ef81270 */
[----:B------:R-:W1:Y:S01]  /*36e30*/  LDCU UR71, c[0x0][0x398] ;  /* 0x00007300ff4777ac */ /* 0x000e620008000800 */
[----:B-----5:R-:W-:-:S05]  /*36e40*/  IMAD.MOV.U32 R73, RZ, RZ, R75 ;  /* 0x000000ffff497224 */ /* 0x020fca00078e004b */
[----:B------:R-:W-:Y:S02]  /*36e50*/  SHF.R.S32.HI R73, RZ, 0x8, R73 ;  /* 0x00000008ff497819 */ /* 0x000fe40000011449 */
[----:B---3--:R-:W-:Y:S02]  /*36e60*/  F2FP.SATFINITE.E4M3.F32.PACK_AB_MERGE_C R75, R9, R8, RZ ;  /* 0x00000008094b723e */ /* 0x008fe400048070ff */
[----:B------:R-:W3:Y:S04]  /*36e70*/  LDL.LU R9, [R1+0x5d0] ;  /* 0x0005d00001097983 */ /* 0x000ee80000300800 */
[----:B------:R5:W-:Y:S04]  /*36e80*/  @P6 STG.E.U8 desc[UR24][R4.64], R73 ;  /* 0x0000004904006986 */ /* 0x000be8000c101118 */
[----:B-----5:R-:W3:Y:S01]  /*36e90*/  LDL.LU R4, [R1+0x5d4] ;  /* 0x0005d40001047983 */ /* 0x020ee20000300800 */
[----:B------:R-:W-:Y:S01]  /*36ea0*/  VIADD R73, R68, 0x74 ;  /* 0x0000007444497836 */ /* 0x000fe20000000000 */
[----:B------:R-:W-:-:S02]  /*36eb0*/  PRMT R5, R75, 0x9910, RZ ;  /* 0x000099104b057816 */ /* 0x000fc400000000ff */
[----:B------:R5:W-:Y:S02]  /*36ec0*/  @P4 STG.E.U8 desc[UR24][R12.64], R75 ;  /* 0x0000004b0c004986 */ /* 0x000be4000c101118 */
[----:B------:R-:W-:Y:S01]  /*36ed0*/  ISETP.GE.AND P4, PT, R73, UR59, PT ;  /* 0x0000003b49007c0c */ /* 0x000fe2000bf86270 */
[----:B------:R-:W-:Y:S01]  /*36ee0*/  IMAD.MOV.U32 R73, RZ, RZ, R5 ;  /* 0x000000ffff497224 */ /* 0x000fe200078e0005 */
[----:B------:R-:W-:Y:S01]  /*36ef0*/  ISETP.LT.AND P5, PT, R70, UR73, !P5 ;  /* 0x0000004946007c0c */ /* 0x000fe2000efa1270 */
[----:B------:R-:W0:Y:S01]  /*36f00*/  LDCU UR73, c[0x0][0x398] ;  /* 0x00007300ff4977ac */ /* 0x000e220008000800 */
[----:B-----5:R-:W5:Y:S01]  /*36f10*/  LDL.LU.64 R12, [R1+0xc30] ;  /* 0x000c3000010c7983 */ /* 0x020f620000300a00 */
[----:B------:R-:W-:Y:S01]  /*36f20*/  F2FP.SATFINITE.E4M3.F32.PACK_AB_MERGE_C R6, R7, R6, RZ ;  /* 0x000000060706723e */ /* 0x000fe200048070ff */
[----:B------:R-:W0:Y:S02]  /*36f30*/  LDCU UR59, c[0x0][0x39c] ;  /* 0x00007380ff3b77ac */ /* 0x000e240008000800 */
[----:B------:R-:W5:Y:S04]  /*36f40*/  LDL.LU.64 R14, [R1+0xc20] ;  /* 0x000c2000010e7983 */ /* 0x000f680000300a00 */
[----:B------:R-:W5:Y:S04]  /*36f50*/  LDL.LU R21, [R1+0x1d0] ;  /* 0x0001d00001157983 */ /* 0x000f680000300800 */
[----:B------:R-:W5:Y:S04]  /*36f60*/  LDL.LU R5, [R1+0x1d4] ;  /* 0x0001d40001057983 */ /* 0x000f680000300800 */
[----:B------:R-:W5:Y:S01]  /*36f70*/  LDL.LU.64 R18, [R1+0xc18] ;  /* 0x000c180001127983 */ /* 0x000f620000300a00 */
[----:B--2---:R-:W-:Y:S01]  /*36f80*/  ISETP.LT.AND P6, PT, R69, UR65, !P3 ;  /* 0x0000004145007c0c */ /* 0x004fe2000dfc1270 */
[----:B------:R-:W2:Y:S01]  /*36f90*/  LDCU UR65, c[0x0][0x398] ;  /* 0x00007300ff4177ac */ /* 0x000ea20008000800 */
[----:B------:R-:W-:-:S02]  /*36fa0*/  SHF.R.S32.HI R73, RZ, 0x8, R73 ;  /* 0x00000008ff497819 */ /* 0x000fc40000011449 */
[----:B0-----:R-:W-:Y:S01]  /*36fb0*/  ISETP.LT.AND P3, PT, R70, UR69, !P3 ;  /* 0x0000004546007c0c */ /* 0x001fe2000df61270 */
[----:B------:R-:W0:Y:S01]  /*36fc0*/  LDCU UR69, c[0x0][0x398] ;  /* 0x00007300ff4577ac */ /* 0x000e220008000800 */
[----:B----4-:R4:W-:Y:S02]  /*36fd0*/  @P5 STG.E.U8 desc[UR24][R10.64], R6 ;  /* 0x000000060a005986 */ /* 0x0109e4000c101118 */
[C---:B----4-:R-:W-:Y:S01]  /*36fe0*/  VIADD R11, R74.reuse, UR60 ;  /* 0x0000003c4a0b7c36 */ /* 0x050fe20008000000 */
[----:B------:R-:W-:Y:S02]  /*36ff0*/  IADD3 R74, P5, PT, R74, R3, RZ ;  /* 0x000000034a4a7210 */ /* 0x000fe40007fbe0ff */
[----:B------:R-:W-:Y:S02]  /*37000*/  PRMT R6, R6, 0x9910, RZ ;  /* 0x0000991006067816 */ /* 0x000fe400000000ff */
[----:B------:R4:W-:Y:S01]  /*37010*/  @P6 STG.E.U8 desc[UR24][R16.64], R73 ;  /* 0x0000004910006986 */ /* 0x0009e2000c101118 */
[----:B------:R-:W-:Y:S01]  /*37020*/  SHF.R.S32.HI R10, RZ, 0x1f, R11 ;  /* 0x0000001fff0a7819 */ /* 0x000fe2000001140b */
[----:B------:R-:W-:Y:S01]  /*37030*/  IMAD.X R75, R72, 0x1, R71, P5 ;  /* 0x00000001484b7824 */ /* 0x000fe200028e0647 */
[----:B------:R-:W-:Y:S01]  /*37040*/  IADD3 R72, P5, PT, R11, R2, RZ ;  /* 0x000000020b487210 */ /* 0x000fe20007fbe0ff */
[----:B------:R-:W-:Y:S01]  /*37050*/  VIADD R2, R68, 0x75 ;  /* 0x0000007544027836 */ /* 0x000fe20000000000 */
[----:B-1----:R-:W-:Y:S01]  /*37060*/  ISETP.LT.AND P6, PT, R69, UR71, !P4 ;  /* 0x0000004745007c0c */ /* 0x002fe2000e7c1270 */
[----:B------:R-:W1:Y:S01]  /*37070*/  LDCU UR71, c[0x0][0x398] ;  /* 0x00007300ff4777ac */ /* 0x000e620008000800 */
[----:B------:R-:W0:Y:S01]  /*37080*/  LDCU UR60, c[0x0][0x39c] ;  /* 0x00007380ff3c77ac */ /* 0x000e220008000800 */
[----:B----4-:R-:W-:Y:S01]  /*37090*/  IMAD.X R73, R10, 0x1, R0, P5 ;  /* 0x000000010a497824 */ /* 0x010fe200028e0600 */
[----:B------:R-:W4:Y:S01]  /*370a0*/  LDL.LU.64 R16, [R1+0xc10] ;  /* 0x000c100001107983 */ /* 0x000f220000300a00 */
[----:B------:R-:W-:Y:S01]  /*370b0*/  IMAD.MOV.U32 R0, RZ, RZ, R6 ;  /* 0x000000ffff007224 */ /* 0x000fe200078e0006 */
[----:B------:R-:W-:Y:S01]  /*370c0*/  ISETP.GE.AND P5, PT, R2, UR61, PT ;  /* 0x0000003d02007c0c */ /* 0x000fe2000bfa6270 */
[----:B------:R-:W0:Y:S01]  /*370d0*/  LDCU UR61, c[0x0][0x39c] ;  /* 0x00007380ff3d77ac */ /* 0x000e220008000800 */
[----:B------:R-:W4:Y:S04]  /*370e0*/  LDL.LU R6, [R1+0x1d8] ;  /* 0x0001d80001067983 */ /* 0x000f280000300800 */
[----:B------:R-:W4:Y:S04]  /*370f0*/  LDL.LU R7, [R1+0x1dc] ;  /* 0x0001dc0001077983 */ /* 0x000f280000300800 */
[----:B------:R-:W4:Y:S01]  /*37100*/  LDL.LU R8, [R1+0x5d8] ;  /* 0x0005d80001087983 */ /* 0x000f220000300800 */
[----:B------:R-:W-:Y:S01]  /*37110*/  ISETP.LT.AND P4, PT, R70, UR73, !P4 ;  /* 0x0000004946007c0c */ /* 0x000fe2000e781270 */
[----:B------:R-:W0:Y:S01]  /*37120*/  LDCU UR73, c[0x0][0x398] ;  /* 0x00007300ff4977ac */ /* 0x000e220008000800 */
[----:B---3--:R-:W-:-:S02]  /*37130*/  F2FP.SATFINITE.E4M3.F32.PACK_AB_MERGE_C R2, R4, R9, RZ ;  /* 0x000000090402723e */ /* 0x008fc400048070ff */
[----:B------:R-:W-:Y:S01]  /*37140*/  SHF.R.S32.HI R4, RZ, 0x8, R0 ;  /* 0x00000008ff047819 */ /* 0x000fe20000011400 */
[----:B------:R-:W3:Y:S01]  /*37150*/  LDL.LU R9, [R1+0x5dc] ;  /* 0x0005dc0001097983 */ /* 0x000ee20000300800 */
[----:B------:R-:W-:-:S03]  /*37160*/  VIADD R0, R68, 0x76 ;  /* 0x0000007644007836 */ /* 0x000fc60000000000 */
[----:B-----5:R5:W-:Y:S02]  /*37170*/  @P3 STG.E.U8 desc[UR24][R12.64], R4 ;  /* 0x000000040c003986 */ /* 0x020be4000c101118 */
[----:B------:R-:W-:Y:S01]  /*37180*/  ISETP.GE.AND P3, PT, R0, UR62, PT ;  /* 0x0000003e00007c0c */ /* 0x000fe2000bf66270 */
[----:B------:R-:W-:Y:S01]  /*37190*/  VIADD R0, R68, 0x77 ;  /* 0x0000007744007836 */ /* 0x000fe20000000000 */
[----:B------:R-:W0:Y:S01]  /*371a0*/  LDCU UR62, c[0x0][0x39c] ;  /* 0x00007380ff3e77ac */ /* 0x000e220008000800 */
[----:B------:R5:W-:Y:S04]  /*371b0*/  @P6 STG.E.U8 desc[UR24][R14.64], R2 ;  /* 0x000000020e006986 */ /* 0x000be8000c101118 */
[----:B-----5:R-:W5:Y:S01]  /*371c0*/  LDL.LU.64 R12, [R1+0xc08] ;  /* 0x000c0800010c7983 */ /* 0x020f620000300a00 */
[----:B------:R-:W-:-:S02]  /*371d0*/  PRMT R4, R2, 0x9910, RZ ;  /* 0x0000991002047816 */ /* 0x000fc400000000ff */
[----:B------:R-:W-:Y:S01]  /*371e0*/  F2FP.SATFINITE.E4M3.F32.PACK_AB_MERGE_C R2, R5, R21, RZ ;  /* 0x000000150502723e */ /* 0x000fe200048070ff */
[----:B------:R-:W5:Y:S04]  /*371f0*/  LDL.LU.64 R14, [R1+0xc00] ;  /* 0x000c0000010e7983 */ /* 0x000f680000300a00 */
[----:B------:R0:W-:Y:S01]  /*37200*/  @P4 STG.E.U8 desc[UR24][R18.64], R2 ;  /* 0x0000000212004986 */ /* 0x0001e2000c101118 */
[----:B------:R-:W-:Y:S01]  /*37210*/  ISETP.GE.AND P4, PT, R0, UR63, PT ;  /* 0x0000003f00007c0c */ /* 0x000fe2000bf86270 */
[----:B------:R-:W1:Y:S01]  /*37220*/  LDCU UR63, c[0x0][0x39c] ;  /* 0x00007380ff3f77ac */ /* 0x000e620008000800 */
[----:B------:R-:W-:Y:S01]  /*37230*/  SHF.R.S32.HI R0, RZ, 0x8, R4 ;  /* 0x00000008ff007819 */ /* 0x000fe20000011404 */
[----:B0-----:R-:W5:Y:S04]  /*37240*/  LDL.LU.64 R18, [R1+0xbf8] ;  /* 0x000bf80001127983 */ /* 0x001f680000300a00 */
[----:B------:R-:W5:Y:S01]  /*37250*/  LDL.LU.64 R4, [R1+0xbf0] ;  /* 0x000bf00001047983 */ /* 0x000f620000300a00 */
[----:B--2---:R-:W-:Y:S01]  /*37260*/  ISETP.LT.AND P6, PT, R69, UR65, !P5 ;  /* 0x0000004145007c0c */ /* 0x004fe2000efc1270 */
[----:B------:R-:W0:Y:S01]  /*37270*/  LDCU UR65, c[0x0][0x398] ;  /* 0x00007300ff4177ac */ /* 0x000e220008000800 */
[----:B------:R-:W-:-:S02]  /*37280*/  PRMT R2, R2, 0x9910, RZ ;  /* 0x0000991002027816 */ /* 0x000fc400000000ff */
[----:B------:R-:W-:Y:S01]  /*37290*/  ISETP.LT.AND P5, PT, R70, UR69, !P5 ;  /* 0x0000004546007c0c */ /* 0x000fe2000efa1270 */
[----:B------:R-:W2:Y:S08]  /*372a0*/  LDCU UR69, c[0x0][0x398] ;  /* 0x00007300ff4577ac */ /* 0x000eb00008000800 */
[----:B----4-:R4:W-:Y:S01]  /*372b0*/  @P6 STG.E.U8 desc[UR24][R16.64], R0 ;  /* 0x0000000010006986 */ /* 0x0109e2000c101118 */
[----:B-1----:R-:W-:Y:S01]  /*372c0*/  ISETP.LT.AND P6, PT, R69, UR71, !P3 ;  /* 0x0000004745007c0c */ /* 0x002fe2000dfc1270 */
[----:B------:R-:W1:Y:S01]  /*372d0*/  LDCU UR71, c[0x0][0x398] ;  /* 0x00007300ff4777ac */ /* 0x000e620008000800 */
[----:B----4-:R-:W-:-:S05]  /*372e0*/  IMAD.MOV.U32 R0, RZ, RZ, R2 ;  /* 0x000000ffff007224 */ /* 0x010fca00078e0002 */
[----:B------:R-:W-:Y:S02]  /*372f0*/  SHF.R.S32.HI R0, RZ, 0x8, R0 ;  /* 0x00000008ff007819 */ /* 0x000fe40000011400 */
[----:B0-----:R-:W-:Y:S01]  /*37300*/  ISETP.LT.AND P3, PT, R70, UR65, !P3 ;  /* 0x0000004146007c0c */ /* 0x001fe2000df61270 */
[----:B------:R-:W0:Y:S01]  /*37310*/  LDCU UR65, c[0x0][0x39c] ;  /* 0x00007380ff4177ac */ /* 0x000e220008000800 */
[----:B---3--:R-:W-:Y:S02]  /*37320*/  F2FP.SATFINITE.E4M3.F32.PACK_AB_MERGE_C R2, R9, R8, RZ ;  /* 0x000000080902723e */ /* 0x008fe400048070ff */
[----:B------:R-:W-:Y:S01]  /*37330*/  F2FP.SATFINITE.E4M3.F32.PACK_AB_MERGE_C R8, R7, R6, RZ ;  /* 0x000000060708723e */ /* 0x000fe200048070ff */
[----:B------:R-:W3:Y:S01]  /*37340*/  LDL.LU R9, [R1+0x5e0] ;  /* 0x0005e00001097983 */ /* 0x000ee20000300800 */
[----:B------:R-:W-:-:S03]  /*37350*/  PRMT R7, R2, 0x9910, RZ ;  /* 0x0000991002077816 */ /* 0x000fc600000000ff */
[----:B------:R-:W3:Y:S04]  /*37360*/  LDL.LU R6, [R1+0x5e4] ;  /* 0x0005e40001067983 */ /* 0x000ee80000300800 */
[----:B------:R-:W4:Y:S04]  /*37370*/  LDL.LU.64 R16, [R1+0xbe8] ;  /* 0x000be80001107983 */ /* 0x000f280000300a00 */
[----:B-----5:R5:W-:Y:S01]  /*37380*/  @P5 STG.E.U8 desc[UR24][R12.64], R0 ;  /* 0x000000000c005986 */ /* 0x020be2000c101118 */
[----:B------:R-:W-:Y:S01]  /*37390*/  ISETP.LT.AND P5, PT, R69, UR73, !P4 ;  /* 0x0000004945007c0c */ /* 0x000fe2000e7a1270 */
[----:B------:R-:W0:Y:S02]  /*373a0*/  LDCU UR73, c[0x0][0x398] ;  /* 0x00007300ff4977ac */ /* 0x000e240008000800 */
[----:B------:R0:W-:Y:S01]  /*373b0*/  @P6 STG.E.U8 desc[UR24][R14.64], R2 ;  /* 0x000000020e006986 */ /* 0x0001e2000c101118 */
[----:B-----5:R-:W-:-:S03]  /*373c0*/  VIADD R0, R68, 0x78 ;  /* 0x0000007844007836 */ /* 0x020fc60000000000 */
[----:B------:R-:W5:Y:S01]  /*373d0*/  LDL.LU R13, [R1+0x1e0] ;  /* 0x0001e000010d7983 */ /* 0x000f620000300800 */
[----:B------:R-:W-:Y:S01]  /*373e0*/  IMAD.MOV.U32 R12, RZ, RZ, R7 ;  /* 0x000000ffff0c7224 */ /* 0x000fe200078e0007 */
[----:B------:R-:W-:Y:S02]  /*373f0*/  ISETP.GE.AND P6, PT, R0, UR64, PT ;  /* 0x0000004000007c0c */ /* 0x000fe4000bfc6270 */
[----:B------:R-:W5:Y:S02]  /*37400*/  LDL.LU R7, [R1+0x1e4] ;  /* 0x0001e40001077983 */ /* 0x000f640000300800 */
[----:B------:R-:W-:Y:S01]  /*37410*/  SHF.R.S32.HI R0, RZ, 0x8, R12 ;  /* 0x00000008ff007819 */ /* 0x000fe2000001140c */
[----:B------:R-:W1:Y:S01]  /*37420*/  LDCU UR64, c[0x0][0x39c] ;  /* 0x00007380ff4077ac */ /* 0x000e620008000800 */
[----:B0-----:R-:W5:Y:S04]  /*37430*/  LDL.LU.64 R14, [R1+0xbe0] ;  /* 0x000be000010e7983 */ /* 0x001f680000300a00 */
[----:B------:R-:W-:Y:S04]  /*37440*/  @P3 STG.E.U8 desc[UR24][R18.64], R8 ;  /* 0x0000000812003986 */ /* 0x000fe8000c101118 */
[----:B------:R0:W-:Y:S04]  /*37450*/  @P5 STG.E.U8 desc[UR24][R4.64], R0 ;  /* 0x0000000004005986 */ /* 0x0001e8000c101118 */
[----:B0-----:R-:W5:Y:S01]  /*37460*/  LDL.LU.64 R4, [R1+0xbd8] ;  /* 0x000bd80001047983 */ /* 0x001f620000300a00 */
[----:B------:R-:W-:-:S02]  /*37470*/  IADD3 R2, P3, PT, R11, R3, RZ ;  /* 0x000000030b027210 */ /* 0x000fc40007f7e0ff */
[----:B--2---:R-:W-:Y:S01]  /*37480*/  ISETP.LT.AND P4, PT, R70, UR69, !P4 ;  /* 0x0000004546007c0c */ /* 0x004fe2000e781270 */
[----:B------:R-:W-:Y:S01]  /*37490*/  VIADD R0, R68, 0x79 ;  /* 0x0000007944007836 */ /* 0x000fe20000000000 */
[----:B------:R-:W0:Y:S01]  /*374a0*/  LDCU UR69, c[0x0][0x398] ;  /* 0x00007300ff4577ac */ /* 0x000e220008000800 */
[----:B------:R-:W-:Y:S01]  /*374b0*/  IMAD.X R3, R10, 0x1, R71, P3 ;  /* 0x000000010a037824 */ /* 0x000fe200018e0647 */
[----:B------:R-:W-:Y:S01]  /*374c0*/  PRMT R71, R8, 0x9910, RZ ;  /* 0x0000991008477816 */ /* 0x000fe200000000ff */
[----:B------:R-:W2:Y:S01]  /*374d0*/  LDL.LU.64 R10, [R1+0xbd0] ;  /* 0x000bd000010a7983 */ /* 0x000ea20000300a00 */
[----:B-1----:R-:W-:Y:S01]  /*374e0*/  ISETP.LT.AND P3, PT, R69, UR71, !P6 ;  /* 0x0000004745007c0c */ /* 0x002fe2000f761270 */
[----:B------:R-:W1:Y:S02]  /*374f0*/  LDCU UR71, c[0x0][0x398] ;  /* 0x00007300ff4777ac */ /* 0x000e640008000800 */
[----:B------:R-:W2:Y:S01]  /*37500*/  LDL.LU R8, [R1+0x5e8] ;  /* 0x0005e80001087983 */ /* 0x000ea20000300800 */
[----:B------:R-:W-:-:S02]  /*37510*/  SHF.R.S32.HI R71, RZ, 0x8, R71 ;  /* 0x00000008ff477819 */ /* 0x000fc40000011447 */
[----:B------:R-:W-:Y:S01]  /*37520*/  ISETP.LT.AND P6, PT, R70, UR73, !P6 ;  /* 0x0000004946007c0c */ /* 0x000fe2000f7c1270 */
[----:B------:R-:W0:Y:S01]  /*37530*/  LDCU UR73, c[0x0][0x398] ;  /* 0x00007300ff4977ac */ /* 0x000e220008000800 */
[----:B------:R-:W-:Y:S01]  /*37540*/  ISETP.GE.AND P5, PT, R0, UR66, PT ;  /* 0x0000004200007c0c */ /* 0x000fe2000bfa6270 */
[----:B------:R-:W-:Y:S01]  /*37550*/  VIADD R0, R68, 0x7a ;  /* 0x0000007a44007836 */ /* 0x000fe20000000000 */
[----:B------:R-:W0:Y:S01]  /*37560*/  LDCU UR66, c[0x0][0x39c] ;  /* 0x00007380ff4277ac */ /* 0x000e220008000800 */
[----:B---3--:R-:W-:Y:S02]  /*37570*/  F2FP.SATFINITE.E4M3.F32.PACK_AB_MERGE_C R6, R6, R9, RZ ;  /* 0x000000090606723e */ /* 0x008fe400048070ff */
[----:B------:R-:W3:Y:S04]  /*37580*/  LDL.LU R9, [R1+0x5ec] ;  /* 0x0005ec0001097983 */ /* 0x000ee80000300800 */
[----:B----4-:R4:W-:Y:S01]  /*37590*/  @P4 STG.E.U8 desc[UR24][R16.64], R71 ;  /* 0x0000004710004986 */ /* 0x0109e2000c101118 */
[----:B------:R-:W-:Y:S01]  /*375a0*/  ISETP.GE.AND P4, PT, R0, UR67, PT ;  /* 0x0000004300007c0c */ /* 0x000fe2000bf86270 */
[----:B------:R-:W0:Y:S01]  /*375b0*/  LDCU UR67, c[0x0][0x39c] ;  /* 0x00007380ff4377ac */ /* 0x000e220008000800 */
[----:B------:R-:W-:Y:S01]  /*375c0*/  PRMT R0, R6, 0x9910, RZ ;  /* 0x0000991006007816 */ /* 0x000fe200000000ff */
[----:B----4-:R-:W4:Y:S04]  /*375d0*/  LDL.LU.64 R16, [R1+0xbc8] ;  /* 0x000bc80001107983 */ /* 0x010f280000300a00 */
[----:B------:R-:W4:Y:S01]  /*375e0*/  LDL.LU R12, [R1+0x1e8] ;  /* 0x0001e800010c7983 */ /* 0x000f220000300800 */
[----:B-----5:R-:W-:-:S03]  /*375f0*/  F2FP.SATFINITE.E4M3.F32.PACK_AB_MERGE_C R71, R7, R13, RZ ;  /* 0x0000000d0747723e */ /* 0x020fc600048070ff */
[----:B------:R-:W5:Y:S04]  /*37600*/  LDL.LU R13, [R1+0x1ec] ;  /* 0x0001ec00010d7983 */ /* 0x000f680000300800 */
[----:B------:R0:W-:Y:S01]  /*37610*/  @P3 STG.E.U8 desc[UR24][R14.64], R6 ;  /* 0x000000060e003986 */ /* 0x0001e2000c101118 */
[----:B------:R-:W-:-:S03]  /*37620*/  PRMT R18, R71, 0x9910, RZ ;  /* 0x0000991047127816 */ /* 0x000fc600000000ff */
[----:B0-----:R-:W5:Y:S01]  /*37630*/  LDL.LU.64 R14, [R1+0xbc0] ;  /* 0x000bc000010e7983 */ /* 0x001f620000300a00 */
[----:B------:R-:W-:-:S03]  /*37640*/  IMAD.MOV.U32 R6, RZ, RZ, R0 ;  /* 0x000000ffff067224 */ /* 0x000fc600078e0000 */
[----:B------:R0:W-:Y:S04]  /*37650*/  @P6 STG.E.U8 desc[UR24][R4.64], R71 ;  /* 0x0000004704006986 */ /* 0x0001e8000c101118 */
[----:B0-----:R-:W5:Y:S01]  /*37660*/  LDL.LU.64 R4, [R1+0xbb8] ;  /* 0x000bb80001047983 */ /* 0x001f620000300a00 */
[----:B------:R-:W-:-:S03]  /*37670*/  SHF.R.S32.HI R71, RZ, 0x8, R6 ;  /* 0x00000008ff477819 */ /* 0x000fc60000011406 */
[----:B------:R-:W5:Y:S01]  /*37680*/  LDL.LU.64 R6, [R1+0xbb0] ;  /* 0x000bb00001067983 */ /* 0x000f620000300a00 */
[C---:B------:R-:W-:Y:S01]  /*37690*/  ISETP.LT.AND P3, PT, R69.reuse, UR69, !P5 ;  /* 0x0000004545007c0c */ /* 0x040fe2000ef61270 */
[----:B------:R-:W0:Y:S01]  /*376a0*/  LDCU UR69, c[0x0][0x398] ;  /* 0x00007300ff4577ac */ /* 0x000e220008000800 */
[----:B------:R-:W-:Y:S01]  /*376b0*/  VIADD R0, R68, 0x7b ;  /* 0x0000007b44007836 */ /* 0x000fe20000000000 */
[----:B------:R-:W-:Y:S01]  /*376c0*/  ISETP.LT.AND P5, PT, R70, UR75, !P5 ;  /* 0x0000004b46007c0c */ /* 0x000fe2000efa1270 */
[----:B------:R-:W0:Y:S03]  /*376d0*/  LDCU UR75, c[0x0][0x398] ;  /* 0x00007300ff4b77ac */ /* 0x000e260008000800 */
[----:B------:R-:W-:Y:S01]  /*376e0*/  ISETP.GE.AND P6, PT, R0, UR68, PT ;  /* 0x0000004400007c0c */ /* 0x000fe2000bfc6270 */
[----:B------:R-:W-:Y:S01]  /*376f0*/  IMAD.MOV.U32 R0, RZ, RZ, R18 ;  /* 0x000000ffff007224 */ /* 0x000fe200078e0012 */
[----:B------:R-:W0:Y:S04]  /*37700*/  LDCU UR68, c[0x0][0x39c] ;  /* 0x00007380ff4477ac */ /* 0x000e280008000800 */
[----:B--2---:R3:W-:Y:S01]  /*37710*/  @P3 STG.E.U8 desc[UR24][R10.64], R71 ;  /* 0x000000470a003986 */ /* 0x0047e2000c101118 */
[----:B------:R-:W-:Y:S01]  /*37720*/  ISETP.LT.AND P3, PT, R69, UR73, !P4 ;  /* 0x0000004945007c0c */ /* 0x000fe2000e761270 */
[----:B------:R-:W2:Y:S01]  /*37730*/  LDCU UR73, c[0x0][0x398] ;  /* 0x00007300ff4977ac */ /* 0x000ea20008000800 */
[----:B------:R-:W-:-:S02]  /*37740*/  SHF.R.S32.HI R0, RZ, 0x8, R0 ;  /* 0x00000008ff007819 */ /* 0x000fc40000011400 */
[----:B-1----:R-:W-:Y:S01]  /*37750*/  ISETP.LT.AND P4, PT, R70, UR71, !P4 ;  /* 0x0000004746007c0c */ /* 0x002fe2000e781270 */
[----:B------:R-:W1:Y:S01]  /*37760*/  LDCU UR71, c[0x0][0x398] ;  /* 0x00007300ff4777ac */ /* 0x000e620008000800 */
[----:B---3--:R-:W-:Y:S02]  /*37770*/  F2FP.SATFINITE.E4M3.F32.PACK_AB_MERGE_C R10, R9, R8, RZ ;  /* 0x00000008090a723e */ /* 0x008fe400048070ff */
[----:B------:R-:W3:Y:S04]  /*37780*/  LDL.LU R8, [R1+0x5f0] ;  /* 0x0005f00001087983 */ /* 0x000ee80000300800 */
[----:B------:R-:W3:Y:S01]  /*37790*/  LDL.LU R9, [R1+0x5f4] ;  /* 0x0005f40001097983 */ /* 0x000ee20000300800 */
[----:B------:R-:W-:-:S03]  /*377a0*/  PRMT R11, R10, 0x9910, RZ ;  /* 0x000099100a0b7816 */ /* 0x000fc600000000ff */
[----:B------:R-:W3:Y:S04]  /*377b0*/  LDL.LU.64 R20, [R1+0xba8] ;  /* 0x000ba80001147983 */ /* 0x000ee80000300a00 */
[----:B----4-:R4:W-:Y:S01]  /*377c0*/  @P5 STG.E.U8 desc[UR24][R16.64], R0 ;  /* 0x0000000010005986 */ /* 0x0109e2000c101118 */
[----:B0-----:R-:W-:Y:S01]  /*377d0*/  ISETP.LT.AND P5, PT, R69, UR69, !P6 ;  /* 0x0000004545007c0c */ /* 0x001fe2000f7a1270 */
[----:B------:R-:W0:Y:S01]  /*377e0*/  LDCU UR69, c[0x0][0x39c] ;  /* 0x00007380ff4577ac */ /* 0x000e220008000800 */
[----:B----4-:R-:W-:Y:S01]  /*377f0*/  VIADD R0, R68, 0x7c ;  /* 0x0000007c44007836 */ /* 0x010fe20000000000 */
[----:B-----5:R-:W-:Y:S01]  /*37800*/  F2FP.SATFINITE.E4M3.F32.PACK_AB_MERGE_C R71, R13, R12, RZ ;  /* 0x0000000c0d47723e */ /* 0x020fe200048070ff */
[----:B------:R-:W-:Y:S01]  /*37810*/  IMAD.MOV.U32 R12, RZ, RZ, R11 ;  /* 0x000000ffff0c7224 */ /* 0x000fe200078e000b */
[----:B------:R4:W-:Y:S02]  /*37820*/  @P3 STG.E.U8 desc[UR24][R14.64], R10 ;  /* 0x0000000a0e003986 */ /* 0x0009e4000c101118 */
[----:B------:R-:W-:Y:S01]  /*37830*/  ISETP.GE.AND P3, PT, R0, UR70, PT ;  /* 0x0000004600007c0c */ /* 0x000fe2000bf66270 */
[----:B------:R-:W5:Y:S01]  /*37840*/  LDCU UR70, c[0x0][0x39c] ;  /* 0x00007380ff4677ac */ /* 0x000f620008000800 */
[----:B------:R-:W-:Y:S01]  /*37850*/  SHF.R.S32.HI R0, RZ, 0x8, R12 ;  /* 0x00000008ff007819 */ /* 0x000fe2000001140c */
[----:B----4-:R-:W4:Y:S04]  /*37860*/  LDL.LU.64 R10, [R1+0xba0] ;  /* 0x000ba000010a7983 */ /* 0x010f280000300a00 */
[----:B------:R-:W5:Y:S04]  /*37870*/  LDL.LU R19, [R1+0x1f0] ;  /* 0x0001f00001137983 */ /* 0x000f680000300800 */
[----:B------:R0:W-:Y:S04]  /*37880*/  @P4 STG.E.U8 desc[UR24][R4.64], R71 ;  /* 0x0000004704004986 */ /* 0x0001e8000c101118 */
[----:B------:R1:W-:Y:S04]  /*37890*/  @P5 STG.E.U8 desc[UR24][R6.64], R0 ;  /* 0x0000000006005986 */ /* 0x0003e8000c101118 */
[----:B0-----:R-:W5:Y:S04]  /*378a0*/  LDL.LU R5, [R1+0x1f4] ;  /* 0x0001f40001057983 */ /* 0x001f680000300800 */
[----:B-1----:R-:W5:Y:S01]  /*378b0*/  LDL.LU.64 R6, [R1+0xb98] ;  /* 0x000b980001067983 */ /* 0x002f620000300a00 */
[----:B------:R-:W-:-:S03]  /*378c0*/  PRMT R71, R71, 0x9910, RZ ;  /* 0x0000991047477816 */ /* 0x000fc600000000ff */
[----:B------:R-:W5:Y:S01]  /*378d0*/  LDL.LU.64 R16, [R1+0xb90] ;  /* 0x000b900001107983 */ /* 0x000f620000300a00 */
[----:B------:R-:W-:Y:S01]  /*378e0*/  ISETP.LT.AND P6, PT, R70, UR75, !P6 ;  /* 0x0000004b46007c0c */ /* 0x000fe2000f7c1270 */
[----:B------:R-:W-:Y:S01]  /*378f0*/  IMAD.MOV.U32 R4, RZ, RZ, R71 ;  /* 0x000000ffff047224 */ /* 0x000fe200078e0047 */
[----:B------:R-:W-:Y:S01]  /*37900*/  ISETP.LT.AND P5, PT, R69, UR71, !P3 ;  /* 0x0000004745007c0c */ /* 0x000fe2000dfa1270 */
[----:B------:R-:W5:Y:S01]  /*37910*/  LDL.LU R14, [R1+0x5f8] ;  /* 0x0005f800010e7983 */ /* 0x000f620000300800 */
[----:B------:R-:W-:Y:S01]  /*37920*/  VIADD R0, R68, 0x7d ;  /* 0x0000007d44007836 */ /* 0x000fe20000000000 */
[----:B------:R-:W0:Y:S01]  /*37930*/  LDCU UR75, c[0x0][0x398] ;  /* 0x00007300ff4b77ac */ /* 0x000e220008000800 */
[----:B------:R-:W-:Y:S02]  /*37940*/  SHF.R.S32.HI R4, RZ, 0x8, R4 ;  /* 0x00000008ff047819 */ /* 0x000fe40000011404 */
[----:B--2---:R-:W-:Y:S01]  /*37950*/  ISETP.LT.AND P3, PT, R70, UR73, !P3 ;  /* 0x0000004946007c0c */ /* 0x004fe2000df61270 */
[----:B------:R-:W1:Y:S01]  /*37960*/  LDCU UR71, c[0x0][0x39c] ;  /* 0x00007380ff4777ac */ /* 0x000e620008000800 */
[----:B------:R-:W-:Y:S01]  /*37970*/  ISETP.GE.AND P4, PT, R0, UR72, PT ;  /* 0x0000004800007c0c */ /* 0x000fe2000bf86270 */
[----:B------:R-:W-:Y:S01]  /*37980*/  VIADD R0, R68, 0x7e ;  /* 0x0000007e44007836 */ /* 0x000fe20000000000 */
[----:B------:R-:W2:Y:S01]  /*37990*/  LDCU UR72, c[0x0][0x398] ;  /* 0x00007300ff4877ac */ /* 0x000ea20008000800 */
[----:B------:R-:W0:Y:S01]  /*379a0*/  LDCU UR73, c[0x0][0x39c] ;  /* 0x00007380ff4977ac */ /* 0x000e220008000800 */
[----:B---3--:R-:W-:-:S02]  /*379b0*/  F2FP.SATFINITE.E4M3.F32.PACK_AB_MERGE_C R71, R9, R8, RZ ;  /* 0x000000080947723e */ /* 0x008fc400048070ff */
[----:B------:R-:W3:Y:S04]  /*379c0*/  LDL.LU R9, [R1+0x5fc] ;  /* 0x0005fc0001097983 */ /* 0x000ee80000300800 */
[----:B------:R-:W3:Y:S04]  /*379d0*/  LDL.LU R15, [R1+0x1f8] ;  /* 0x0001f800010f7983 */ /* 0x000ee80000300800 */
[----:B------:R-:W3:Y:S04]  /*379e0*/  LDL.LU R8, [R1+0x1fc] ;  /* 0x0001fc0001087983 */ /* 0x000ee80000300800 */
[----:B------:R-:W3:Y:S04]  /*379f0*/  LDL.LU.64 R12, [R1+0xb88] ;  /* 0x000b8800010c7983 */ /* 0x000ee80000300a00 */
[----:B------:R0:W-:Y:S01]  /*37a00*/  @P6 STG.E.U8 desc[UR24][R20.64], R4 ;  /* 0x0000000414006986 */ /* 0x0001e2000c101118 */
[----:B------:R-:W-:Y:S01]  /*37a10*/  ISETP.GE.AND P6, PT, R0, UR74, PT ;  /* 0x0000004a00007c0c */ /* 0x000fe2000bfc6270 */
[----:B------:R-:W-:Y:S01]  /*37a20*/  VIADD R0, R68, 0x7f ;  /* 0x0000007f44007836 */ /* 0x000fe20000000000 */
[----:B------:R-:W1:Y:S01]  /*37a30*/  LDCU UR74, c[0x0][0x398] ;  /* 0x00007300ff4a77ac */ /* 0x000e620008000800 */
[----:B0-----:R-:W-:Y:S01]  /*37a40*/  PRMT R4, R71, 0x9910, RZ ;  /* 0x0000991047047816 */ /* 0x001fe200000000ff */
[----:B----4-:R0:W-:Y:S04]  /*37a50*/  @P5 STG.E.U8 desc[UR24][R10.64], R71 ;  /* 0x000000470a005986 */ /* 0x0101e8000c101118 */
[----:B0-----:R-:W4:Y:S01]  /*37a60*/  LDL.LU.64 R10, [R1+0xb80] ;  /* 0x000b8000010a7983 */ /* 0x001f220000300a00 */
[----:B-----5:R-:W-:-:S05]  /*37a70*/  F2FP.SATFINITE.E4M3.F32.PACK_AB_MERGE_C R71, R5, R19, RZ ;  /* 0x000000130547723e */ /* 0x020fca00048070ff */
[----:B------:R0:W-:Y:S01]  /*37a80*/  @P3 STG.E.U8 desc[UR24][R6.64], R71 ;  /* 0x0000004706003986 */ /* 0x0001e2000c101118 */
[----:B------:R-:W-:Y:S01]  /*37a90*/  ISETP.GE.AND P3, PT, R0, UR76, PT ;  /* 0x0000004c00007c0c */ /* 0x000fe2000bf66270 */
[----:B------:R-:W5:Y:S01]  /*37aa0*/  LDCU UR76, c[0x0][0x398] ;  /* 0x00007300ff4c77ac */ /* 0x000f620008000800 */
[----:B------:R-:W-:Y:S01]  /*37ab0*/  SHF.R.S32.HI R0, RZ, 0x8, R4 ;  /* 0x00000008ff007819 */ /* 0x000fe20000011404 */
[----:B0-----:R-:W4:Y:S04]  /*37ac0*/  LDL.LU.64 R6, [R1+0xb78] ;  /* 0x000b780001067983 */ /* 0x001f280000300a00 */
[----:B------:R-:W4:Y:S01]  /*37ad0*/  LDL.LU.64 R4, [R1+0xb70] ;  /* 0x000b700001047983 */ /* 0x000f220000300a00 */
[----:B------:R-:W-:Y:S01]  /*37ae0*/  ISETP.LT.AND P5, PT, R69, UR75, !P4 ;  /* 0x0000004b45007c0c */ /* 0x000fe2000e7a1270 */
[----:B------:R-:W0:Y:S01]  /*37af0*/  LDCU UR75, c[0x0][0x398] ;  /* 0x00007300ff4b77ac */ /* 0x000e220008000800 */
[----:B------:R-:W-:Y:S01]  /*37b00*/  PRMT R71, R71, 0x9910, RZ ;  /* 0x0000991047477816 */ /* 0x000fe200000000ff */
[----:B------:R-:W4:Y:S01]  /*37b10*/  LDL.LU R20, [R1+0x400] ;  /* 0x0004000001147983 */ /* 0x000f220000300800 */
[----:B--2---:R-:W-:Y:S01]  /*37b20*/  ISETP.LT.AND P4, PT, R70, UR72, !P4 ;  /* 0x0000004846007c0c */ /* 0x004fe2000e781270 */
[----:B------:R-:W2:Y:S08]  /*37b30*/  LDCU UR72, c[0x0][0x398] ;  /* 0x00007300ff4877ac */ /* 0x000eb00008000800 */
[----:B------:R0:W-:Y:S01]  /*37b40*/  @P5 STG.E.U8 desc[UR24][R16.64], R0 ;  /* 0x0000000010005986 */ /* 0x0001e2000c101118 */
[----:B-1----:R-:W-:Y:S01]  /*37b50*/  ISETP.LT.AND P5, PT, R69, UR74, !P6 ;  /* 0x0000004a45007c0c */ /* 0x002fe2000f7a1270 */
[----:B------:R-:W1:Y:S01]  /*37b60*/  LDCU UR74, c[0x0][0x398] ;  /* 0x00007300ff4a77ac */ /* 0x000e620008000800 */
[----:B0-----:R-:W-:-:S05]  /*37b70*/  IMAD.MOV.U32 R0, RZ, RZ, R71 ;  /* 0x000000ffff007224 */ /* 0x001fca00078e0047 */
[----:B------:R-:W-:Y:S02]  /*37b80*/  SHF.R.S32.HI R0, RZ, 0x8, R0 ;  /* 0x00000008ff007819 */ /* 0x000fe40000011400 */
[----:B------:R-:W-:Y:S01]  /*37b90*/  ISETP.LT.AND P6, PT, R70, UR75, !P6 ;  /* 0x0000004b46007c0c */ /* 0x000fe2000f7c1270 */
[----:B------:R-:W0:Y:S01]  /*37ba0*/  LDCU UR75, c[0x0][0x398] ;  /* 0x00007300ff4b77ac */ /* 0x000e220008000800 */
[----:B---3--:R-:W-:Y:S02]  /*37bb0*/  F2FP.SATFINITE.E4M3.F32.PACK_AB_MERGE_C R9, R9, R14, RZ ;  /* 0x0000000e0909723e */ /* 0x008fe400048070ff */
[----:B------:R-:W-:Y:S01]  /*37bc0*/  F2FP.SATFINITE.E4M3.F32.PACK_AB_MERGE_C R71, R8, R15, RZ ;  /* 0x0000000f0847723e */ /* 0x000fe200048070ff */
[----:B------:R3:W-:Y:S01]  /*37bd0*/  @P4 STG.E.U8 desc[UR24][R12.64], R0 ;  /* 0x000000000c004986 */ /* 0x0007e2000c101118 */
[----:B------:R-:W-:Y:S02]  /*37be0*/  PRMT R8, R9, 0x9910, RZ ;  /* 0x0000991009087816 */ /* 0x000fe400000000ff */
[----:B-----5:R-:W-:Y:S01]  /*37bf0*/  ISETP.LT.AND P4, PT, R69, UR76, !P3 ;  /* 0x0000004c45007c0c */ /* 0x020fe2000df81270 */
[----:B------:R-:W5:Y:S01]  /*37c00*/  LDCU UR76, c[0x0][0x39c] ;  /* 0x00007380ff4c77ac */ /* 0x000f620008000800 */
[----:B---3--:R-:W3:Y:S01]  /*37c10*/  LDL.LU R12, [R1+0x404] ;  /* 0x00040400010c7983 */ /* 0x008ee20000300800 */
[----:B------:R-:W-:-:S03]  /*37c20*/  VIADD R0, R68, 0x80 ;  /* 0x0000008044007836 */ /* 0x000fc60000000000 */
[----:B------:R-:W5:Y:S04]  /*37c30*/  LDL.LU R21, [R1] ;  /* 0x0000000001157983 */ /* 0x000f680000300800 */
[----:B------:R-:W5:Y:S04]  /*37c40*/  LDL.LU R13, [R1+0x4] ;  /* 0x00000400010d7983 */ /* 0x000f680000300800 */
[----:B------:R-:W5:Y:S04]  /*37c50*/  LDL.LU.64 R16, [R1+0xb68] ;  /* 0x000b680001107983 */ /* 0x000f680000300a00 */
[----:B------:R-:W5:Y:S04]  /*37c60*/  LDL.LU.64 R18, [R1+0xb60] ;  /* 0x000b600001127983 */ /* 0x000f680000300a00 */
[----:B----4-:R-:W-:Y:S01]  /*37c70*/  @P5 STG.E.U8 desc[UR24][R10.64], R9 ;  /* 0x000000090a005986 */ /* 0x010fe2000c101118 */
[----:B------:R-:W-:Y:S01]  /*37c80*/  ISETP.GE.AND P5, PT, R0, UR4, PT ;  /* 0x0000000400007c0c */ /* 0x000fe2000bfa6270 */
[----:B------:R-:W-:Y:S01]  /*37c90*/  IMAD.MOV.U32 R0, RZ, RZ, R8 ;  /* 0x000000ffff007224 */ /* 0x000fe200078e0008 */
[----:B------:R-:W4:Y:S04]  /*37ca0*/  LDCU UR4, c[0x0][0x398] ;  /* 0x00007300ff0477ac */ /* 0x000f280008000800 */
[----:B------:R-:W-:Y:S01]  /*37cb0*/  SHF.R.S32.HI R0, RZ, 0x8, R0 ;  /* 0x00000008ff007819 */ /* 0x000fe20000011400 */
[----:B------:R0:W-:Y:S04]  /*37cc0*/  @P6 STG.E.U8 desc[UR24][R6.64], R71 ;  /* 0x0000004706006986 */ /* 0x0001e8000c101118 */
[----:B------:R1:W-:Y:S04]  /*37cd0*/  @P4 STG.E.U8 desc[UR24][R4.64], R0 ;  /* 0x0000000004004986 */ /* 0x0003e8000c101118 */
[----:B0-----:R-:W5:Y:S04]  /*37ce0*/  LDL.LU.64 R6, [R1+0xb58] ;  /* 0x000b580001067983 */ /* 0x001f680000300a00 */
[----:B-1----:R-:W5:Y:S01]  /*37cf0*/  LDL.LU.64 R4, [R1+0xb50] ;  /* 0x000b500001047983 */ /* 0x002f620000300a00 */
[----:B--2---:R-:W-:Y:S01]  /*37d00*/  ISETP.LT.AND P3, PT, R70, UR72, !P3 ;  /* 0x0000004846007c0c */ /* 0x004fe2000df61270 */
[----:B------:R-:W-:Y:S01]  /*37d10*/  VIADD R0, R68, 0x81 ;  /* 0x0000008144007836 */ /* 0x000fe20000000000 */
[----:B------:R-:W-:Y:S01]  /*37d20*/  PRMT R71, R71, 0x9910, RZ ;  /* 0x0000991047477816 */ /* 0x000fe200000000ff */
[----:B------:R-:W2:Y:S01]  /*37d30*/  LDL.LU R14, [R1+0x408] ;  /* 0x00040800010e7983 */ /* 0x000ea20000300800 */
[----:B------:R-:W-:Y:S01]  /*37d40*/  ISETP.LT.AND P6, PT, R69, UR74, !P5 ;  /* 0x0000004a45007c0c */ /* 0x000fe2000efc1270 */
[----:B------:R-:W0:Y:S01]  /*37d50*/  LDCU UR72, c[0x0][0x398] ;  /* 0x00007300ff4877ac */ /* 0x000e220008000800 */
[----:B------:R-:W-:Y:S01]  /*37d60*/  ISETP.GE.AND P4, PT, R0, UR6, PT ;  /* 0x0000000600007c0c */ /* 0x000fe2000bf86270 */
[----:B------:R-:W2:Y:S01]  /*37d70*/  LDL.LU R9, [R1+0x40c] ;  /* 0x00040c0001097983 */ /* 0x000ea20000300800 */
[----:B------:R-:W-:Y:S01]  /*37d80*/  SHF.R.S32.HI R0, RZ, 0x8, R71 ;  /* 0x00000008ff007819 */ /* 0x000fe20000011447 */
[----:B------:R-:W1:Y:S02]  /*37d90*/  LDCU UR6, c[0x0][0x398] ;  /* 0x00007300ff0677ac */ /* 0x000e640008000800 */
[----:B------:R-:W2:Y:S01]  /*37da0*/  LDL.LU R15, [R1+0x8] ;  /* 0x00000800010f7983 */ /* 0x000ea20000300800 */
[----:B------:R-:W0:Y:S03]  /*37db0*/  LDCU UR74, c[0x0][0x398] ;  /* 0x00007300ff4a77ac */ /* 0x000e260008000800 */
[----:B------:R-:W2:Y:S04]  /*37dc0*/  LDL.LU R8, [R1+0xc] ;  /* 0x00000c0001087983 */ /* 0x000ea80000300800 */
[----:B------:R-:W2:Y:S01]  /*37dd0*/  LDL.LU.64 R10, [R1+0xb48] ;  /* 0x000b4800010a7983 */ /* 0x000ea20000300a00 */
[----:B------:R-:W-:-:S02]  /*37de0*/  ISETP.LT.AND P5, PT, R70, UR75, !P5 ;  /* 0x0000004b46007c0c */ /* 0x000fc4000efa1270 */
[----:B---3--:R-:W-:Y:S01]  /*37df0*/  F2FP.SATFINITE.E4M3.F32.PACK_AB_MERGE_C R12, R12, R20, RZ ;  /* 0x000000140c0c723e */ /* 0x008fe200048070ff */
[----:B-----5:R3:W-:Y:S01]  /*37e00*/  @P3 STG.E.U8 desc[UR24][R16.64], R0 ;  /* 0x0000000010003986 */ /* 0x0207e2000c101118 */
[----:B----4-:R-:W-:Y:S01]  /*37e10*/  ISETP.LT.AND P3, PT, R69, UR4, !P4 ;  /* 0x0000000445007c0c */ /* 0x010fe2000e761270 */
[----:B------:R-:W4:Y:S01]  /*37e20*/  LDCU UR4, c[0x0][0x39c] ;  /* 0x00007380ff0477ac */ /* 0x000f220008000800 */
[----:B------:R-:W-:Y:S01]  /*37e30*/  F2FP.SATFINITE.E4M3.F32.PACK_AB_MERGE_C R71, R13, R21, RZ ;  /* 0x000000150d47723e */ /* 0x000fe200048070ff */
[----:B------:R5:W-:Y:S01]  /*37e40*/  @P6 STG.E.U8 desc[UR24][R18.64], R12 ;  /* 0x0000000c12006986 */ /* 0x000be2000c101118 */
[----:B---3--:R-:W-:Y:S01]  /*37e50*/  VIADD R0, R68, 0x82 ;  /* 0x0000008244007836 */ /* 0x008fe20000000000 */
[----:B------:R-:W-:Y:S02]  /*37e60*/  PRMT R16, R12, 0x9910, RZ ;  /* 0x000099100c107816 */ /* 0x000fe400000000ff */
[----:B-----5:R-:W3:Y:S02]  /*37e70*/  LDL.LU.64 R12, [R1+0xb40] ;  /* 0x000b4000010c7983 */ /* 0x020ee40000300a00 */
[----:B------:R-:W-:Y:S01]  /*37e80*/  ISETP.GE.AND P6, PT, R0, UR9, PT ;  /* 0x0000000900007c0c */ /* 0x000fe2000bfc6270 */
[----:B------:R-:W-:Y:S01]  /*37e90*/  IMAD.MOV.U32 R0, RZ, RZ, R16 ;  /* 0x000000ffff007224 */ /* 0x000fe200078e0010 */
[----:B0-----:R-:W-:Y:S01]  /*37ea0*/  ISETP.LT.AND P4, PT, R70, UR72, !P4 ;  /* 0x0000004846007c0c */ /* 0x001fe2000e781270 */
[----:B------:R-:W0:Y:S03]  /*37eb0*/  LDCU UR9, c[0x0][0x398] ;  /* 0x00007300ff0977ac */ /* 0x000e260008000800 */
[----:B------:R-:W-:Y:S01]  /*37ec0*/  SHF.R.S32.HI R0, RZ, 0x8, R0 ;  /* 0x00000008ff007819 */ /* 0x000fe20000011400 */
[----:B------:R-:W5:Y:S01]  /*37ed0*/  LDCU UR72, c[0x0][0x398] ;  /* 0x00007300ff4877ac */ /* 0x000f620008000800 */
[----:B------:R0:W-:Y:S04]  /*37ee0*/  @P5 STG.E.U8 desc[UR24][R6.64], R71 ;  /* 0x0000004706005986 */ /* 0x0001e8000c101118 */
[----:B------:R1:W-:Y:S04]  /*37ef0*/  @P3 STG.E.U8 desc[UR24][R4.64], R0 ;  /* 0x0000000004003986 */ /* 0x0003e8000c101118 */
[----:B0-----:R-:W4:Y:S04]  /*37f00*/  LDL.LU.64 R6, [R1+0xb38] ;  /* 0x000b380001067983 */ /* 0x001f280000300a00 */
[----:B-1----:R-:W4:Y:S01]  /*37f10*/  LDL.LU.64 R4, [R1+0xb30] ;  /* 0x000b300001047983 */ /* 0x002f220000300a00 */
[----:B------:R-:W-:Y:S01]  /*37f20*/  VIADD R0, R68, 0x83 ;  /* 0x0000008344007836 */ /* 0x000fe20000000000 */
[----:B------:R-:W-:-:S02]  /*37f30*/  PRMT R71, R71, 0x9910, RZ ;  /* 0x0000991047477816 */ /* 0x000fc400000000ff */
[----:B------:R-:W-:Y:S01]  /*37f40*/  ISETP.LT.AND P5, PT, R69, UR6, !P6 ;  /* 0x0000000645007c0c */ /* 0x000fe2000f7a1270 */
[----:B------:R-:W4:Y:S01]  /*37f50*/  LDL.LU R20, [R1+0x410] ;  /* 0x0004100001147983 */ /* 0x000f220000300800 */
[----:B------:R-:W-:Y:S01]  /*37f60*/  ISETP.GE.AND P3, PT, R0, UR10, PT ;  /* 0x0000000a00007c0c */ /* 0x000fe2000bf66270 */
[----:B------:R-:W0:Y:S01]  /*37f70*/  LDCU UR10, c[0x0][0x398] ;  /* 0x00007300ff0a77ac */ /* 0x000e220008000800 */
[----:B------:R-:W-:Y:S02]  /*37f80*/  SHF.R.S32.HI R0, RZ, 0x8, R71 ;  /* 0x00000008ff007819 */ /* 0x000fe40000011447 */
[----:B--2---:R-:W-:Y:S01]  /*37f90*/  F2FP.SATFINITE.E4M3.F32.PACK_AB_MERGE_C R9, R9, R14, RZ ;  /* 0x0000000e0909723e */ /* 0x004fe200048070ff */
[----:B------:R-:W1:Y:S02]  /*37fa0*/  LDCU UR6, c[0x0][0x39c] ;  /* 0x00007380ff0677ac */ /* 0x000e640008000800 */
[----:B------:R2:W-:Y:S01]  /*37fb0*/  @P4 STG.E.U8 desc[UR24][R10.64], R0 ;  /* 0x000000000a004986 */ /* 0x0005e2000c101118 */
[----:B------:R-:W-:-:S02]  /*37fc0*/  F2FP.SATFINITE.E4M3.F32.PACK_AB_MERGE_C R71, R8, R15, RZ ;  /* 0x0000000f0847723e */ /* 0x000fc400048070ff */
[----:B------:R-:W-:Y:S01]  /*37fd0*/  ISETP.LT.AND P6, PT, R70, UR74, !P6 ;  /* 0x0000004a46007c0c */ /* 0x000fe2000f7c1270 */
[----:B------:R-:W0:Y:S01]  /*37fe0*/  LDCU UR74, c[0x0][0x398] ;  /* 0x00007300ff4a77ac */ /* 0x000e220008000800 */
[----:B------:R-:W-:Y:S01]  /*37ff0*/  PRMT R8, R9, 0x9910, RZ ;  /* 0x0000991009087816 */ /* 0x000fe200000000ff */
[----:B--2---:R-:W2:Y:S01]  /*38000*/  LDL.LU R10, [R1+0x414] ;  /* 0x00041400010a7983 */ /* 0x004ea20000300800 */
[----:B------:R-:W-:-:S03]  /*38010*/  VIADD R0, R68, 0x84 ;  /* 0x0000008444007836 */ /* 0x000fc60000000000 */
[----:B------:R-:W2:Y:S04]  /*38020*/  LDL.LU R21, [R1+0x10] ;  /* 0x0000100001157983 */ /* 0x000ea80000300800 */
[----:B------:R-:W2:Y:S01]  /*38030*/  LDL.LU R11, [R1+0x14] ;  /* 0x00001400010b7983 */ /* 0x000ea20000300800 */
[----:B------:R-:W-:Y:S01]  /*38040*/  ISETP.LT.AND P4, PT, R69, UR9, !P3 ;  /* 0x0000000945007c0c */ /* 0x000fe2000df81270 */
[----:B------:R-:W0:Y:S02]  /*38050*/  LDCU UR9, c[0x0][0x398] ;  /* 0x00007300ff0977ac */ /* 0x000e240008000800 */
[----:B------:R-:W2:Y:S04]  /*38060*/  LDL.LU.64 R16, [R1+0xb28] ;  /* 0x000b280001107983 */ /* 0x000ea80000300a00 */
[----:B------:R-:W2:Y:S04]  /*38070*/  LDL.LU.64 R18, [R1+0xb20] ;  /* 0x000b200001127983 */ /* 0x000ea80000300a00 */
[----:B---3--:R-:W-:Y:S01]  /*38080*/  @P5 STG.E.U8 desc[UR24][R12.64], R9 ;  /* 0x000000090c005986 */ /* 0x008fe2000c101118 */
[----:B------:R-:W-:Y:S01]  /*38090*/  ISETP.GE.AND P5, PT, R0, UR12, PT ;  /* 0x0000000c00007c0c */ /* 0x000fe2000bfa6270 */
[----:B------:R-:W-:Y:S01]  /*380a0*/  IMAD.MOV.U32 R0, RZ, RZ, R8 ;  /* 0x000000ffff007224 */ /* 0x000fe200078e0008 */
[----:B-----5:R-:W-:Y:S01]  /*380b0*/  ISETP.LT.AND P3, PT, R70, UR72, !P3 ;  /* 0x0000004846007c0c */ /* 0x020fe2000df61270 */
[----:B------:R-:W3:Y:S03]  /*380c0*/  LDCU UR12, c[0x0][0x398] ;  /* 0x00007300ff0c77ac */ /* 0x000ee60008000800 */
[----:B------:R-:W-:Y:S01]  /*380d0*/  SHF.R.S32.HI R0, RZ, 0x8, R0 ;  /* 0x00000008ff007819 */ /* 0x000fe20000011400 */
[----:B----4-:R4:W-:Y:S04]  /*380e0*/  @P6 STG.E.U8 desc[UR24][R6.64], R71 ;  /* 0x0000004706006986 */ /* 0x0109e8000c101118 */
[----:B------:R5:W-:Y:S04]  /*380f0*/  @P4 STG.E.U8 desc[UR24][R4.64], R0 ;  /* 0x0000000004004986 */ /* 0x000be8000c101118 */
[----:B----4-:R-:W4:Y:S04]  /*38100*/  LDL.LU.64 R6, [R1+0xb18] ;  /* 0x000b180001067983 */ /* 0x010f280000300a00 */
[----:B-----5:R-:W5:Y:S01]  /*38110*/  LDL.LU.64 R4, [R1+0xb10] ;  /* 0x000b100001047983 */ /* 0x020f620000300a00 */
[----:B------:R-:W-:Y:S01]  /*38120*/  VIADD R0, R68, 0x85 ;  /* 0x0000008544007836 */ /* 0x000fe20000000000 */
[----:B------:R-:W-:-:S02]  /*38130*/  PRMT R71, R71, 0x9910, RZ ;  /* 0x0000991047477816 */ /* 0x000fc400000000ff */
[----:B0-----:R-:W-:Y:S01]  /*38140*/  ISETP.LT.AND P6, PT, R69, UR10, !P5 ;  /* 0x0000000a45007c0c */ /* 0x001fe2000efc1270 */
[----:B------:R-:W5:Y:S01]  /*38150*/  LDL.LU R14, [R1+0x418] ;  /* 0x00041800010e7983 */ /* 0x000f620000300800 */
[----:B------:R-:W-:Y:S01]  /*38160*/  ISETP.GE.AND P4, PT, R0, UR14, PT ;  /* 0x0000000e00007c0c */ /* 0x000fe2000bf86270 */
[----:B------:R-:W0:Y:S01]  /*38170*/  LDCU UR10, c[0x0][0x398] ;  /* 0x00007300ff0a77ac */ /* 0x000e220008000800 */
[----:B------:R-:W-:Y:S01]  /*38180*/  SHF.R.S32.HI R0, RZ, 0x8, R71 ;  /* 0x00000008ff007819 */ /* 0x000fe20000011447 */
[----:B------:R-:W5:Y:S01]  /*38190*/  LDL.LU R9, [R1+0x41c] ;  /* 0x00041c0001097983 */ /* 0x000f620000300800 */
[----:B--2---:R-:W-:-:S03]  /*381a0*/  F2FP.SATFINITE.E4M3.F32.PACK_AB_MERGE_C R10, R10, R20, RZ ;  /* 0x000000140a0a723e */ /* 0x004fc600048070ff */
[----:B------:R-:W2:Y:S01]  /*381b0*/  LDL.LU R15, [R1+0x18] ;  /* 0x00001800010f7983 */ /* 0x000ea20000300800 */
[----:B------:R-:W-:Y:S01]  /*381c0*/  ISETP.LT.AND P5, PT, R70, UR74, !P5 ;  /* 0x0000004a46007c0c */ /* 0x000fe2000efa1270 */
[----:B------:R-:W0:Y:S02]  /*381d0*/  LDCU UR14, c[0x0][0x398] ;  /* 0x00007300ff0e77ac */ /* 0x000e240008000800 */
[----:B------:R-:W2:Y:S04]  /*381e0*/  LDL.LU R8, [R1+0x1c] ;  /* 0x00001c0001087983 */ /* 0x000ea80000300800 */
[----:B------:R-:W2:Y:S04]  /*381f0*/  LDL.LU.64 R12, [R1+0xb08] ;  /* 0x000b0800010c7983 */ /* 0x000ea80000300a00 */
[----:B------:R0:W-:Y:S01]  /*38200*/  @P3 STG.E.U8 desc[UR24][R16.64], R0 ;  /* 0x0000000010003986 */ /* 0x0001e2000c101118 */
[----:B------:R-:W-:Y:S01]  /*38210*/  ISETP.LT.AND P3, PT, R69, UR9, !P4 ;  /* 0x0000000945007c0c */ /* 0x000fe2000e761270 */
[----:B------:R-:W1:Y:S01]  /*38220*/  LDCU UR9, c[0x0][0x39c] ;  /* 0x00007380ff0977ac */ /* 0x000e620008000800 */
[----:B------:R-:W-:Y:S01]  /*38230*/  F2FP.SATFINITE.E4M3.F32.PACK_AB_MERGE_C R71, R11, R21, RZ ;  /* 0x000000150b47723e */ /* 0x000fe200048070ff */
[----:B------:R3:W-:Y:S01]  /*38240*/  @P6 STG.E.U8 desc[UR24][R18.64], R10 ;  /* 0x0000000a12006986 */ /* 0x0007e2000c101118 */
[----:B0-----:R-:W-:Y:S01]  /*38250*/  VIADD R0, R68, 0x86 ;  /* 0x0000008644007836 */ /* 0x001fe20000000000 */
[----:B------:R-:W-:-:S02]  /*38260*/  PRMT R16, R10, 0x9910, RZ ;  /* 0x000099100a107816 */ /* 0x000fc400000000ff */
[----:B---3--:R-:W3:Y:S02]  /*38270*/  LDL.LU.64 R10, [R1+0xb00] ;  /* 0x000b0000010a7983 */ /* 0x008ee40000300a00 */
[----:B------:R-:W-:Y:S01]  /*38280*/  ISETP.GE.AND P6, PT, R0, UR16, PT ;  /* 0x0000001000007c0c */ /* 0x000fe2000bfc6270 */
[----:B------:R-:W-:Y:S01]  /*38290*/  IMAD.MOV.U32 R0, RZ, RZ, R16 ;  /* 0x000000ffff007224 */ /* 0x000fe200078e0010 */
[----:B------:R-:W-:Y:S01]  /*382a0*/  ISETP.LT.AND P4, PT, R70, UR12, !P4 ;  /* 0x0000000c46007c0c */ /* 0x000fe2000e781270 */
[----:B------:R-:W0:Y:S03]  /*382b0*/  LDCU UR16, c[0x0][0x398] ;  /* 0x00007300ff1077ac */ /* 0x000e260008000800 */
[----:B------:R-:W-:Y:S01]  /*382c0*/  SHF.R.S32.HI R0, RZ, 0x8, R0 ;  /* 0x00000008ff007819 */ /* 0x000fe20000011400 */
[----:B------:R-:W0:Y:S01]  /*382d0*/  LDCU UR12, c[0x0][0x398] ;  /* 0x00007300ff0c77ac */ /* 0x000e220008000800 */
[----:B----4-:R4:W-:Y:S04]  /*382e0*/  @P5 STG.E.U8 desc[UR24][R6.64], R71 ;  /* 0x0000004706005986 */ /* 0x0109e8000c101118 */
[----:B-----5:R5:W-:Y:S04]  /*382f0*/  @P3 STG.E.U8 desc[UR24][R4.64], R0 ;  /* 0x0000000004003986 */ /* 0x020be8000c101118 */
[----:B----4-:R-:W4:Y:S04]  /*38300*/  LDL.LU.64 R6, [R1+0xaf8] ;  /* 0x000af80001067983 */ /* 0x010f280000300a00 */
[----:B-----5:R-:W5:Y:S01]  /*38310*/  LDL.LU.64 R4, [R1+0xaf0] ;  /* 0x000af00001047983 */ /* 0x020f620000300a00 */
[----:B------:R-:W-:Y:S01]  /*38320*/  VIADD R0, R68, 0x87 ;  /* 0x0000008744007836 */ /* 0x000fe20000000000 */
[----:B------:R-:W-:-:S02]  /*38330*/  PRMT R71, R71, 0x9910, RZ ;  /* 0x0000991047477816 */ /* 0x000fc400000000ff */
[----:B------:R-:W-:Y:S01]  /*38340*/  ISETP.LT.AND P5, PT, R69, UR10, !P6 ;  /* 0x0000000a45007c0c */ /* 0x000fe2000f7a1270 */
[----:B------:R-:W5:Y:S01]  /*38350*/  LDL.LU R20, [R1+0x420] ;  /* 0x0004200001147983 */ /* 0x000f620000300800 */
[----:B------:R-:W-:Y:S01]  /*38360*/  ISETP.GE.AND P3, PT, R0, UR18, PT ;  /* 0x0000001200007c0c */ /* 0x000fe2000bf66270 */
[----:B------:R-:W0:Y:S01]  /*38370*/  LDCU UR18, c[0x0][0x398] ;  /* 0x00007300ff1277ac */ /* 0x000e220008000800 */
[----:B------:R-:W-:Y:S02]  /*38380*/  SHF.R.S32.HI R0, RZ, 0x8, R71 ;  /* 0x00000008ff007819 */ /* 0x000fe40000011447 */
[----:B------:R-:W-:Y:S01]  /*38390*/  F2FP.SATFINITE.E4M3.F32.PACK_AB_MERGE_C R9, R9, R14, RZ ;  /* 0x0000000e0909723e */ /* 0x000fe200048070ff */
[----:B------:R-:W0:Y:S02]  /*383a0*/  LDCU UR10, c[0x0][0x39c] ;  /* 0x00007380ff0a77ac */ /* 0x000e240008000800 */
[----:B--2---:R2:W-:Y:S01]  /*383b0*/  @P4 STG.E.U8 desc[UR24][R12.64], R0 ;  /* 0x000000000c004986 */ /* 0x0045e2000c101118 */
[----:B------:R-:W-:-:S02]  /*383c0*/  F2FP.SATFINITE.E4M3.F32.PACK_AB_MERGE_C R71, R8, R15, RZ ;  /* 0x0000000f0847723e */ /* 0x000fc400048070ff */
[----:B------:R-:W-:Y:S01]  /*383d0*/  ISETP.LT.AND P6, PT, R70, UR14, !P6 ;  /* 0x0000000e46007c0c */ /* 0x000fe2000f7c1270 */
[----:B------:R-:W1:Y:S01]  /*383e0*/  LDCU UR14, c[0x0][0x398] ;  /* 0x00007300ff0e77ac */ /* 0x000e620008000800 */
[----:B------:R-:W-:Y:S01]  /*383f0*/  PRMT R8, R9, 0x9910, RZ ;  /* 0x0000991009087816 */ /* 0x000fe200000000ff */
[----:B--2---:R-:W2:Y:S01]  /*38400*/  LDL.LU R12, [R1+0x424] ;  /* 0x00042400010c7983 */ /* 0x004ea20000300800 */
[----:B------:R-:W-:-:S03]  /*38410*/  VIADD R0, R68, 0x88 ;  /* 0x0000008844007836 */ /* 0x000fc60000000000 */
[----:B------:R-:W2:Y:S04]  /*38420*/  LDL.LU R21, [R1+0x20] ;  /* 0x0000200001157983 */ /* 0x000ea80000300800 */
[----:B------:R-:W2:Y:S01]  /*38430*/  LDL.LU R13, [R1+0x24] ;  /* 0x00002400010d7983 */ /* 0x000ea20000300800 */
[----:B0-----:R-:W-:Y:S01]  /*38440*/  ISETP.LT.AND P4, PT, R69, UR16, !P3 ;  /* 0x0000001045007c0c */ /* 0x001fe2000df81270 */
[----:B------:R-:W0:Y:S02]  /*38450*/  LDCU UR16, c[0x0][0x398] ;  /* 0x00007300ff1077ac */ /* 0x000e240008000800 */
[----:B------:R-:W2:Y:S04]  /*38460*/  LDL.LU.64 R16, [R1+0xae8] ;  /* 0x000ae80001107983 */ /* 0x000ea80000300a00 */
[----:B---3--:R-:W-:Y:S01]  /*38470*/  @P5 STG.E.U8 desc[UR24][R10.64], R9 ;  /* 0x000000090a005986 */ /* 0x008fe2000c101118 */
[----:B------:R-:W-:Y:S01]  /*38480*/  ISETP.GE.AND P5, PT, R0, UR20, PT ;  /* 0x0000001400007c0c */ /* 0x000fe2000bfa6270 */
[----:B------:R-:W-:Y:S01]  /*38490*/  IMAD.MOV.U32 R0, RZ, RZ, R8 ;  /* 0x000000ffff007224 */ /* 0x000fe200078e0008 */
[----:B------:R-:W-:Y:S01]  /*384a0*/  ISETP.LT.AND P3, PT, R70, UR12, !P3 ;  /* 0x0000000c46007c0c */ /* 0x000fe2000df61270 */
[----:B------:R-:W3:Y:S01]  /*384b0*/  LDL.LU.64 R18, [R1+0xae0] ;  /* 0x000ae00001127983 */ /* 0x000ee20000300a00 */
[----:B------:R-:W0:Y:S02]  /*384c0*/  LDCU UR20, c[0x0][0x398] ;  /* 0x00007300ff1477ac */ /* 0x000e240008000800 */
        /* <DEDUP_REMOVED lines=12> */
[----:B------:R-:W-:Y:S01]  /*38590*/  SHF.R.S32.HI R0, RZ, 0x8, R71 ;  /* 0x00000008ff007819 */ /* 0x000fe20000011447 */
[----:B------:R-:W5:Y:S01]  /*385a0*/  LDL.LU R9, [R1+0x42c] ;  /* 0x00042c0001097983 */ /* 0x000f620000300800 */
[----:B--2---:R-:W-:-:S03]  /*385b0*/  F2FP.SATFINITE.E4M3.F32.PACK_AB_MERGE_C R12, R12, R20, RZ ;  /* 0x000000140c0c723e */ /* 0x004fc600048070ff */
[----:B------:R-:W2:Y:S01]  /*385c0*/  LDL.LU R15, [R1+0x28] ;  /* 0x00002800010f7983 */ /* 0x000ea20000300800 */
[----:B-1----:R-:W-:Y:S01]  /*385d0*/  ISETP.LT.AND P5, PT, R70, UR14, !P5 ;  /* 0x0000000e46007c0c */ /* 0x002fe2000efa1270 */
[----:B------:R-:W1:Y:S02]  /*385e0*/  LDCU UR14, c[0x0][0x398] ;  /* 0x00007300ff0e77ac */ /* 0x000e640008000800 */
[----:B------:R-:W2:Y:S01]  /*385f0*/  LDL.LU R8, [R1+0x2c] ;  /* 0x00002c0001087983 */ /* 0x000ea20000300800 */
[----:B------:R-:W1:Y:S03]  /*38600*/  LDCU UR22, c[0x0][0x398] ;  /* 0x00007300ff1677ac */ /* 0x000e660008000800 */
[----:B------:R-:W2:Y:S04]  /*38610*/  LDL.LU.64 R10, [R1+0xac8] ;  /* 0x000ac800010a7983 */ /* 0x000ea80000300a00 */
[----:B------:R1:W-:Y:S01]  /*38620*/  @P3 STG.E.U8 desc[UR24][R16.64], R0 ;  /* 0x0000000010003986 */ /* 0x0003e2000c101118 */
[----:B0-----:R-:W-:Y:S01]  /*38630*/  ISETP.LT.AND P3, PT, R69, UR16, !P4 ;  /* 0x0000001045007c0c */ /* 0x001fe2000e761270 */
[----:B------:R-:W0:Y:S01]  /*38640*/  LDCU UR16, c[0x0][0x398] ;  /* 0x00007300ff1077ac */ /* 0x000e220008000800 */
[----:B------:R-:W-:Y:S01]  /*38650*/  F2FP.SATFINITE.E4M3.F32.PACK_AB_MERGE_C R71, R13, R21, RZ ;  /* 0x000000150d47723e */ /* 0x000fe200048070ff */
[----:B---3--:R3:W-:Y:S01]  /*38660*/  @P6 STG.E.U8 desc[UR24][R18.64], R12 ;  /* 0x0000000c12006986 */ /* 0x0087e2000c101118 */
[----:B-1----:R-:W-:Y:S01]  /*38670*/  VIADD R0, R68, 0x8a ;  /* 0x0000008a44007836 */ /* 0x002fe20000000000 */
[----:B------:R-:W-:-:S04]  /*38680*/  PRMT R16, R12, 0x9910, RZ ;  /* 0x000099100c107816 */ /* 0x000fc800000000ff */
[----:B------:R-:W-:Y:S01]  /*38690*/  ISETP.GE.AND P6, PT, R0, UR23, PT ;  /* 0x0000001700007c0c */ /* 0x000fe2000bfc6270 */
[----:B------:R-:W-:Y:S01]  /*386a0*/  IMAD.MOV.U32 R0, RZ, RZ, R16 ;  /* 0x000000ffff007224 */ /* 0x000fe200078e0010 */
[----:B---3--:R-:W3:Y:S01]  /*386b0*/  LDL.LU.64 R12, [R1+0xac0] ;  /* 0x000ac000010c7983 */ /* 0x008ee20000300a00 */
[----:B------:R-:W-:Y:S01]  /*386c0*/  ISETP.LT.AND P4, PT, R70, UR20, !P4 ;  /* 0x0000001446007c0c */ /* 0x000fe2000e781270 */
[----:B------:R-:W1:Y:S02]  /*386d0*/  LDCU UR20, c[0x0][0x398] ;  /* 0x00007300ff1477ac */ /* 0x000e640008000800 */
        /* <DEDUP_REMOVED lines=30> */
[----:B-1----:R-:W-:Y:S01]  /*388c0*/  ISETP.LT.AND P3, PT, R70, UR20, !P3 ;  /* 0x0000001446007c0c */ /* 0x002fe2000df61270 */
[----:B------:R-:W3:Y:S01]  /*388d0*/  LDL.LU.64 R18, [R1+0xaa0] ;  /* 0x000aa00001127983 */ /* 0x000ee20000300a00 */
        /* <DEDUP_REMOVED lines=78> */
[----:B------:R-:W1:Y:S01]  /*38dc0*/  LDCU UR26, c[0x0][0x398] ;  /* 0x00007300ff1a77ac */ /* 0x000e620008000800 */
[----:B------:R-:W-:Y:S01]  /*38dd0*/  SHF.R.S32.HI R0, RZ, 0x8, R71 ;  /* 0x00000008ff007819 */ /* 0x000fe20000011447 */
[----:B------:R-:W5:Y:S01]  /*38de0*/  LDL.LU R9, [R1+0x44c] ;  /* 0x00044c0001097983 */ /* 0x000f620000300800 */
[----:B--2---:R-:W-:-:S03]  /*38df0*/  F2FP.SATFINITE.E4M3.F32.PACK_AB_MERGE_C R12, R12, R20, RZ ;  /* 0x000000140c0c723e */ /* 0x004fc600048070ff */
[----:B------:R-:W2:Y:S01]  /*38e00*/  LDL.LU R15, [R1+0x48] ;  /* 0x00004800010f7983 */ /* 0x000ea20000300800 */
[----:B0-----:R-:W-:Y:S01]  /*38e10*/  ISETP.LT.AND P5, PT, R70, UR22, !P5 ;  /* 0x0000001646007c0c */ /* 0x001fe2000efa1270 */
[----:B------:R-:W0:Y:S02]  /*38e20*/  LDCU UR22, c[0x0][0x398] ;  /* 0x00007300ff1677ac */ /* 0x000e240008000800 */
[----:B------:R-:W2:Y:S01]  /*38e30*/  LDL.LU R8, [R1+0x4c] ;  /* 0x00004c0001087983 */ /* 0x000ea20000300800 */
[----:B------:R-:W0:Y:S03]  /*38e40*/  LDCU UR32, c[0x0][0x398] ;  /* 0x00007300ff2077ac */ /* 0x000e260008000800 */
[----:B------:R-:W2:Y:S04]  /*38e50*/  LDL.LU.64 R10, [R1+0xa48] ;  /* 0x000a4800010a7983 */ /* 0x000ea80000300a00 */
[----:B------:R0:W-:Y:S01]  /*38e60*/  @P3 STG.E.U8 desc[UR24][R16.64], R0 ;  /* 0x0000000010003986 */ /* 0x0001e2000c101118 */
[----:B------:R-:W-:Y:S01]  /*38e70*/  ISETP.LT.AND P3, PT, R69, UR23, !P4 ;  /* 0x0000001745007c0c */ /* 0x000fe2000e761270 */
[----:B------:R-:W1:Y:S01]  /*38e80*/  LDCU UR23, c[0x0][0x398] ;  /* 0x00007300ff1777ac */ /* 0x000e620008000800 */
[----:B------:R-:W-:Y:S01]  /*38e90*/  F2FP.SATFINITE.E4M3.F32.PACK_AB_MERGE_C R71, R13, R21, RZ ;  /* 0x000000150d47723e */ /* 0x000fe200048070ff */
[----:B---3--:R3:W-:Y:S01]  /*38ea0*/  @P6 STG.E.U8 desc[UR24][R18.64], R12 ;  /* 0x0000000c12006986 */ /* 0x0087e2000c101118 */
[----:B0-----:R-:W-:Y:S01]  /*38eb0*/  VIADD R0, R68, 0x92 ;  /* 0x0000009244007836 */ /* 0x001fe20000000000 */
[----:B------:R-:W-:-:S04]  /*38ec0*/  PRMT R16, R12, 0x9910, RZ ;  /* 0x000099100c107816 */ /* 0x000fc800000000ff */
[----:B------:R-:W-:Y:S01]  /*38ed0*/  ISETP.GE.AND P6, PT, R0, UR33, PT ;  /* 0x0000002100007c0c */ /* 0x000fe2000bfc6270 */
[----:B------:R-:W-:Y:S01]  /*38ee0*/  IMAD.MOV.U32 R0, RZ, RZ, R16 ;  /* 0x000000ffff007224 */ /* 0x000fe200078e0010 */
[----:B---3--:R-:W3:Y:S01]  /*38ef0*/  LDL.LU.64 R12, [R1+0xa40] ;  /* 0x000a4000010c7983 */ /* 0x008ee20000300a00 */
[----:B------:R-:W-:Y:S01]  /*38f00*/  ISETP.LT.AND P4, PT, R70, UR27, !P4 ;  /* 0x0000001b46007c0c */ /* 0x000fe2000e781270 */
        /* <DEDUP_REMOVED lines=9> */
[----:B-1----:R-:W-:Y:S01]  /*38fa0*/  ISETP.LT.AND P5, PT, R69, UR26, !P6 ;  /* 0x0000001a45007c0c */ /* 0x002fe2000f7a1270 */
[----:B------:R-:W5:Y:S01]  /*38fb0*/  LDL.LU R20, [R1+0x450] ;  /* 0x0004500001147983 */ /* 0x000f620000300800 */
[----:B------:R-:W-:Y:S01]  /*38fc0*/  ISETP.GE.AND P3, PT, R0, UR34, PT ;  /* 0x0000002200007c0c */ /* 0x000fe2000bf66270 */
[----:B------:R-:W1:Y:S01]  /*38fd0*/  LDCU UR26, c[0x0][0x398] ;  /* 0x00007300ff1a77ac */ /* 0x000e620008000800 */
        /* <DEDUP_REMOVED lines=13> */
[----:B------:R-:W1:Y:S02]  /*390b0*/  LDCU UR23, c[0x0][0x398] ;  /* 0x00007300ff1777ac */ /* 0x000e640008000800 */
[----:B------:R-:W2:Y:S04]  /*390c0*/  LDL.LU.64 R16, [R1+0xa28] ;  /* 0x000a280001107983 */ /* 0x000ea80000300a00 */
[----:B---3--:R-:W-:Y:S01]  /*390d0*/  @P5 STG.E.U8 desc[UR24][R12.64], R9 ;  /* 0x000000090c005986 */ /* 0x008fe2000c101118 */
[----:B------:R-:W-:Y:S01]  /*390e0*/  ISETP.GE.AND P5, PT, R0, UR35, PT ;  /* 0x0000002300007c0c */ /* 0x000fe2000bfa6270 */
[----:B------:R-:W-:Y:S01]  /*390f0*/  IMAD.MOV.U32 R0, RZ, RZ, R8 ;  /* 0x000000ffff007224 */ /* 0x000fe200078e0008 */
[----:B0-----:R-:W-:Y:S01]  /*39100*/  ISETP.LT.AND P3, PT, R70, UR27, !P3 ;  /* 0x0000001b46007c0c */ /* 0x001fe2000df61270 */
        /* <DEDUP_REMOVED lines=14> */
[----:B------:R-:W-:Y:S01]  /*391f0*/  SHF.R.S32.HI R0, RZ, 0x8, R71 ;  /* 0x00000008ff007819 */ /* 0x000fe20000011447 */
[----:B------:R-:W5:Y:S01]  /*39200*/  LDL.LU R9, [R1+0x45c] ;  /* 0x00045c0001097983 */ /* 0x000f620000300800 */
[----:B--2---:R-:W-:-:S03]  /*39210*/  F2FP.SATFINITE.E4M3.F32.PACK_AB_MERGE_C R10, R10, R20, RZ ;  /* 0x000000140a0a723e */ /* 0x004fc600048070ff */
[----:B------:R-:W2:Y:S01]  /*39220*/  LDL.LU R15, [R1+0x58] ;  /* 0x00005800010f7983 */ /* 0x000ea20000300800 */
[----:B------:R-:W-:Y:S01]  /*39230*/  ISETP.LT.AND P5, PT, R70, UR28, !P5 ;  /* 0x0000001c46007c0c */ /* 0x000fe2000efa1270 */
        /* <DEDUP_REMOVED lines=71> */
[----:B-1----:R-:W-:Y:S01]  /*396b0*/  ISETP.LT.AND P3, PT, R69, UR29, !P4 ;  /* 0x0000001d45007c0c */ /* 0x002fe2000e761270 */
        /* <DEDUP_REMOVED lines=34> */
[----:B-1----:R-:W-:Y:S01]  /*398e0*/  ISETP.LT.AND P4, PT, R69, UR29, !P3 ;  /* 0x0000001d45007c0c */ /* 0x002fe2000df81270 */
        /* <DEDUP_REMOVED lines=87> */
[----:B------:R-:W5:Y:S04]  /*39e60*/  LDL.LU R9, [R1+0x48c] ;  /* 0x00048c0001097983 */ /* 0x000f680000300800 */
[----:B------:R-:W5:Y:S01]  /*39e70*/  LDL.LU R15, [R1+0x88] ;  /* 0x00008800010f7983 */ /* 0x000f620000300800 */
[----:B--2---:R-:W-:-:S03]  /*39e80*/  F2FP.SATFINITE.E4M3.F32.PACK_AB_MERGE_C R12, R12, R20, RZ ;  /* 0x000000140c0c723e */ /* 0x004fc600048070ff */
[----:B------:R-:W2:Y:S04]  /*39e90*/  LDL.LU R8, [R1+0x8c] ;  /* 0x00008c0001087983 */ /* 0x000ea80000300800 */
[----:B------:R-:W2:Y:S01]  /*39ea0*/  LDL.LU.64 R10, [R1+0x8f8] ;  /* 0x0008f800010a7983 */ /* 0x000ea20000300a00 */
[----:B------:R-:W-:Y:S01]  /*39eb0*/  ISETP.LT.AND P5, PT, R70, UR32, !P5 ;  /* 0x0000002046007c0c */ /* 0x000fe2000efa1270 */
[----:B------:R-:W0:Y:S02]  /*39ec0*/  LDCU UR32, c[0x0][0x398] ;  /* 0x00007300ff2077ac */ /* 0x000e240008000800 */
        /* <DEDUP_REMOVED lines=9> */
[----:B---3--:R-:W3:Y:S04]  /*39f60*/  LDL.LU.64 R12, [R1+0x8e8] ;  /* 0x0008e800010c7983 */ /* 0x008ee80000300a00 */
[----:B------:R-:W-:Y:S01]  /*39f70*/  SHF.R.S32.HI R0, RZ, 0x8, R0 ;  /* 0x00000008ff007819 */ /* 0x000fe20000011400 */
[----:B----4-:R0:W-:Y:S04]  /*39f80*/  @P5 STG.E.U8 desc[UR24][R6.64], R71 ;  /* 0x0000004706005986 */ /* 0x0101e8000c101118 */
[----:B-----5:R4:W-:Y:S04]  /*39f90*/  @P3 STG.E.U8 desc[UR24][R4.64], R0 ;  /* 0x0000000004003986 */ /* 0x0209e8000c101118 */
[----:B0-----:R-:W5:Y:S04]  /*39fa0*/  LDL.LU.64 R6, [R1+0x8e0] ;  /* 0x0008e00001067983 */ /* 0x001f680000300a00 */
[----:B----4-:R-:W4:Y:S01]  /*39fb0*/  LDL.LU.64 R4, [R1+0x8c8] ;  /* 0x0008c80001047983 */ /* 0x010f220000300a00 */
[----:B------:R-:W-:Y:S01]  /*39fc0*/  ISETP.LT.AND P4, PT, R70, UR35, !P4 ;  /* 0x0000002346007c0c */ /* 0x000fe2000e781270 */
[----:B------:R-:W-:Y:S01]  /*39fd0*/  VIADD R0, R68, 0xa3 ;  /* 0x000000a344007836 */ /* 0x000fe20000000000 */
[----:B------:R-:W-:Y:S01]  /*39fe0*/  PRMT R71, R71, 0x9910, RZ ;  /* 0x0000991047477816 */ /* 0x000fe200000000ff */
[----:B------:R-:W4:Y:S01]  /*39ff0*/  LDL.LU R20, [R1+0x490] ;  /* 0x0004900001147983 */ /* 0x000f220000300800 */
[----:B------:R-:W-:Y:S01]  /*3a000*/  ISETP.LT.AND P5, PT, R69, UR34, !P6 ;  /* 0x0000002245007c0c */ /* 0x000fe2000f7a1270 */
[----:B------:R-:W0:Y:S01]  /*3a010*/  LDCU UR35, c[0x0][0x398] ;  /* 0x00007300ff2377ac */ /* 0x000e220008000800 */
[----:B------:R-:W-:-:S02]  /*3a020*/  ISETP.GE.AND P3, PT, R0, UR50, PT ;  /* 0x0000003200007c0c */ /* 0x000fc4000bf66270 */
[----:B------:R-:W-:Y:S01]  /*3a030*/  SHF.R.S32.HI R0, RZ, 0x8, R71 ;  /* 0x00000008ff007819 */ /* 0x000fe20000011447 */
[----:B------:R-:W0:Y:S01]  /*3a040*/  LDCU UR34, c[0x0][0x398] ;  /* 0x00007300ff2277ac */ /* 0x000e220008000800 */
[----:B------:R-:W-:-:S03]  /*3a050*/  F2FP.SATFINITE.E4M3.F32.PACK_AB_MERGE_C R9, R9, R14, RZ ;  /* 0x0000000e0909723e */ /* 0x000fc600048070ff */
[----:B--2---:R2:W-:Y:S01]  /*3a060*/  @P4 STG.E.U8 desc[UR24][R10.64], R0 ;  /* 0x000000000a004986 */ /* 0x0045e2000c101118 */
[----:B------:R-:W-:Y:S02]  /*3a070*/  F2FP.SATFINITE.E4M3.F32.PACK_AB_MERGE_C R71, R8, R15, RZ ;  /* 0x0000000f0847723e */ /* 0x000fe400048070ff */
        /* <DEDUP_REMOVED lines=12> */
[----:B------:R-:W-:-:S02]  /*3a140*/  IMAD.MOV.U32 R0, RZ, RZ, R8 ;  /* 0x000000ffff007224 */ /* 0x000fc400078e0008 */
[----:B------:R-:W3:Y:S03]  /*3a150*/  LDL.LU.64 R18, [R1+0x8a8] ;  /* 0x0008a80001127983 */ /* 0x000ee60000300a00 */
[----:B------:R-:W-:Y:S01]  /*3a160*/  SHF.R.S32.HI R0, RZ, 0x8, R0 ;  /* 0x00000008ff007819 */ /* 0x000fe20000011400 */
[----:B-----5:R5:W-:Y:S04]  /*3a170*/  @P6 STG.E.U8 desc[UR24][R6.64], R71 ;  /* 0x0000004706006986 */ /* 0x020be8000c101118 */
[----:B----4-:R4:W-:Y:S04]  /*3a180*/  @P4 STG.E.U8 desc[UR24][R4.64], R0 ;  /* 0x0000000004004986 */ /* 0x0109e8000c101118 */
[----:B-----5:R-:W5:Y:S04]  /*3a190*/  LDL.LU.64 R6, [R1+0x8a0] ;  /* 0x0008a00001067983 */ /* 0x020f680000300a00 */
[----:B----4-:R-:W4:Y:S01]  /*3a1a0*/  LDL.LU.64 R4, [R1+0x898] ;  /* 0x0008980001047983 */ /* 0x010f220000300a00 */
[----:B0-----:R-:W-:Y:S01]  /*3a1b0*/  ISETP.LT.AND P3, PT, R70, UR35, !P3 ;  /* 0x0000002346007c0c */ /* 0x001fe2000df61270 */
[----:B------:R-:W-:Y:S01]  /*3a1c0*/  VIADD R0, R68, 0xa5 ;  /* 0x000000a544007836 */ /* 0x000fe20000000000 */
[----:B------:R-:W-:Y:S01]  /*3a1d0*/  PRMT R71, R71, 0x9910, RZ ;  /* 0x0000991047477816 */ /* 0x000fe200000000ff */
[----:B------:R-:W4:Y:S01]  /*3a1e0*/  LDL.LU R14, [R1+0x498] ;  /* 0x00049800010e7983 */ /* 0x000f220000300800 */
[----:B------:R-:W-:Y:S01]  /*3a1f0*/  ISETP.LT.AND P6, PT, R69, UR34, !P5 ;  /* 0x0000002245007c0c */ /* 0x000fe2000efc1270 */
[----:B------:R-:W0:Y:S01]  /*3a200*/  LDCU UR35, c[0x0][0x398] ;  /* 0x00007300ff2377ac */ /* 0x000e220008000800 */
[----:B------:R-:W-:Y:S01]  /*3a210*/  ISETP.GE.AND P4, PT, R0, UR52, PT ;  /* 0x0000003400007c0c */ /* 0x000fe2000bf86270 */
[----:B------:R-:W4:Y:S01]  /*3a220*/  LDL.LU R9, [R1+0x49c] ;  /* 0x00049c0001097983 */ /* 0x000f220000300800 */
[----:B------:R-:W-:Y:S01]  /*3a230*/  SHF.R.S32.HI R0, RZ, 0x8, R71 ;  /* 0x00000008ff007819 */ /* 0x000fe20000011447 */
[----:B------:R-:W0:Y:S02]  /*3a240*/  LDCU UR34, c[0x0][0x398] ;  /* 0x00007300ff2277ac */ /* 0x000e240008000800 */
[----:B------:R-:W4:Y:S01]  /*3a250*/  LDL.LU R15, [R1+0x98] ;  /* 0x00009800010f7983 */ /* 0x000f220000300800 */
        /* <DEDUP_REMOVED lines=16> */
[----:B-----5:R0:W-:Y:S04]  /*3a360*/  @P5 STG.E.U8 desc[UR24][R6.64], R71 ;  /* 0x0000004706005986 */ /* 0x0201e8000c101118 */
[----:B----4-:R4:W-:Y:S04]  /*3a370*/  @P3 STG.E.U8 desc[UR24][R4.64], R0 ;  /* 0x0000000004003986 */ /* 0x0109e8000c101118 */
        /* <DEDUP_REMOVED lines=50> */
[----:B------:R-:W-:Y:S01]  /*3a6a0*/  ISETP.LT.AND P3, PT, R69, UR37, !P4 ;  /* 0x0000002545007c0c */ /* 0x000fe2000e761270 */
[----:B------:R-:W0:Y:S01]  /*3a6b0*/  LDCU UR37, c[0x0][0x398] ;  /* 0x00007300ff2577ac */ /* 0x000e220008000800 */
[----:B------:R-:W-:Y:S01]  /*3a6c0*/  F2FP.SATFINITE.E4M3.F32.PACK_AB_MERGE_C R71, R13, R21, RZ ;  /* 0x000000150d47723e */ /* 0x000fe200048070ff */
[----:B---3--:R3:W-:Y:S01]  /*3a6d0*/  @P6 STG.E.U8 desc[UR24][R18.64], R12 ;  /* 0x0000000c12006986 */ /* 0x0087e2000c101118 */
[----:B-1----:R-:W-:Y:S01]  /*3a6e0*/  VIADD R0, R68, 0xaa ;  /* 0x000000aa44007836 */ /* 0x002fe20000000000 */
[----:B------:R-:W-:-:S04]  /*3a6f0*/  PRMT R16, R12, 0x9910, RZ ;  /* 0x000099100c107816 */ /* 0x000fc800000000ff */
[----:B------:R-:W-:Y:S01]  /*3a700*/  ISETP.GE.AND P6, PT, R0, UR57, PT ;  /* 0x0000003900007c0c */ /* 0x000fe2000bfc6270 */
[----:B------:R-:W-:Y:S01]  /*3a710*/  IMAD.MOV.U32 R0, RZ, RZ, R16 ;  /* 0x000000ffff007224 */ /* 0x000fe200078e0010 */
[----:B---3--:R-:W3:Y:S04]  /*3a720*/  LDL.LU.64 R12, [R1+0x800] ;  /* 0x00080000010c7983 */ /* 0x008ee80000300a00 */
[----:B------:R-:W-:Y:S01]  /*3a730*/  SHF.R.S32.HI R0, RZ, 0x8, R0 ;  /* 0x00000008ff007819 */ /* 0x000fe20000011400 */
[----:B-----5:R1:W-:Y:S04]  /*3a740*/  @P5 STG.E.U8 desc[UR24][R6.64], R71 ;  /* 0x0000004706005986 */ /* 0x0203e8000c101118 */
[----:B----4-:R4:W-:Y:S04]  /*3a750*/  @P3 STG.E.U8 desc[UR24][R4.64], R0 ;  /* 0x0000000004003986 */ /* 0x0109e8000c101118 */
[----:B-1----:R-:W5:Y:S04]  /*3a760*/  LDL.LU.64 R6, [R1+0x7e8] ;  /* 0x0007e80001067983 */ /* 0x002f680000300a00 */
[----:B----4-:R-:W4:Y:S01]  /*3a770*/  LDL.LU.64 R4, [R1+0x7e0] ;  /* 0x0007e00001047983 */ /* 0x010f220000300a00 */
[----:B------:R-:W-:Y:S01]  /*3a780*/  ISETP.LT.AND P4, PT, R70, UR39, !P4 ;  /* 0x0000002746007c0c */ /* 0x000fe2000e781270 */
[----:B------:R-:W-:Y:S01]  /*3a790*/  VIADD R0, R68, 0xab ;  /* 0x000000ab44007836 */ /* 0x000fe20000000000 */
[----:B------:R-:W-:Y:S01]  /*3a7a0*/  PRMT R71, R71, 0x9910, RZ ;  /* 0x0000991047477816 */ /* 0x000fe200000000ff */
[----:B------:R-:W4:Y:S01]  /*3a7b0*/  LDL.LU R20, [R1+0x4b0] ;  /* 0x0004b00001147983 */ /* 0x000f220000300800 */
[----:B0-----:R-:W-:Y:S01]  /*3a7c0*/  ISETP.LT.AND P5, PT, R69, UR38, !P6 ;  /* 0x0000002645007c0c */ /* 0x001fe2000f7a1270 */
[----:B------:R-:W0:Y:S01]  /*3a7d0*/  LDCU UR39, c[0x0][0x398] ;  /* 0x00007300ff2777ac */ /* 0x000e220008000800 */
[----:B------:R-:W-:-:S02]  /*3a7e0*/  ISETP.GE.AND P3, PT, R0, UR58, PT ;  /* 0x0000003a00007c0c */ /* 0x000fc4000bf66270 */
[----:B------:R-:W-:Y:S01]  /*3a7f0*/  SHF.R.S32.HI R0, RZ, 0x8, R71 ;  /* 0x00000008ff007819 */ /* 0x000fe20000011447 */
[----:B------:R-:W1:Y:S01]  /*3a800*/  LDCU UR38, c[0x0][0x398] ;  /* 0x00007300ff2677ac */ /* 0x000e620008000800 */
        /* <DEDUP_REMOVED lines=26> */
[----:B-1----:R-:W-:Y:S01]  /*3a9b0*/  ISETP.LT.AND P4, PT, R69, UR38, !P5 ;  /* 0x0000002645007c0c */ /* 0x002fe2000ef81270 */
[----:B------:R-:W0:Y:S01]  /*3a9c0*/  LDCU UR39, c[0x0][0x398] ;  /* 0x00007300ff2777ac */ /* 0x000e220008000800 */
[----:B------:R-:W-:Y:S01]  /*3a9d0*/  ISETP.GE.AND P6, PT, R0, UR60, PT ;  /* 0x0000003c00007c0c */ /* 0x000fe2000bfc6270 */
[----:B------:R-:W4:Y:S01]  /*3a9e0*/  LDL.LU R9, [R1+0x4bc] ;  /* 0x0004bc0001097983 */ /* 0x000f220000300800 */
[----:B------:R-:W-:Y:S01]  /*3a9f0*/  SHF.R.S32.HI R0, RZ, 0x8, R71 ;  /* 0x00000008ff007819 */ /* 0x000fe20000011447 */
[----:B------:R-:W1:Y:S02]  /*3aa00*/  LDCU UR38, c[0x0][0x398] ;  /* 0x00007300ff2677ac */ /* 0x000e640008000800 */
        /* <DEDUP_REMOVED lines=21> */
[----:B0-----:R-:W-:Y:S01]  /*3ab60*/  ISETP.LT.AND P6, PT, R70, UR39, !P6 ;  /* 0x0000002746007c0c */ /* 0x001fe2000f7c1270 */
[----:B------:R-:W-:Y:S01]  /*3ab70*/  VIADD R0, R68, 0xaf ;  /* 0x000000af44007836 */ /* 0x000fe20000000000 */
[----:B------:R-:W-:Y:S01]  /*3ab80*/  PRMT R71, R71, 0x9910, RZ ;  /* 0x0000991047477816 */ /* 0x000fe200000000ff */
[----:B------:R-:W4:Y:S01]  /*3ab90*/  LDL.LU R20, [R1+0x4c0] ;  /* 0x0004c00001147983 */ /* 0x000f220000300800 */
[----:B------:R-:W-:Y:S01]  /*3aba0*/  ISETP.LT.AND P5, PT, R69, UR38, !P4 ;  /* 0x0000002645007c0c */ /* 0x000fe2000e7a1270 */
        /* <DEDUP_REMOVED lines=82> */
[----:B------:R-:W-:-:S05]  /*3b0d0*/  IMAD.MOV.U32 R0, RZ, RZ, R8 ;  /* 0x000000ffff007224 */ /* 0x000fca00078e0008 */
[----:B------:R-:W-:Y:S01]  /*3b0e0*/  SHF.R.S32.HI R0, RZ, 0x8, R0 ;  /* 0x00000008ff007819 */ /* 0x000fe20000011400 */
[----:B-----5:R3:W-:Y:S04]  /*3b0f0*/  @P6 STG.E.U8 desc[UR24][R6.64], R71 ;  /* 0x0000004706006986 */ /* 0x0207e8000c101118 */
[----:B----4-:R4:W-:Y:S04]  /*3b100*/  @P4 STG.E.U8 desc[UR24][R4.64], R0 ;  /* 0x0000000004004986 */ /* 0x0109e8000c101118 */
[----:B---3--:R-:W3:Y:S04]  /*3b110*/  LDL.LU.64 R6, [R1+0x6d0] ;  /* 0x0006d00001067983 */ /* 0x008ee80000300a00 */
[----:B----4-:R-:W4:Y:S04]  /*3b120*/  LDL.LU.64 R4, [R1+0x6c0] ;  /* 0x0006c00001047983 */ /* 0x010f280000300a00 */
[----:B------:R-:W5:Y:S01]  /*3b130*/  LDL.LU R14, [R1+0x4d8] ;  /* 0x0004d800010e7983 */ /* 0x000f620000300800 */
[----:B0-----:R-:W-:Y:S01]  /*3b140*/  ISETP.LT.AND P3, PT, R70, UR43, !P3 ;  /* 0x0000002b46007c0c */ /* 0x001fe2000df61270 */
[----:B------:R-:W-:Y:S01]  /*3b150*/  VIADD R0, R68, 0xb5 ;  /* 0x000000b544007836 */ /* 0x000fe20000000000 */
[----:B-1----:R-:W-:Y:S01]  /*3b160*/  ISETP.LT.AND P6, PT, R69, UR42, !P5 ;  /* 0x0000002a45007c0c */ /* 0x002fe2000efc1270 */
[----:B------:R-:W5:Y:S01]  /*3b170*/  LDL.LU R9, [R1+0x4dc] ;  /* 0x0004dc0001097983 */ /* 0x000f620000300800 */
[----:B------:R-:W-:Y:S01]  /*3b180*/  PRMT R71, R71, 0x9910, RZ ;  /* 0x0000991047477816 */ /* 0x000fe200000000ff */
[----:B------:R-:W0:Y:S02]  /*3b190*/  LDCU UR43, c[0x0][0x398] ;  /* 0x00007300ff2b77ac */ /* 0x000e240008000800 */
[----:B------:R-:W5:Y:S01]  /*3b1a0*/  LDL.LU R15, [R1+0xd8] ;  /* 0x0000d800010f7983 */ /* 0x000f620000300800 */
[----:B------:R-:W-:Y:S01]  /*3b1b0*/  ISETP.GE.AND P4, PT, R0, UR68, PT ;  /* 0x0000004400007c0c */ /* 0x000fe2000bf86270 */
[----:B------:R-:W1:Y:S02]  /*3b1c0*/  LDCU UR42, c[0x0][0x398] ;  /* 0x00007300ff2a77ac */ /* 0x000e640008000800 */
[----:B------:R-:W5:Y:S01]  /*3b1d0*/  LDL.LU R8, [R1+0xdc] ;  /* 0x0000dc0001087983 */ /* 0x000f620000300800 */
[----:B------:R-:W-:-:S02]  /*3b1e0*/  SHF.R.S32.HI R0, RZ, 0x8, R71 ;  /* 0x00000008ff007819 */ /* 0x000fc40000011447 */
[----:B--2---:R-:W-:Y:S01]  /*3b1f0*/  F2FP.SATFINITE.E4M3.F32.PACK_AB_MERGE_C R10, R10, R20, RZ ;  /* 0x000000140a0a723e */ /* 0x004fe200048070ff */
[----:B------:R-:W2:Y:S01]  /*3b200*/  LDL.LU.64 R12, [R1+0x6b8] ;  /* 0x0006b800010c7983 */ /* 0x000ea20000300a00 */
[----:B------:R-:W-:Y:S01]  /*3b210*/  ISETP.LT.AND P5, PT, R70, UR44, !P5 ;  /* 0x0000002c46007c0c */ /* 0x000fe2000efa1270 */
[----:B------:R-:W0:Y:S01]  /*3b220*/  LDCU UR44, c[0x0][0x398] ;  /* 0x00007300ff2c77ac */ /* 0x000e220008000800 */
[----:B------:R-:W-:Y:S01]  /*3b230*/  F2FP.SATFINITE.E4M3.F32.PACK_AB_MERGE_C R71, R11, R21, RZ ;  /* 0x000000150b47723e */ /* 0x000fe200048070ff */
[----:B------:R1:W-:Y:S01]  /*3b240*/  @P3 STG.E.U8 desc[UR24][R16.64], R0 ;  /* 0x0000000010003986 */ /* 0x0003e2000c101118 */
[----:B------:R-:W-:Y:S01]  /*3b250*/  ISETP.LT.AND P3, PT, R69, UR41, !P4 ;  /* 0x0000002945007c0c */ /* 0x000fe2000e761270 */
[----:B------:R-:W0:Y:S02]  /*3b260*/  LDCU UR41, c[0x0][0x39c] ;  /* 0x00007380ff2977ac */ /* 0x000e240008000800 */
[----:B------:R1:W-:Y:S02]  /*3b270*/  @P6 STG.E.U8 desc[UR24][R18.64], R10 ;  /* 0x0000000a12006986 */ /* 0x0003e4000c101118 */
[----:B-1----:R-:W-:Y:S01]  /*3b280*/  VIADD R0, R68, 0xb6 ;  /* 0x000000b644007836 */ /* 0x002fe20000000000 */
[----:B------:R-:W-:-:S02]  /*3b290*/  PRMT R16, R10, 0x9910, RZ ;  /* 0x000099100a107816 */ /* 0x000fc400000000ff */
[----:B------:R-:W2:Y:S02]  /*3b2a0*/  LDL.LU.64 R10, [R1+0x6b0] ;  /* 0x0006b000010a7983 */ /* 0x000ea40000300a00 */
[----:B------:R-:W-:Y:S01]  /*3b2b0*/  ISETP.GE.AND P6, PT, R0, UR69, PT ;  /* 0x0000004500007c0c */ /* 0x000fe2000bfc6270 */
[----:B------:R-:W-:-:S05]  /*3b2c0*/  IMAD.MOV.U32 R0, RZ, RZ, R16 ;  /* 0x000000ffff007224 */ /* 0x000fca00078e0010 */
[----:B------:R-:W-:Y:S01]  /*3b2d0*/  SHF.R.S32.HI R0, RZ, 0x8, R0 ;  /* 0x00000008ff007819 */ /* 0x000fe20000011400 */
[----:B---3--:R1:W-:Y:S04]  /*3b2e0*/  @P5 STG.E.U8 desc[UR24][R6.64], R71 ;  /* 0x0000004706005986 */ /* 0x0083e8000c101118 */
[----:B----4-:R3:W-:Y:S04]  /*3b2f0*/  @P3 STG.E.U8 desc[UR24][R4.64], R0 ;  /* 0x0000000004003986 */ /* 0x0107e8000c101118 */
[----:B-1----:R-:W4:Y:S04]  /*3b300*/  LDL.LU.64 R6, [R1+0x698] ;  /* 0x0006980001067983 */ /* 0x002f280000300a00 */
[----:B---3--:R-:W3:Y:S01]  /*3b310*/  LDL.LU.64 R4, [R1+0x690] ;  /* 0x0006900001047983 */ /* 0x008ee20000300a00 */
[----:B------:R-:W-:Y:S01]  /*3b320*/  VIADD R0, R68, 0xb7 ;  /* 0x000000b744007836 */ /* 0x000fe20000000000 */
[----:B------:R-:W-:-:S02]  /*3b330*/  PRMT R71, R71, 0x9910, RZ ;  /* 0x0000991047477816 */ /* 0x000fc400000000ff */
[----:B0-----:R-:W-:Y:S01]  /*3b340*/  ISETP.LT.AND P4, PT, R70, UR43, !P4 ;  /* 0x0000002b46007c0c */ /* 0x001fe2000e781270 */
[----:B------:R-:W3:Y:S01]  /*3b350*/  LDL.LU R20, [R1+0x4e0] ;  /* 0x0004e00001147983 */ /* 0x000ee20000300800 */
[----:B------:R-:W-:Y:S01]  /*3b360*/  ISETP.GE.AND P3, PT, R0, UR70, PT ;  /* 0x0000004600007c0c */ /* 0x000fe2000bf66270 */
[----:B------:R-:W0:Y:S01]  /*3b370*/  LDCU UR43, c[0x0][0x398] ;  /* 0x00007300ff2b77ac */ /* 0x000e220008000800 */
[----:B------:R-:W-:Y:S02]  /*3b380*/  SHF.R.S32.HI R0, RZ, 0x8, R71 ;  /* 0x00000008ff007819 */ /* 0x000fe40000011447 */
[----:B-----5:R-:W-:Y:S02]  /*3b390*/  F2FP.SATFINITE.E4M3.F32.PACK_AB_MERGE_C R71, R8, R15, RZ ;  /* 0x0000000f0847723e */ /* 0x020fe400048070ff */
[----:B------:R-:W5:Y:S01]  /*3b3a0*/  LDL.LU R15, [R1+0x4e4] ;  /* 0x0004e400010f7983 */ /* 0x000f620000300800 */
[----:B------:R-:W-:-:S03]  /*3b3b0*/  F2FP.SATFINITE.E4M3.F32.PACK_AB_MERGE_C R9, R9, R14, RZ ;  /* 0x0000000e0909723e */ /* 0x000fc600048070ff */
[----:B------:R-:W5:Y:S01]  /*3b3c0*/  LDL.LU R21, [R1+0xe0] ;  /* 0x0000e00001157983 */ /* 0x000f620000300800 */
[----:B------:R-:W-:Y:S01]  /*3b3d0*/  ISETP.LT.AND P5, PT, R69, UR42, !P6 ;  /* 0x0000002a45007c0c */ /* 0x000fe2000f7a1270 */
[----:B------:R-:W1:Y:S02]  /*3b3e0*/  LDCU UR42, c[0x0][0x39c] ;  /* 0x00007380ff2a77ac */ /* 0x000e640008000800 */
[----:B------:R-:W5:Y:S04]  /*3b3f0*/  LDL.LU R14, [R1+0xe4] ;  /* 0x0000e400010e7983 */ /* 0x000f680000300800 */
[----:B------:R-:W5:Y:S04]  /*3b400*/  LDL.LU.64 R18, [R1+0x678] ;  /* 0x0006780001127983 */ /* 0x000f680000300a00 */
[----:B------:R-:W5:Y:S01]  /*3b410*/  LDL.LU.64 R16, [R1+0x668] ;  /* 0x0006680001107983 */ /* 0x000f620000300a00 */
[----:B------:R-:W-:-:S03]  /*3b420*/  PRMT R8, R9, 0x9910, RZ ;  /* 0x0000991009087816 */ /* 0x000fc600000000ff */
[----:B--2---:R2:W-:Y:S01]  /*3b430*/  @P4 STG.E.U8 desc[UR24][R12.64], R0 ;  /* 0x000000000c004986 */ /* 0x0045e2000c101118 */
[----:B------:R-:W-:Y:S01]  /*3b440*/  ISETP.LT.AND P6, PT, R70, UR44, !P6 ;  /* 0x0000002c46007c0c */ /* 0x000fe2000f7c1270 */
[----:B------:R-:W0:Y:S01]  /*3b450*/  LDCU UR44, c[0x0][0x398] ;  /* 0x00007300ff2c77ac */ /* 0x000e220008000800 */
[----:B------:R-:W-:Y:S01]  /*3b460*/  ISETP.LT.AND P4, PT, R69, UR45, !P3 ;  /* 0x0000002d45007c0c */ /* 0x000fe2000df81270 */
[----:B------:R1:W-:Y:S01]  /*3b470*/  @P5 STG.E.U8 desc[UR24][R10.64], R9 ;  /* 0x000000090a005986 */ /* 0x0003e2000c101118 */
[----:B------:R-:W0:Y:S01]  /*3b480*/  LDCU UR45, c[0x0][0x398] ;  /* 0x00007300ff2d77ac */ /* 0x000e220008000800 */
[----:B--2---:R-:W-:Y:S02]  /*3b490*/  VIADD R0, R68, 0xb8 ;  /* 0x000000b844007836 */ /* 0x004fe40000000000 */
[----:B-1----:R-:W2:Y:S03]  /*3b4a0*/  LDL.LU.64 R10, [R1+0x658] ;  /* 0x00065800010a7983 */ /* 0x002ea60000300a00 */
[----:B------:R-:W-:Y:S01]  /*3b4b0*/  ISETP.GE.AND P5, PT, R0, UR71, PT ;  /* 0x0000004700007c0c */ /* 0x000fe2000bfa6270 */
[----:B------:R-:W-:-:S02]  /*3b4c0*/  IMAD.MOV.U32 R0, RZ, RZ, R8 ;  /* 0x000000ffff007224 */ /* 0x000fc400078e0008 */
[----:B------:R-:W2:Y:S03]  /*3b4d0*/  LDL.LU.64 R8, [R1+0x650] ;  /* 0x0006500001087983 */ /* 0x000ea60000300a00 */
[----:B------:R-:W-:Y:S01]  /*3b4e0*/  SHF.R.S32.HI R0, RZ, 0x8, R0 ;  /* 0x00000008ff007819 */ /* 0x000fe20000011400 */
[----:B------:R-:W2:Y:S04]  /*3b4f0*/  LDL.LU R12, [R1+0x4e8] ;  /* 0x0004e800010c7983 */ /* 0x000ea80000300800 */
[----:B------:R-:W2:Y:S04]  /*3b500*/  LDL.LU R13, [R1+0x4ec] ;  /* 0x0004ec00010d7983 */ /* 0x000ea80000300800 */
[----:B----4-:R1:W-:Y:S04]  /*3b510*/  @P6 STG.E.U8 desc[UR24][R6.64], R71 ;  /* 0x0000004706006986 */ /* 0x0103e8000c101118 */
[----:B---3--:R3:W-:Y:S04]  /*3b520*/  @P4 STG.E.U8 desc[UR24][R4.64], R0 ;  /* 0x0000000004004986 */ /* 0x0087e8000c101118 */
[----:B-1----:R-:W4:Y:S04]  /*3b530*/  LDL.LU R6, [R1+0xe8] ;  /* 0x0000e80001067983 */ /* 0x002f280000300800 */
[----:B------:R-:W4:Y:S04]  /*3b540*/  LDL.LU R7, [R1+0xec] ;  /* 0x0000ec0001077983 */ /* 0x000f280000300800 */
[----:B---3--:R-:W3:Y:S01]  /*3b550*/  LDL.LU.64 R4, [R1+0x640] ;  /* 0x0006400001047983 */ /* 0x008ee20000300a00 */
[----:B0-----:R-:W-:Y:S01]  /*3b560*/  ISETP.LT.AND P3, PT, R70, UR43, !P3 ;  /* 0x0000002b46007c0c */ /* 0x001fe2000df61270 */
[----:B------:R-:W-:Y:S01]  /*3b570*/  VIADD R0, R68, 0xb9 ;  /* 0x000000b944007836 */ /* 0x000fe20000000000 */
[----:B------:R-:W-:Y:S01]  /*3b580*/  PRMT R71, R71, 0x9910, RZ ;  /* 0x0000991047477816 */ /* 0x000fe200000000ff */
[----:B------:R-:W0:Y:S01]  /*3b590*/  LDCU UR43, c[0x0][0x39c] ;  /* 0x00007380ff2b77ac */ /* 0x000e220008000800 */
[----:B------:R-:W-:-:S02]  /*3b5a0*/  ISETP.LT.AND P6, PT, R69, UR46, !P5 ;  /* 0x0000002e45007c0c */ /* 0x000fc4000efc1270 */
[----:B------:R-:W-:Y:S01]  /*3b5b0*/  ISETP.GE.AND P4, PT, R0, UR73, PT ;  /* 0x0000004900007c0c */ /* 0x000fe2000bf86270 */
[----:B------:R-:W1:Y:S01]  /*3b5c0*/  LDCU UR46, c[0x0][0x398] ;  /* 0x00007300ff2e77ac */ /* 0x000e620008000800 */
[----:B------:R-:W-:Y:S02]  /*3b5d0*/  SHF.R.S32.HI R0, RZ, 0x8, R71 ;  /* 0x00000008ff007819 */ /* 0x000fe40000011447 */
[----:B-----5:R-:W-:Y:S02]  /*3b5e0*/  F2FP.SATFINITE.E4M3.F32.PACK_AB_MERGE_C R15, R15, R20, RZ ;  /* 0x000000140f0f723e */ /* 0x020fe400048070ff */
[----:B------:R-:W-:Y:S01]  /*3b5f0*/  F2FP.SATFINITE.E4M3.F32.PACK_AB_MERGE_C R71, R14, R21, RZ ;  /* 0x000000150e47723e */ /* 0x000fe200048070ff */
[----:B------:R5:W-:Y:S01]  /*3b600*/  @P3 STG.E.U8 desc[UR24][R18.64], R0 ;  /* 0x0000000012003986 */ /* 0x000be2000c101118 */
[----:B------:R-:W-:Y:S02]  /*3b610*/  PRMT R14, R15, 0x9910, RZ ;  /* 0x000099100f0e7816 */ /* 0x000fe400000000ff */
[----:B------:R-:W-:Y:S01]  /*3b620*/  ISETP.LT.AND P5, PT, R70, UR44, !P5 ;  /* 0x0000002c46007c0c */ /* 0x000fe2000efa1270 */
[----:B------:R-:W-:Y:S01]  /*3b630*/  @P6 STG.E.U8 desc[UR24][R16.64], R15 ;  /* 0x0000000f10006986 */ /* 0x000fe2000c101118 */
[----:B------:R-:W-:Y:S01]  /*3b640*/  ISETP.LT.AND P3, PT, R69, UR45, !P4 ;  /* 0x0000002d45007c0c */ /* 0x000fe2000e761270 */
[----:B------:R-:W0:Y:S01]  /*3b650*/  LDCU UR44, c[0x0][0x398] ;  /* 0x00007300ff2c77ac */ /* 0x000e220008000800 */
[----:B-----5:R-:W-:Y:S01]  /*3b660*/  VIADD R0, R68, 0xba ;  /* 0x000000ba44007836 */ /* 0x020fe20000000000 */
[----:B------:R-:W5:Y:S01]  /*3b670*/  LDL.LU.64 R18, [R1+0x638] ;  /* 0x0006380001127983 */ /* 0x000f620000300a00 */
[----:B------:R-:W0:Y:S03]  /*3b680*/  LDCU UR45, c[0x0][0x398] ;  /* 0x00007300ff2d77ac */ /* 0x000e260008000800 */
[----:B------:R-:W-:Y:S01]  /*3b690*/  ISETP.GE.AND P6, PT, R0, UR77, PT ;  /* 0x0000004d00007c0c */ /* 0x000fe2000bfc6270 */
[----:B------:R-:W-:-:S03]  /*3b6a0*/  IMAD.MOV.U32 R0, RZ, RZ, R14 ;  /* 0x000000ffff007224 */ /* 0x000fc600078e000e */
[----:B--2---:R2:W-:Y:S02]  /*3b6b0*/  @P5 STG.E.U8 desc[UR24][R10.64], R71 ;  /* 0x000000470a005986 */ /* 0x0045e4000c101118 */
[----:B------:R-:W-:Y:S02]  /*3b6c0*/  SHF.R.S32.HI R0, RZ, 0x8, R0 ;  /* 0x00000008ff007819 */ /* 0x000fe40000011400 */
[----:B------:R-:W-:Y:S01]  /*3b6d0*/  ISETP.LT.AND P4, PT, R70, UR47, !P4 ;  /* 0x0000002f46007c0c */ /* 0x000fe2000e781270 */
[----:B------:R-:W0:Y:S02]  /*3b6e0*/  LDCU UR47, c[0x0][0x398] ;  /* 0x00007300ff2f77ac */ /* 0x000e240008000800 */
[----:B------:R1:W-:Y:S01]  /*3b6f0*/  @P3 STG.E.U8 desc[UR24][R8.64], R0 ;  /* 0x0000000008003986 */ /* 0x0003e2000c101118 */
[----:B--2---:R-:W-:-:S03]  /*3b700*/  PRMT R71, R71, 0x9910, RZ ;  /* 0x0000991047477816 */ /* 0x004fc600000000ff */
[----:B------:R-:W2:Y:S01]  /*3b710*/  LDL.LU.64 R10, [R1+0x630] ;  /* 0x00063000010a7983 */ /* 0x000ea20000300a00 */
[----:B-1----:R-:W-:-:S03]  /*3b720*/  VIADD R0, R68, 0xbb ;  /* 0x000000bb44007836 */ /* 0x002fc60000000000 */
[----:B------:R-:W2:Y:S02]  /*3b730*/  LDL.LU.64 R8, [R1+0x628] ;  /* 0x0006280001087983 */ /* 0x000ea40000300a00 */
[----:B------:R-:W-:Y:S02]  /*3b740*/  ISETP.GE.AND P3, PT, R0, UR76, PT ;  /* 0x0000004c00007c0c */ /* 0x000fe4000bf66270 */
[----:B------:R-:W2:Y:S01]  /*3b750*/  LDL.LU R17, [R1+0x4f0] ;  /* 0x0004f00001117983 */ /* 0x000ea20000300800 */
[----:B------:R-:W-:Y:S02]  /*3b760*/  SHF.R.S32.HI R0, RZ, 0x8, R71 ;  /* 0x00000008ff007819 */ /* 0x000fe40000011447 */
[----:B------:R-:W-:Y:S02]  /*3b770*/  F2FP.SATFINITE.E4M3.F32.PACK_AB_MERGE_C R14, R13, R12, RZ ;  /* 0x0000000c0d0e723e */ /* 0x000fe400048070ff */
[----:B----4-:R-:W-:Y:S01]  /*3b780*/  F2FP.SATFINITE.E4M3.F32.PACK_AB_MERGE_C R71, R7, R6, RZ ;  /* 0x000000060747723e */ /* 0x010fe200048070ff */
[----:B---3--:R1:W-:Y:S04]  /*3b790*/  @P4 STG.E.U8 desc[UR24][R4.64], R0 ;  /* 0x0000000004004986 */ /* 0x0083e8000c101118 */
[----:B-1----:R-:W3:Y:S04]  /*3b7a0*/  LDL.LU R5, [R1+0x4f4] ;  /* 0x0004f40001057983 */ /* 0x002ee80000300800 */
[----:B------:R-:W4:Y:S04]  /*3b7b0*/  LDL.LU R12, [R1+0xf0] ;  /* 0x0000f000010c7983 */ /* 0x000f280000300800 */
[----:B------:R-:W4:Y:S04]  /*3b7c0*/  LDL.LU R4, [R1+0xf4] ;  /* 0x0000f40001047983 */ /* 0x000f280000300800 */
[----:B------:R-:W4:Y:S04]  /*3b7d0*/  LDL.LU.64 R6, [R1+0x610] ;  /* 0x0006100001067983 */ /* 0x000f280000300a00 */
[----:B------:R-:W4:Y:S01]  /*3b7e0*/  LDL.LU.64 R20, [R1+0x608] ;  /* 0x0006080001147983 */ /* 0x000f220000300a00 */
[----:B------:R-:W-:Y:S01]  /*3b7f0*/  ISETP.LT.AND P5, PT, R69, UR46, !P6 ;  /* 0x0000002e45007c0c */ /* 0x000fe2000f7a1270 */
[----:B------:R-:W-:Y:S01]  /*3b800*/  VIADD R0, R68, 0xbc ;  /* 0x000000bc44007836 */ /* 0x000fe20000000000 */
[----:B------:R-:W-:Y:S01]  /*3b810*/  PRMT R13, R14, 0x9910, RZ ;  /* 0x000099100e0d7816 */ /* 0x000fe200000000ff */
[----:B------:R-:W1:Y:S01]  /*3b820*/  LDCU UR46, c[0x0][0x398] ;  /* 0x00007300ff2e77ac */ /* 0x000e620008000800 */
[----:B0-----:R-:W-:-:S02]  /*3b830*/  ISETP.LT.AND P6, PT, R70, UR44, !P6 ;  /* 0x0000002c46007c0c */ /* 0x001fc4000f7c1270 */
[----:B------:R-:W-:Y:S01]  /*3b840*/  ISETP.LT.AND P4, PT, R69, UR45, !P3 ;  /* 0x0000002d45007c0c */ /* 0x000fe2000df81270 */
[----:B------:R-:W0:Y:S06]  /*3b850*/  LDCU UR44, c[0x0][0x398] ;  /* 0x00007300ff2c77ac */ /* 0x000e2c0008000800 */
[----:B-----5:R5:W-:Y:S01]  /*3b860*/  @P5 STG.E.U8 desc[UR24][R18.64], R14 ;  /* 0x0000000e12005986 */ /* 0x020be2000c101118 */
[----:B------:R-:W-:Y:S01]  /*3b870*/  ISETP.GE.AND P5, PT, R0, UR4, PT ;  /* 0x0000000400007c0c */ /* 0x000fe2000bfa6270 */
[----:B------:R-:W-:Y:S01]  /*3b880*/  IMAD.MOV.U32 R0, RZ, RZ, R13 ;  /* 0x000000ffff007224 */ /* 0x000fe200078e000d */
[----:B------:R-:W-:Y:S01]  /*3b890*/  ISETP.LT.AND P3, PT, R70, UR47, !P3 ;  /* 0x0000002f46007c0c */ /* 0x000fe2000df61270 */
[----:B--2---:R2:W-:Y:S01]  /*3b8a0*/  @P6 STG.E.U8 desc[UR24][R10.64], R71 ;  /* 0x000000470a006986 */ /* 0x0045e2000c101118 */
[----:B------:R-:W0:Y:S02]  /*3b8b0*/  LDCU UR45, c[0x0][0x398] ;  /* 0x00007300ff2d77ac */ /* 0x000e240008000800 */
[----:B------:R-:W-:-:S02]  /*3b8c0*/  SHF.R.S32.HI R0, RZ, 0x8, R0 ;  /* 0x00000008ff007819 */ /* 0x000fc40000011400 */
[----:B-1----:R-:W-:Y:S01]  /*3b8d0*/  ISETP.LT.AND P6, PT, R69, UR46, !P5 ;  /* 0x0000002e45007c0c */ /* 0x002fe2000efc1270 */
[----:B------:R-:W1:Y:S01]  /*3b8e0*/  LDCU UR47, c[0x0][0x398] ;  /* 0x00007300ff2f77ac */ /* 0x000e620008000800 */
[----:B-----5:R-:W5:Y:S01]  /*3b8f0*/  LDL.LU.64 R18, [R1+0x598] ;  /* 0x0005980001127983 */ /* 0x020f620000300a00 */
[----:B------:R-:W0:Y:S03]  /*3b900*/  LDCU UR46, c[0x0][0x398] ;  /* 0x00007300ff2e77ac */ /* 0x000e260008000800 */
[----:B------:R1:W-:Y:S01]  /*3b910*/  @P4 STG.E.U8 desc[UR24][R8.64], R0 ;  /* 0x0000000008004986 */ /* 0x0003e2000c101118 */
[----:B--2---:R-:W-:Y:S01]  /*3b920*/  PRMT R71, R71, 0x9910, RZ ;  /* 0x0000991047477816 */ /* 0x004fe200000000ff */
[----:B------:R-:W2:Y:S02]  /*3b930*/  LDCU UR4, c[0x0][0x39c] ;  /* 0x00007380ff0477ac */ /* 0x000ea40008000800 */
[----:B------:R-:W2:Y:S01]  /*3b940*/  LDL.LU.64 R10, [R1+0x590] ;  /* 0x00059000010a7983 */ /* 0x000ea20000300a00 */
[----:B-1----:R-:W-:-:S03]  /*3b950*/  VIADD R0, R68, 0xbd ;  /* 0x000000bd44007836 */ /* 0x002fc60000000000 */
[----:B------:R-:W2:Y:S02]  /*3b960*/  LDL.LU R8, [R1+0x4f8] ;  /* 0x0004f80001087983 */ /* 0x000ea40000300800 */
[----:B------:R-:W-:Y:S02]  /*3b970*/  ISETP.GE.AND P4, PT, R0, UR6, PT ;  /* 0x0000000600007c0c */ /* 0x000fe4000bf86270 */
[----:B------:R-:W2:Y:S01]  /*3b980*/  LDL.LU R9, [R1+0x4fc] ;  /* 0x0004fc0001097983 */ /* 0x000ea20000300800 */
[----:B------:R-:W-:Y:S01]  /*3b990*/  SHF.R.S32.HI R0, RZ, 0x8, R71 ;  /* 0x00000008ff007819 */ /* 0x000fe20000011447 */
[----:B------:R-:W1:Y:S02]  /*3b9a0*/  LDCU UR6, c[0x0][0x39c] ;  /* 0x00007380ff0677ac */ /* 0x000e640008000800 */
[----:B------:R-:W2:Y:S04]  /*3b9b0*/  LDL.LU R16, [R1+0xf8] ;  /* 0x0000f80001107983 */ /* 0x000ea80000300800 */
[----:B------:R-:W2:Y:S04]  /*3b9c0*/  LDL.LU R13, [R1+0xfc] ;  /* 0x0000fc00010d7983 */ /* 0x000ea80000300800 */
[----:B------:R-:W2:Y:S01]  /*3b9d0*/  LDL.LU.64 R14, [R1+0x580] ;  /* 0x00058000010e7983 */ /* 0x000ea20000300a00 */
[----:B---3--:R-:W-:-:S02]  /*3b9e0*/  F2FP.SATFINITE.E4M3.F32.PACK_AB_MERGE_C R5, R5, R17, RZ ;  /* 0x000000110505723e */ /* 0x008fc400048070ff */
[----:B----4-:R-:W-:Y:S02]  /*3b9f0*/  F2FP.SATFINITE.E4M3.F32.PACK_AB_MERGE_C R71, R4, R12, RZ ;  /* 0x0000000c0447723e */ /* 0x010fe400048070ff */
[----:B------:R-:W-:Y:S01]  /*3ba00*/  PRMT R4, R5, 0x9910, RZ ;  /* 0x0000991005047816 */ /* 0x000fe200000000ff */
[----:B------:R3:W-:Y:S04]  /*3ba10*/  @P3 STG.E.U8 desc[UR24][R6.64], R0 ;  /* 0x0000000006003986 */ /* 0x0007e8000c101118 */
[----:B------:R4:W-:Y:S01]  /*3ba20*/  @P6 STG.E.U8 desc[UR24][R20.64], R5 ;  /* 0x0000000514006986 */ /* 0x0009e2000c101118 */
[----:B---3--:R-:W-:-:S03]  /*3ba30*/  VIADD R0, R68, 0xbe ;  /* 0x000000be44007836 */ /* 0x008fc60000000000 */
[----:B------:R-:W3:Y:S02]  /*3ba40*/  LDL.LU.64 R6, [R1+0x578] ;  /* 0x0005780001067983 */ /* 0x000ee40000300a00 */
[----:B------:R-:W-:Y:S02]  /*3ba50*/  ISETP.GE.AND P6, PT, R0, UR9, PT ;  /* 0x0000000900007c0c */ /* 0x000fe4000bfc6270 */
[----:B----4-:R-:W4:Y:S01]  /*3ba60*/  LDL.LU.64 R20, [R1+0xe30] ;  /* 0x000e300001147983 */ /* 0x010f220000300a00 */
[----:B------:R-:W-:Y:S01]  /*3ba70*/  IMAD.MOV.U32 R0, RZ, RZ, R4 ;  /* 0x000000ffff007224 */ /* 0x000fe200078e0004 */
[C---:B0-----:R-:W-:Y:S01]  /*3ba80*/  ISETP.LT.AND P5, PT, R70.reuse, UR44, !P5 ;  /* 0x0000002c46007c0c */ /* 0x041fe2000efa1270 */
[----:B------:R-:W0:Y:S01]  /*3ba90*/  LDCU UR44, c[0x0][0x398] ;  /* 0x00007300ff2c77ac */ /* 0x000e220008000800 */
[----:B------:R-:W4:Y:S01]  /*3baa0*/  LDL.LU.64 R4, [R1+0x570] ;  /* 0x0005700001047983 */ /* 0x000f220000300a00 */
[C---:B------:R-:W-:Y:S02]  /*3bab0*/  ISETP.LT.AND P3, PT, R69.reuse, UR45, !P4 ;  /* 0x0000002d45007c0c */ /* 0x040fe4000e761270 */
[----:B------:R-:W-:Y:S01]  /*3bac0*/  SHF.R.S32.HI R0, RZ, 0x8, R0 ;  /* 0x00000008ff007819 */ /* 0x000fe20000011400 */
[----:B------:R-:W1:Y:S01]  /*3bad0*/  LDCU UR9, c[0x0][0x398] ;  /* 0x00007300ff0977ac */ /* 0x000e620008000800 */
[----:B------:R-:W-:Y:S01]  /*3bae0*/  ISETP.LT.AND P4, PT, R70, UR47, !P4 ;  /* 0x0000002f46007c0c */ /* 0x000fe2000e781270 */
[----:B------:R-:W1:Y:S05]  /*3baf0*/  LDCU UR45, c[0x0][0x398] ;  /* 0x00007300ff2d77ac */ /* 0x000e6a0008000800 */
[----:B-----5:R5:W-:Y:S01]  /*3bb00*/  @P5 STG.E.U8 desc[UR24][R18.64], R71 ;  /* 0x0000004712005986 */ /* 0x020be2000c101118 */
[----:B------:R-:W-:-:S03]  /*3bb10*/  ISETP.LT.AND P5, PT, R69, UR46, !P6 ;  /* 0x0000002e45007c0c */ /* 0x000fc6000f7a1270 */
[----:B--2---:R2:W-:Y:S01]  /*3bb20*/  @P3 STG.E.U8 desc[UR24][R10.64], R0 ;  /* 0x000000000a003986 */ /* 0x0045e2000c101118 */
[----:B0-----:R-:W-:Y:S01]  /*3bb30*/  ISETP.LT.AND P6, PT, R70, UR44, !P6 ;  /* 0x0000002c46007c0c */ /* 0x001fe2000f7c1270 */
[----:B------:R-:W0:Y:S01]  /*3bb40*/  LDCU UR44, c[0x0][0x398] ;  /* 0x00007300ff2c77ac */ /* 0x000e220008000800 */
[----:B-----5:R-:W-:Y:S01]  /*3bb50*/  PRMT R71, R71, 0x9910, RZ ;  /* 0x0000991047477816 */ /* 0x020fe200000000ff */
[----:B------:R-:W5:Y:S01]  /*3bb60*/  LDL.LU.64 R18, [R1+0xe28] ;  /* 0x000e280001127983 */ /* 0x000f620000300a00 */
[----:B--2---:R-:W-:-:S03]  /*3bb70*/  VIADD R0, R68, 0xbf ;  /* 0x000000bf44007836 */ /* 0x004fc60000000000 */
[----:B------:R-:W2:Y:S01]  /*3bb80*/  LDL.LU.64 R10, [R1+0xe20] ;  /* 0x000e2000010a7983 */ /* 0x000ea20000300a00 */
[----:B------:R-:W-:Y:S02]  /*3bb90*/  F2FP.SATFINITE.E4M3.F32.PACK_AB_MERGE_C R12, R9, R8, RZ ;  /* 0x00000008090c723e */ /* 0x000fe400048070ff */
[----:B------:R-:W-:Y:S01]  /*3bba0*/  ISETP.GE.AND P3, PT, R0, UR10, PT ;  /* 0x0000000a00007c0c */ /* 0x000fe2000bf66270 */
[----:B------:R-:W2:Y:S01]  /*3bbb0*/  LDL.LU R17, [R1+0x304] ;  /* 0x0003040001117983 */ /* 0x000ea20000300800 */
[----:B------:R-:W-:Y:S01]  /*3bbc0*/  SHF.R.S32.HI R0, RZ, 0x8, R71 ;  /* 0x00000008ff007819 */ /* 0x000fe20000011447 */
[----:B------:R-:W0:Y:S01]  /*3bbd0*/  LDCU UR10, c[0x0][0x398] ;  /* 0x00007300ff0a77ac */ /* 0x000e220008000800 */
[----:B------:R-:W-:Y:S01]  /*3bbe0*/  F2FP.SATFINITE.E4M3.F32.PACK_AB_MERGE_C R71, R13, R16, RZ ;  /* 0x000000100d47723e */ /* 0x000fe200048070ff */
[----:B------:R-:W2:Y:S01]  /*3bbf0*/  LDL.LU.64 R8, [R1+0x560] ;  /* 0x0005600001087983 */ /* 0x000ea20000300a00 */
[----:B------:R-:W-:-:S03]  /*3bc00*/  PRMT R16, R12, 0x9910, RZ ;  /* 0x000099100c107816 */ /* 0x000fc600000000ff */
[----:B------:R0:W-:Y:S04]  /*3bc10*/  @P4 STG.E.U8 desc[UR24][R14.64], R0 ;  /* 0x000000000e004986 */ /* 0x0001e8000c101118 */
[----:B0-----:R-:W2:Y:S04]  /*3bc20*/  LDL.LU.64 R14, [R1+0x558] ;  /* 0x00055800010e7983 */ /* 0x001ea80000300a00 */
[----:B---3--:R0:W-:Y:S04]  /*3bc30*/  @P5 STG.E.U8 desc[UR24][R6.64], R12 ;  /* 0x0000000c06005986 */ /* 0x0081e8000c101118 */
[----:B----4-:R3:W-:Y:S04]  /*3bc40*/  @P6 STG.E.U8 desc[UR24][R4.64], R71 ;  /* 0x0000004704006986 */ /* 0x0107e8000c101118 */
[----:B0-----:R-:W4:Y:S04]  /*3bc50*/  LDL.LU.64 R6, [R1+0xe18] ;  /* 0x000e180001067983 */ /* 0x001f280000300a00 */
[----:B------:R-:W2:Y:S04]  /*3bc60*/  LDL.LU.64 R12, [R1+0x550] ;  /* 0x00055000010c7983 */ /* 0x000ea80000300a00 */
[----:B---3--:R-:W3:Y:S01]  /*3bc70*/  LDL.LU.64 R4, [R1+0xe10] ;  /* 0x000e100001047983 */ /* 0x008ee20000300a00 */
[----:B------:R-:W-:Y:S01]  /*3bc80*/  VIADD R0, R68, 0xc0 ;  /* 0x000000c044007836 */ /* 0x000fe20000000000 */
[----:B-1----:R-:W-:Y:S01]  /*3bc90*/  ISETP.LT.AND P4, PT, R69, UR9, !P3 ;  /* 0x0000000945007c0c */ /* 0x002fe2000df81270 */
[----:B------:R-:W0:Y:S03]  /*3bca0*/  LDCU UR9, c[0x0][0x39c] ;  /* 0x00007380ff0977ac */ /* 0x000e260008000800 */
[----:B------:R-:W-:Y:S01]  /*3bcb0*/  ISETP.GE.AND P5, PT, R0, UR12, PT ;  /* 0x0000000c00007c0c */ /* 0x000fe2000bfa6270 */
[----:B------:R-:W-:Y:S01]  /*3bcc0*/  IMAD.MOV.U32 R0, RZ, RZ, R16 ;  /* 0x000000ffff007224 */ /* 0x000fe200078e0010 */
[----:B------:R-:W-:Y:S01]  /*3bcd0*/  PRMT R71, R71, 0x9910, RZ ;  /* 0x0000991047477816 */ /* 0x000fe200000000ff */
[----:B------:R-:W1:Y:S03]  /*3bce0*/  LDCU UR12, c[0x0][0x398] ;  /* 0x00007300ff0c77ac */ /* 0x000e660008000800 */
[----:B------:R-:W-:Y:S01]  /*3bcf0*/  SHF.R.S32.HI R0, RZ, 0x8, R0 ;  /* 0x00000008ff007819 */ /* 0x000fe20000011400 */
[----:B------:R-:W-:-:S04]  /*3bd00*/  IMAD.MOV.U32 R16, RZ, RZ, R71 ;  /* 0x000000ffff107224 */ /* 0x000fc800078e0047 */
[----:B---3--:R3:W-:Y:S04]  /*3bd10*/  @P4 STG.E.U8 desc[UR24][R4.64], R0 ;  /* 0x0000000004004986 */ /* 0x0087e8000c101118 */
[----:B---3--:R-:W3:Y:S04]  /*3bd20*/  LDL.LU.64 R4, [R1+0xe08] ;  /* 0x000e080001047983 */ /* 0x008ee80000300a00 */
[----:B------:R-:W4:Y:S01]  /*3bd30*/  LDL.LU R71, [R1+0x300] ;  /* 0x0003000001477983 */ /* 0x000f220000300800 */
[----:B------:R-:W-:Y:S01]  /*3bd40*/  ISETP.LT.AND P3, PT, R70, UR45, !P3 ;  /* 0x0000002d46007c0c */ /* 0x000fe2000df61270 */
[----:B------:R-:W-:Y:S01]  /*3bd50*/  VIADD R0, R68, 0xc1 ;  /* 0x000000c144007836 */ /* 0x000fe20000000000 */
[----:B------:R-:W-:Y:S01]  /*3bd60*/  ISETP.LT.AND P6, PT, R69, UR10, !P5 ;  /* 0x0000000a45007c0c */ /* 0x000fe2000efc1270 */
[----:B------:R-:W0:Y:S03]  /*3bd70*/  LDCU UR45, c[0x0][0x398] ;  /* 0x00007300ff2d77ac */ /* 0x000e260008000800 */
[----:B------:R-:W-:Y:S01]  /*3bd80*/  ISETP.GE.AND P4, PT, R0, UR14, PT ;  /* 0x0000000e00007c0c */ /* 0x000fe2000bf86270 */
[----:B------:R-:W0:Y:S01]  /*3bd90*/  LDCU UR14, c[0x0][0x398] ;  /* 0x00007300ff0e77ac */ /* 0x000e220008000800 */
[----:B------:R-:W-:-:S02]  /*3bda0*/  SHF.R.S32.HI R0, RZ, 0x8, R16 ;  /* 0x00000008ff007819 */ /* 0x000fc40000011410 */
[----:B------:R-:W-:Y:S01]  /*3bdb0*/  ISETP.LT.AND P5, PT, R70, UR44, !P5 ;  /* 0x0000002c46007c0c */ /* 0x000fe2000efa1270 */
[----:B------:R-:W0:Y:S02]  /*3bdc0*/  LDCU UR44, c[0x0][0x398] ;  /* 0x00007300ff2c77ac */ /* 0x000e240008000800 */
[----:B--2---:R2:W-:Y:S01]  /*3bdd0*/  @P3 STG.E.U8 desc[UR24][R8.64], R0 ;  /* 0x0000000008003986 */ /* 0x0045e2000c101118 */
[----:B-1----:R-:W-:Y:S01]  /*3bde0*/  ISETP.LT.AND P3, PT, R69, UR12, !P4 ;  /* 0x0000000c45007c0c */ /* 0x002fe2000e761270 */
[----:B------:R-:W1:Y:S01]  /*3bdf0*/  LDCU UR12, c[0x0][0x398] ;  /* 0x00007300ff0c77ac */ /* 0x000e620008000800 */
[----:B------:R-:W0:Y:S01]  /*3be00*/  LDCU UR10, c[0x0][0x39c] ;  /* 0x00007380ff0a77ac */ /* 0x000e220008000800 */
[----:B--2---:R-:W-:Y:S01]  /*3be10*/  VIADD R0, R68, 0xc2 ;  /* 0x000000c244007836 */ /* 0x004fe20000000000 */
[----:B---3--:R-:W-:Y:S02]  /*3be20*/  F2FP.SATFINITE.E4M3.F32.PACK_AB_MERGE_C R4, R5, R4, RZ ;  /* 0x000000040504723e */ /* 0x008fe400048070ff */
[----:B----4-:R-:W-:-:S02]  /*3be30*/  F2FP.SATFINITE.E4M3.F32.PACK_AB_MERGE_C R71, R17, R71, RZ ;  /* 0x000000471147723e */ /* 0x010fc400048070ff */
[----:B------:R-:W2:Y:S02]  /*3be40*/  LDL.LU.64 R16, [R1+0x540] ;  /* 0x0005400001107983 */ /* 0x000ea40000300a00 */
[----:B------:R-:W-:Y:S02]  /*3be50*/  PRMT R5, R71, 0x9910, RZ ;  /* 0x0000991047057816 */ /* 0x000fe400000000ff */
[----:B------:R3:W-:Y:S01]  /*3be60*/  @P6 STG.E.U8 desc[UR24][R14.64], R71 ;  /* 0x000000470e006986 */ /* 0x0007e2000c101118 */
[----:B------:R-:W-:Y:S01]  /*3be70*/  ISETP.GE.AND P6, PT, R0, UR16, PT ;  /* 0x0000001000007c0c */ /* 0x000fe2000bfc6270 */
[----:B------:R-:W4:Y:S01]  /*3be80*/  LDCU UR16, c[0x0][0x398] ;  /* 0x00007300ff1077ac */ /* 0x000f220008000800 */
[----:B------:R-:W-:Y:S01]  /*3be90*/  IMAD.MOV.U32 R0, RZ, RZ, R5 ;  /* 0x000000ffff007224 */ /* 0x000fe200078e0005 */
[----:B------:R0:W-:Y:S04]  /*3bea0*/  @P5 STG.E.U8 desc[UR24][R12.64], R4 ;  /* 0x000000040c005986 */ /* 0x0001e8000c101118 */
[----:B------:R-:W-:Y:S01]  /*3beb0*/  SHF.R.S32.HI R0, RZ, 0x8, R0 ;  /* 0x00000008ff007819 */ /* 0x000fe20000011400 */
[----:B------:R-:W2:Y:S01]  /*3bec0*/  LDL.LU.64 R8, [R1+0x538] ;  /* 0x0005380001087983 */ /* 0x000ea20000300a00 */
[----:B------:R-:W-:-:S03]  /*3bed0*/  PRMT R5, R4, 0x9910, RZ ;  /* 0x0000991004057816 */ /* 0x000fc600000000ff */
[----:B------:R1:W-:Y:S04]  /*3bee0*/  @P3 STG.E.U8 desc[UR24][R6.64], R0 ;  /* 0x0000000006003986 */ /* 0x0003e8000c101118 */
[----:B---3--:R-:W3:Y:S04]  /*3bef0*/  LDL.LU.64 R14, [R1+0x530] ;  /* 0x00053000010e7983 */ /* 0x008ee80000300a00 */
[----:B0-----:R-:W2:Y:S01]  /*3bf00*/  LDL.LU R4, [R1+0x30c] ;  /* 0x00030c0001047983 */ /* 0x001ea20000300800 */
[----:B-1----:R-:W-:-:S03]  /*3bf10*/  VIADD R0, R68, 0xc3 ;  /* 0x000000c344007836 */ /* 0x002fc60000000000 */
[----:B------:R-:W2:Y:S04]  /*3bf20*/  LDL.LU.64 R6, [R1+0xe00] ;  /* 0x000e000001067983 */ /* 0x000ea80000300a00 */
[----:B------:R-:W2:Y:S01]  /*3bf30*/  LDL.LU R71, [R1+0x314] ;  /* 0x0003140001477983 */ /* 0x000ea20000300800 */
[----:B------:R-:W-:Y:S01]  /*3bf40*/  ISETP.GE.AND P3, PT, R0, UR18, PT ;  /* 0x0000001200007c0c */ /* 0x000fe2000bf66270 */
[----:B------:R-:W0:Y:S02]  /*3bf50*/  LDCU UR18, c[0x0][0x398] ;  /* 0x00007300ff1277ac */ /* 0x000e240008000800 */
[----:B------:R-:W2:Y:S04]  /*3bf60*/  LDL.LU.64 R12, [R1+0x510] ;  /* 0x00051000010c7983 */ /* 0x000ea80000300a00 */
[----:B------:R-:W2:Y:S01]  /*3bf70*/  LDL.LU R0, [R1+0x308] ;  /* 0x0003080001007983 */ /* 0x000ea20000300800 */
[----:B------:R-:W-:-:S02]  /*3bf80*/  ISETP.LT.AND P4, PT, R70, UR45, !P4 ;  /* 0x0000002d46007c0c */ /* 0x000fc4000e781270 */
[----:B------:R-:W-:Y:S01]  /*3bf90*/  ISETP.LT.AND P5, PT, R69, UR14, !P6 ;  /* 0x0000000e45007c0c */ /* 0x000fe2000f7a1270 */
[----:B------:R-:W1:Y:S01]  /*3bfa0*/  LDCU UR14, c[0x0][0x398] ;  /* 0x00007300ff0e77ac */ /* 0x000e620008000800 */
[----:B------:R-:W-:Y:S02]  /*3bfb0*/  ISETP.LT.AND P6, PT, R70, UR44, !P6 ;  /* 0x0000002c46007c0c */ /* 0x000fe4000f7c1270 */
[----:B--2---:R-:W-:Y:S02]  /*3bfc0*/  F2FP.SATFINITE.E4M3.F32.PACK_AB_MERGE_C R4, R4, R0, RZ ;  /* 0x000000000404723e */ /* 0x004fe400048070ff */
[----:B------:R-:W-:-:S05]  /*3bfd0*/  SHF.R.S32.HI R0, RZ, 0x8, R5 ;  /* 0x00000008ff007819 */ /* 0x000fca0000011405 */
[----:B------:R2:W-:Y:S04]  /*3bfe0*/  @P4 STG.E.U8 desc[UR24][R16.64], R0 ;  /* 0x0000000010004986 */ /* 0x0005e8000c101118 */
[----:B------:R0:W-:Y:S04]  /*3bff0*/  @P5 STG.E.U8 desc[UR24][R8.64], R4 ;  /* 0x0000000408005986 */ /* 0x0001e8000c101118 */
[----:B--2---:R-:W2:Y:S04]  /*3c000*/  LDL.LU.64 R16, [R1+0x508] ;  /* 0x0005080001107983 */ /* 0x004ea80000300a00 */
[----:B0-----:R-:W2:Y:S01]  /*3c010*/  LDL.LU.64 R8, [R1+0xdf8] ;  /* 0x000df80001087983 */ /* 0x001ea20000300a00 */
[----:B------:R-:W-:Y:S01]  /*3c020*/  VIADD R0, R68, 0xc4 ;  /* 0x000000c444007836 */ /* 0x000fe20000000000 */
[----:B------:R-:W-:-:S02]  /*3c030*/  PRMT R5, R4, 0x9910, RZ ;  /* 0x0000991004057816 */ /* 0x000fc400000000ff */
[----:B------:R-:W-:Y:S01]  /*3c040*/  ISETP.LT.AND P4, PT, R69, UR12, !P3 ;  /* 0x0000000c45007c0c */ /* 0x000fe2000df81270 */
[----:B------:R-:W4:Y:S01]  /*3c050*/  LDL.LU R4, [R1+0x310] ;  /* 0x0003100001047983 */ /* 0x000f220000300800 */
[----:B------:R-:W-:Y:S01]  /*3c060*/  ISETP.GE.AND P5, PT, R0, UR20, PT ;  /* 0x0000001400007c0c */ /* 0x000fe2000bfa6270 */
[----:B------:R-:W-:Y:S01]  /*3c070*/  IMAD.MOV.U32 R0, RZ, RZ, R5 ;  /* 0x000000ffff007224 */ /* 0x000fe200078e0005 */
[----:B------:R-:W-:Y:S01]  /*3c080*/  F2FP.SATFINITE.E4M3.F32.PACK_AB_MERGE_C R6, R7, R6, RZ ;  /* 0x000000060706723e */ /* 0x000fe200048070ff */
[----:B------:R-:W0:Y:S03]  /*3c090*/  LDCU UR20, c[0x0][0x398] ;  /* 0x00007300ff1477ac */ /* 0x000e260008000800 */
[----:B------:R-:W-:Y:S01]  /*3c0a0*/  SHF.R.S32.HI R0, RZ, 0x8, R0 ;  /* 0x00000008ff007819 */ /* 0x000fe20000011400 */
[----:B---3--:R3:W-:Y:S01]  /*3c0b0*/  @P6 STG.E.U8 desc[UR24][R14.64], R6 ;  /* 0x000000060e006986 */ /* 0x0087e2000c101118 */
[----:B------:R-:W-:Y:S01]  /*3c0c0*/  PRMT R5, R6, 0x9910, RZ ;  /* 0x0000991006057816 */ /* 0x000fe200000000ff */
[----:B------:R-:W0:Y:S02]  /*3c0d0*/  LDCU UR12, c[0x0][0x39c] ;  /* 0x00007380ff0c77ac */ /* 0x000e240008000800 */
[----:B---3--:R-:W3:Y:S04]  /*3c0e0*/  LDL.LU.64 R6, [R1+0x500] ;  /* 0x0005000001067983 */ /* 0x008ee80000300a00 */
[----:B--2---:R2:W-:Y:S04]  /*3c0f0*/  @P4 STG.E.U8 desc[UR24][R8.64], R0 ;  /* 0x0000000008004986 */ /* 0x0045e8000c101118 */
[----:B--2---:R-:W2:Y:S01]  /*3c100*/  LDL.LU.64 R8, [R1+0xdf0] ;  /* 0x000df00001087983 */ /* 0x004ea20000300a00 */
[----:B----4-:R-:W-:Y:S01]  /*3c110*/  ISETP.LT.AND P3, PT, R70, UR16, !P3 ;  /* 0x0000001046007c0c */ /* 0x010fe2000df61270 */
[----:B------:R-:W-:Y:S01]  /*3c120*/  VIADD R0, R68, 0xc5 ;  /* 0x000000c544007836 */ /* 0x000fe20000000000 */
[----:B-1----:R-:W-:Y:S01]  /*3c130*/  ISETP.LT.AND P6, PT, R69, UR14, !P5 ;  /* 0x0000000e45007c0c */ /* 0x002fe2000efc1270 */
[----:B------:R-:W4:Y:S01]  /*3c140*/  LDL.LU.64 R14, [R1+0x2e0] ;  /* 0x0002e000010e7983 */ /* 0x000f220000300a00 */
[----:B------:R-:W-:Y:S01]  /*3c150*/  ISETP.LT.AND P5, PT, R70, UR18, !P5 ;  /* 0x0000001246007c0c */ /* 0x000fe2000efa1270 */
[----:B------:R-:W1:Y:S01]  /*3c160*/  LDCU UR16, c[0x0][0x398] ;  /* 0x00007300ff1077ac */ /* 0x000e620008000800 */
[----:B------:R-:W-:-:S02]  /*3c170*/  ISETP.GE.AND P4, PT, R0, UR22, PT ;  /* 0x0000001600007c0c */ /* 0x000fc4000bf86270 */
[----:B------:R-:W-:Y:S01]  /*3c180*/  SHF.R.S32.HI R0, RZ, 0x8, R5 ;  /* 0x00000008ff007819 */ /* 0x000fe20000011405 */
[----:B------:R-:W0:Y:S01]  /*3c190*/  LDCU UR22, c[0x0][0x398] ;  /* 0x00007300ff1677ac */ /* 0x000e220008000800 */
[----:B------:R-:W-:-:S03]  /*3c1a0*/  F2FP.SATFINITE.E4M3.F32.PACK_AB_MERGE_C R4, R71, R4, RZ ;  /* 0x000000044704723e */ /* 0x000fc600048070ff */
[----:B------:R1:W-:Y:S01]  /*3c1b0*/  @P3 STG.E.U8 desc[UR24][R12.64], R0 ;  /* 0x000000000c003986 */ /* 0x0003e2000c101118 */
[----:B------:R-:W-:Y:S01]  /*3c1c0*/  PRMT R5, R4, 0x9910, RZ ;  /* 0x0000991004057816 */ /* 0x000fe200000000ff */
[----:B------:R-:W0:Y:S02]  /*3c1d0*/  LDCU UR18, c[0x0][0x398] ;  /* 0x00007300ff1277ac */ /* 0x000e240008000800 */
[----:B------:R3:W-:Y:S01]  /*3c1e0*/  @P6 STG.E.U8 desc[UR24][R16.64], R4 ;  /* 0x0000000410006986 */ /* 0x0007e2000c101118 */
[----:B------:R-:W0:Y:S01]  /*3c1f0*/  LDCU UR14, c[0x0][0x39c] ;  /* 0x00007380ff0e77ac */ /* 0x000e220008000800 */
[----:B-1----:R-:W-:Y:S02]  /*3c200*/  VIADD R0, R68, 0xc6 ;  /* 0x000000c644007836 */ /* 0x002fe40000000000 */
[----:B------:R-:W4:Y:S03]  /*3c210*/  LDL.LU.64 R12, [R1+0x2d8] ;  /* 0x0002d800010c7983 */ /* 0x000f260000300a00 */
[----:B------:R-:W-:Y:S01]  /*3c220*/  ISETP.GE.AND P6, PT, R0, UR23, PT ;  /* 0x0000001700007c0c */ /* 0x000fe2000bfc6270 */
[----:B---3--:R-:W3:Y:S01]  /*3c230*/  LDL.LU R4, [R1+0x31c] ;  /* 0x00031c0001047983 */ /* 0x008ee20000300800 */
[----:B------:R-:W-:Y:S01]  /*3c240*/  IMAD.MOV.U32 R0, RZ, RZ, R5 ;  /* 0x000000ffff007224 */ /* 0x000fe200078e0005 */
[----:B--2---:R-:W-:-:S02]  /*3c250*/  F2FP.SATFINITE.E4M3.F32.PACK_AB_MERGE_C R8, R9, R8, RZ ;  /* 0x000000080908723e */ /* 0x004fc400048070ff */
[----:B------:R-:W2:Y:S01]  /*3c260*/  LDL.LU.64 R16, [R1+0x2c8] ;  /* 0x0002c80001107983 */ /* 0x000ea20000300a00 */
[C---:B0-----:R-:W-:Y:S01]  /*3c270*/  ISETP.LT.AND P3, PT, R69.reuse, UR20, !P4 ;  /* 0x0000001445007c0c */ /* 0x041fe2000e761270 */
[----:B------:R-:W0:Y:S01]  /*3c280*/  LDCU UR20, c[0x0][0x398] ;  /* 0x00007300ff1477ac */ /* 0x000e220008000800 */
[----:B------:R-:W-:Y:S01]  /*3c290*/  PRMT R5, R8, 0x9910, RZ ;  /* 0x0000991008057816 */ /* 0x000fe200000000ff */
[----:B------:R1:W-:Y:S01]  /*3c2a0*/  @P5 STG.E.U8 desc[UR24][R6.64], R8 ;  /* 0x0000000806005986 */ /* 0x0003e2000c101118 */
[----:B------:R-:W0:Y:S03]  /*3c2b0*/  LDCU UR23, c[0x0][0x398] ;  /* 0x00007300ff1777ac */ /* 0x000e260008000800 */
[----:B-1----:R-:W3:Y:S01]  /*3c2c0*/  LDL.LU R8, [R1+0x318] ;  /* 0x0003180001087983 */ /* 0x002ee20000300800 */
[----:B------:R-:W-:Y:S02]  /*3c2d0*/  SHF.R.S32.HI R0, RZ, 0x8, R0 ;  /* 0x00000008ff007819 */ /* 0x000fe40000011400 */
[----:B------:R-:W-:Y:S01]  /*3c2e0*/  ISETP.LT.AND P4, PT, R70, UR16, !P4 ;  /* 0x0000001046007c0c */ /* 0x000fe2000e781270 */
[----:B------:R-:W1:Y:S01]  /*3c2f0*/  LDCU UR16, c[0x0][0x39c] ;  /* 0x00007380ff1077ac */ /* 0x000e620008000800 */
[----:B------:R-:W-:Y:S01]  /*3c300*/  ISETP.LT.AND P5, PT, R69, UR22, !P6 ;  /* 0x0000001645007c0c */ /* 0x000fe2000f7a1270 */
[----:B------:R0:W-:Y:S01]  /*3c310*/  @P3 STG.E.U8 desc[UR24][R10.64], R0 ;  /* 0x000000000a003986 */ /* 0x0001e2000c101118 */
[----:B------:R-:W1:Y:S01]  /*3c320*/  LDCU UR22, c[0x0][0x398] ;  /* 0x00007300ff1677ac */ /* 0x000e620008000800 */
[----:B0-----:R-:W-:-:S02]  /*3c330*/  VIADD R0, R68, 0xc7 ;  /* 0x000000c744007836 */ /* 0x001fc40000000000 */
[----:B------:R-:W2:Y:S03]  /*3c340*/  LDL.LU.64 R10, [R1+0xde8] ;  /* 0x000de800010a7983 */ /* 0x000ea60000300a00 */
[----:B------:R-:W-:Y:S01]  /*3c350*/  ISETP.GE.AND P3, PT, R0, UR26, PT ;  /* 0x0000001a00007c0c */ /* 0x000fe2000bf66270 */
[----:B------:R-:W2:Y:S01]  /*3c360*/  LDL.LU R9, [R1+0x320] ;  /* 0x0003200001097983 */ /* 0x000ea20000300800 */
[----:B------:R-:W-:Y:S01]  /*3c370*/  SHF.R.S32.HI R0, RZ, 0x8, R5 ;  /* 0x00000008ff007819 */ /* 0x000fe20000011405 */
[----:B------:R-:W0:Y:S02]  /*3c380*/  LDCU UR26, c[0x0][0x398] ;  /* 0x00007300ff1a77ac */ /* 0x000e240008000800 */
[----:B------:R-:W5:Y:S04]  /*3c390*/  LDL.LU R71, [R1+0x324] ;  /* 0x0003240001477983 */ /* 0x000f680000300800 */
[----:B------:R-:W5:Y:S04]  /*3c3a0*/  LDL.LU.64 R6, [R1+0x2b8] ;  /* 0x0002b80001067983 */ /* 0x000f680000300a00 */
[----:B----4-:R4:W-:Y:S04]  /*3c3b0*/  @P4 STG.E.U8 desc[UR24][R14.64], R0 ;  /* 0x000000000e004986 */ /* 0x0109e8000c101118 */
[----:B----4-:R-:W4:Y:S01]  /*3c3c0*/  LDL.LU.64 R14, [R1+0x2b0] ;  /* 0x0002b000010e7983 */ /* 0x010f220000300a00 */
[----:B---3--:R-:W-:-:S05]  /*3c3d0*/  F2FP.SATFINITE.E4M3.F32.PACK_AB_MERGE_C R4, R4, R8, RZ ;  /* 0x000000080404723e */ /* 0x008fca00048070ff */
[----:B------:R3:W-:Y:S04]  /*3c3e0*/  @P5 STG.E.U8 desc[UR24][R12.64], R4 ;  /* 0x000000040c005986 */ /* 0x0007e8000c101118 */
[----:B---3--:R-:W3:Y:S01]  /*3c3f0*/  LDL.LU.64 R12, [R1+0xde0] ;  /* 0x000de000010c7983 */ /* 0x008ee20000300a00 */
[----:B------:R-:W-:Y:S01]  /*3c400*/  VIADD R0, R68, 0xc8 ;  /* 0x000000c844007836 */ /* 0x000fe20000000000 */
[----:B------:R-:W-:Y:S02]  /*3c410*/  PRMT R5, R4, 0x9910, RZ ;  /* 0x0000991004057816 */ /* 0x000fe400000000ff */
[----:B------:R-:W-:Y:S01]  /*3c420*/  ISETP.LT.AND P6, PT, R70, UR18, !P6 ;  /* 0x0000001246007c0c */ /* 0x000fe2000f7c1270 */
[----:B------:R-:W0:Y:S01]  /*3c430*/  LDCU UR18, c[0x0][0x398] ;  /* 0x00007300ff1277ac */ /* 0x000e220008000800 */
[----:B------:R-:W-:-:S02]  /*3c440*/  ISETP.LT.AND P4, PT, R69, UR20, !P3 ;  /* 0x0000001445007c0c */ /* 0x000fc4000df81270 */
[----:B------:R-:W-:Y:S01]  /*3c450*/  ISETP.GE.AND P5, PT, R0, UR27, PT ;  /* 0x0000001b00007c0c */ /* 0x000fe2000bfa6270 */
[----:B------:R-:W-:Y:S01]  /*3c460*/  IMAD.MOV.U32 R0, RZ, RZ, R5 ;  /* 0x000000ffff007224 */ /* 0x000fe200078e0005 */
[----:B--2---:R-:W-:Y:S01]  /*3c470*/  F2FP.SATFINITE.E4M3.F32.PACK_AB_MERGE_C R10, R11, R10, RZ ;  /* 0x0000000a0b0a723e */ /* 0x004fe200048070ff */
[----:B------:R-:W2:Y:S03]  /*3c480*/  LDCU UR20, c[0x0][0x398] ;  /* 0x00007300ff1477ac */ /* 0x000ea60008000800 */
[----:B------:R-:W-:Y:S01]  /*3c490*/  SHF.R.S32.HI R0, RZ, 0x8, R0 ;  /* 0x00000008ff007819 */ /* 0x000fe20000011400 */
[----:B------:R-:W0:Y:S01]  /*3c4a0*/  LDCU UR27, c[0x0][0x398] ;  /* 0x00007300ff1b77ac */ /* 0x000e220008000800 */
[----:B------:R-:W-:Y:S01]  /*3c4b0*/  ISETP.LT.AND P3, PT, R70, UR23, !P3 ;  /* 0x0000001746007c0c */ /* 0x000fe2000df61270 */
[----:B------:R2:W-:Y:S01]  /*3c4c0*/  @P6 STG.E.U8 desc[UR24][R16.64], R10 ;  /* 0x0000000a10006986 */ /* 0x0005e2000c101118 */
[----:B-1----:R-:W-:Y:S01]  /*3c4d0*/  ISETP.LT.AND P6, PT, R69, UR22, !P5 ;  /* 0x0000001645007c0c */ /* 0x002fe2000efc1270 */
[----:B------:R-:W1:Y:S01]  /*3c4e0*/  LDCU UR23, c[0x0][0x398] ;  /* 0x00007300ff1777ac */ /* 0x000e620008000800 */
[----:B------:R-:W-:-:S02]  /*3c4f0*/  PRMT R5, R10, 0x9910, RZ ;  /* 0x000099100a057816 */ /* 0x000fc400000000ff */
[----:B-----5:R-:W-:Y:S01]  /*3c500*/  F2FP.SATFINITE.E4M3.F32.PACK_AB_MERGE_C R4, R71, R9, RZ ;  /* 0x000000094704723e */ /* 0x020fe200048070ff */
[----:B------:R-:W5:Y:S01]  /*3c510*/  LDCU UR22, c[0x0][0x398] ;  /* 0x00007300ff1677ac */ /* 0x000f620008000800 */
[----:B--2---:R-:W2:Y:S04]  /*3c520*/  LDL.LU.64 R10, [R1+0x2a8] ;  /* 0x0002a800010a7983 */ /* 0x004ea80000300a00 */
[----:B---3--:R3:W-:Y:S02]  /*3c530*/  @P4 STG.E.U8 desc[UR24][R12.64], R0 ;  /* 0x000000000c004986 */ /* 0x0087e4000c101118 */
[----:B---3--:R-:W-:Y:S02]  /*3c540*/  VIADD R0, R68, 0xc9 ;  /* 0x000000c944007836 */ /* 0x008fe40000000000 */
[----:B------:R-:W3:Y:S03]  /*3c550*/  LDL.LU.64 R12, [R1+0xdd8] ;  /* 0x000dd800010c7983 */ /* 0x000ee60000300a00 */
[----:B------:R-:W-:Y:S01]  /*3c560*/  ISETP.GE.AND P4, PT, R0, UR28, PT ;  /* 0x0000001c00007c0c */ /* 0x000fe2000bf86270 */
[----:B------:R-:W2:Y:S01]  /*3c570*/  LDL.LU R8, [R1+0x32c] ;  /* 0x00032c0001087983 */ /* 0x000ea20000300800 */
[----:B------:R-:W-:Y:S01]  /*3c580*/  SHF.R.S32.HI R0, RZ, 0x8, R5 ;  /* 0x00000008ff007819 */ /* 0x000fe20000011405 */
[----:B------:R-:W0:Y:S02]  /*3c590*/  LDCU UR28, c[0x0][0x398] ;  /* 0x00007300ff1c77ac */ /* 0x000e240008000800 */
[----:B------:R-:W5:Y:S04]  /*3c5a0*/  LDL.LU.64 R16, [R1+0x298] ;  /* 0x0002980001107983 */ /* 0x000f680000300a00 */
[----:B------:R0:W-:Y:S04]  /*3c5b0*/  @P3 STG.E.U8 desc[UR24][R6.64], R0 ;  /* 0x0000000006003986 */ /* 0x0001e8000c101118 */
[----:B----4-:R4:W-:Y:S04]  /*3c5c0*/  @P6 STG.E.U8 desc[UR24][R14.64], R4 ;  /* 0x000000040e006986 */ /* 0x0109e8000c101118 */
[----:B0-----:R-:W5:Y:S04]  /*3c5d0*/  LDL.LU.64 R6, [R1+0x290] ;  /* 0x0002900001067983 */ /* 0x001f680000300a00 */
[----:B----4-:R-:W4:Y:S01]  /*3c5e0*/  LDL.LU.64 R14, [R1+0xdd0] ;  /* 0x000dd000010e7983 */ /* 0x010f220000300a00 */
[----:B------:R-:W-:Y:S01]  /*3c5f0*/  VIADD R0, R68, 0xca ;  /* 0x000000ca44007836 */ /* 0x000fe20000000000 */
[----:B------:R-:W-:-:S02]  /*3c600*/  PRMT R5, R4, 0x9910, RZ ;  /* 0x0000991004057816 */ /* 0x000fc400000000ff */
[----:B------:R-:W-:Y:S01]  /*3c610*/  ISETP.LT.AND P5, PT, R70, UR18, !P5 ;  /* 0x0000001246007c0c */ /* 0x000fe2000efa1270 */
[----:B------:R-:W5:Y:S01]  /*3c620*/  LDL.LU R4, [R1+0x328] ;  /* 0x0003280001047983 */ /* 0x000f620000300800 */
[----:B------:R-:W-:Y:S01]  /*3c630*/  ISETP.LT.AND P3, PT, R69, UR20, !P4 ;  /* 0x0000001445007c0c */ /* 0x000fe2000e761270 */
[----:B------:R-:W0:Y:S01]  /*3c640*/  LDCU UR20, c[0x0][0x398] ;  /* 0x00007300ff1477ac */ /* 0x000e220008000800 */
[----:B------:R-:W-:Y:S01]  /*3c650*/  ISETP.GE.AND P6, PT, R0, UR29, PT ;  /* 0x0000001d00007c0c */ /* 0x000fe2000bfc6270 */
[----:B------:R-:W-:Y:S01]  /*3c660*/  IMAD.MOV.U32 R0, RZ, RZ, R5 ;  /* 0x000000ffff007224 */ /* 0x000fe200078e0005 */
[----:B-1----:R-:W-:Y:S01]  /*3c670*/  ISETP.LT.AND P4, PT, R70, UR23, !P4 ;  /* 0x0000001746007c0c */ /* 0x002fe2000e781270 */
[----:B------:R-:W1:Y:S03]  /*3c680*/  LDCU UR23, c[0x0][0x398] ;  /* 0x00007300ff1777ac */ /* 0x000e660008000800 */
[----:B------:R-:W-:Y:S01]  /*3c690*/  SHF.R.S32.HI R0, RZ, 0x8, R0 ;  /* 0x00000008ff007819 */ /* 0x000fe20000011400 */
[----:B------:R-:W0:Y:S01]  /*3c6a0*/  LDCU UR29, c[0x0][0x398] ;  /* 0x00007300ff1d77ac */ /* 0x000e220008000800 */
[----:B------:R-:W0:Y:S01]  /*3c6b0*/  LDCU UR18, c[0x0][0x39c] ;  /* 0x00007380ff1277ac */ /* 0x000e220008000800 */
[----:B---3--:R-:W-:-:S05]  /*3c6c0*/  F2FP.SATFINITE.E4M3.F32.PACK_AB_MERGE_C R12, R13, R12, RZ ;  /* 0x0000000c0d0c723e */ /* 0x008fca00048070ff */
[----:B--2---:R2:W-:Y:S01]  /*3c6d0*/  @P5 STG.E.U8 desc[UR24][R10.64], R12 ;  /* 0x0000000c0a005986 */ /* 0x0045e2000c101118 */
[----:B------:R-:W-:-:S03]  /*3c6e0*/  PRMT R5, R12, 0x9910, RZ ;  /* 0x000099100c057816 */ /* 0x000fc600000000ff */
[----:B--2---:R-:W2:Y:S04]  /*3c6f0*/  LDL.LU.64 R12, [R1+0x280] ;  /* 0x00028000010c7983 */ /* 0x004ea80000300a00 */
[----:B----4-:R3:W-:Y:S02]  /*3c700*/  @P3 STG.E.U8 desc[UR24][R14.64], R0 ;  /* 0x000000000e003986 */ /* 0x0107e4000c101118 */
[----:B---3--:R-:W-:Y:S02]  /*3c710*/  VIADD R0, R68, 0xcb ;  /* 0x000000cb44007836 */ /* 0x008fe40000000000 */
[----:B------:R-:W3:Y:S03]  /*3c720*/  LDL.LU.64 R14, [R1+0xdc8] ;  /* 0x000dc800010e7983 */ /* 0x000ee60000300a00 */
[----:B------:R-:W-:Y:S01]  /*3c730*/  ISETP.GE.AND P3, PT, R0, UR30, PT ;  /* 0x0000001e00007c0c */ /* 0x000fe2000bf66270 */
[----:B------:R-:W4:Y:S01]  /*3c740*/  LDL.LU R9, [R1+0x330] ;  /* 0x0003300001097983 */ /* 0x000f220000300800 */
[----:B------:R-:W-:Y:S01]  /*3c750*/  SHF.R.S32.HI R0, RZ, 0x8, R5 ;  /* 0x00000008ff007819 */ /* 0x000fe20000011405 */
[----:B------:R-:W0:Y:S02]  /*3c760*/  LDCU UR30, c[0x0][0x398] ;  /* 0x00007300ff1e77ac */ /* 0x000e240008000800 */
[----:B------:R-:W4:Y:S04]  /*3c770*/  LDL.LU R71, [R1+0x334] ;  /* 0x0003340001477983 */ /* 0x000f280000300800 */
[----:B------:R-:W4:Y:S04]  /*3c780*/  LDL.LU.64 R10, [R1+0x260] ;  /* 0x00026000010a7983 */ /* 0x000f280000300a00 */
[----:B-----5:R5:W-:Y:S04]  /*3c790*/  @P4 STG.E.U8 desc[UR24][R16.64], R0 ;  /* 0x0000000010004986 */ /* 0x020be8000c101118 */
[----:B-----5:R-:W5:Y:S01]  /*3c7a0*/  LDL.LU.64 R16, [R1+0xdc0] ;  /* 0x000dc00001107983 */ /* 0x020f620000300a00 */
[----:B------:R-:W-:-:S02]  /*3c7b0*/  ISETP.LT.AND P5, PT, R69, UR22, !P6 ;  /* 0x0000001645007c0c */ /* 0x000fc4000f7a1270 */
[----:B------:R-:W-:Y:S01]  /*3c7c0*/  F2FP.SATFINITE.E4M3.F32.PACK_AB_MERGE_C R4, R8, R4, RZ ;  /* 0x000000040804723e */ /* 0x000fe200048070ff */
[----:B------:R-:W-:Y:S01]  /*3c7d0*/  VIADD R0, R68, 0xcc ;  /* 0x000000cc44007836 */ /* 0x000fe20000000000 */
[----:B------:R-:W-:Y:S01]  /*3c7e0*/  ISETP.LT.AND P6, PT, R70, UR26, !P6 ;  /* 0x0000001a46007c0c */ /* 0x000fe2000f7c1270 */
[----:B------:R-:W1:Y:S01]  /*3c7f0*/  LDCU UR22, c[0x0][0x398] ;  /* 0x00007300ff1677ac */ /* 0x000e620008000800 */
[----:B------:R-:W-:Y:S02]  /*3c800*/  PRMT R5, R4, 0x9910, RZ ;  /* 0x0000991004057816 */ /* 0x000fe400000000ff */
[----:B0-----:R-:W-:Y:S01]  /*3c810*/  ISETP.LT.AND P4, PT, R69, UR20, !P3 ;  /* 0x0000001445007c0c */ /* 0x001fe2000df81270 */
[----:B------:R-:W0:Y:S04]  /*3c820*/  LDCU UR26, c[0x0][0x398] ;  /* 0x00007300ff1a77ac */ /* 0x000e280008000800 */
[----:B------:R0:W-:Y:S01]  /*3c830*/  @P5 STG.E.U8 desc[UR24][R6.64], R4 ;  /* 0x0000000406005986 */ /* 0x0001e2000c101118 */
[----:B------:R-:W-:Y:S01]  /*3c840*/  ISETP.GE.AND P5, PT, R0, UR31, PT ;  /* 0x0000001f00007c0c */ /* 0x000fe2000bfa6270 */
[----:B------:R-:W-:Y:S01]  /*3c850*/  IMAD.MOV.U32 R0, RZ, RZ, R5 ;  /* 0x000000ffff007224 */ /* 0x000fe200078e0005 */
[----:B---3--:R-:W-:Y:S01]  /*3c860*/  F2FP.SATFINITE.E4M3.F32.PACK_AB_MERGE_C R14, R15, R14, RZ ;  /* 0x0000000e0f0e723e */ /* 0x008fe200048070ff */
[----:B0-----:R-:W3:Y:S03]  /*3c870*/  LDL.LU.64 R6, [R1+0x240] ;  /* 0x0002400001067983 */ /* 0x001ee60000300a00 */
[----:B------:R-:W-:Y:S01]  /*3c880*/  SHF.R.S32.HI R0, RZ, 0x8, R0 ;  /* 0x00000008ff007819 */ /* 0x000fe20000011400 */
[----:B------:R-:W0:Y:S01]  /*3c890*/  LDCU UR31, c[0x0][0x398] ;  /* 0x00007300ff1f77ac */ /* 0x000e220008000800 */
[----:B------:R-:W-:Y:S01]  /*3c8a0*/  PRMT R5, R14, 0x9910, RZ ;  /* 0x000099100e057816 */ /* 0x000fe200000000ff */
[----:B--2---:R2:W-:Y:S01]  /*3c8b0*/  @P6 STG.E.U8 desc[UR24][R12.64], R14 ;  /* 0x0000000e0c006986 */ /* 0x0045e2000c101118 */
[----:B------:R-:W0:Y:S03]  /*3c8c0*/  LDCU UR20, c[0x0][0x39c] ;  /* 0x00007380ff1477ac */ /* 0x000e260008000800 */
[----:B--2---:R-:W2:Y:S04]  /*3c8d0*/  LDL.LU.64 R14, [R1+0x258] ;  /* 0x00025800010e7983 */ /* 0x004ea80000300a00 */
[----:B-----5:R5:W-:Y:S04]  /*3c8e0*/  @P4 STG.E.U8 desc[UR24][R16.64], R0 ;  /* 0x0000000010004986 */ /* 0x020be8000c101118 */
[----:B-----5:R-:W5:Y:S01]  /*3c8f0*/  LDL.LU.64 R16, [R1+0xdb8] ;  /* 0x000db80001107983 */ /* 0x020f620000300a00 */
[----:B-1----:R-:W-:Y:S01]  /*3c900*/  ISETP.LT.AND P3, PT, R70, UR23, !P3 ;  /* 0x0000001746007c0c */ /* 0x002fe2000df61270 */
[----:B------:R-:W-:Y:S01]  /*3c910*/  VIADD R0, R68, 0xcd ;  /* 0x000000cd44007836 */ /* 0x000fe20000000000 */
[----:B------:R-:W-:Y:S01]  /*3c920*/  ISETP.LT.AND P6, PT, R69, UR22, !P5 ;  /* 0x0000001645007c0c */ /* 0x000fe2000efc1270 */
[----:B------:R-:W3:Y:S01]  /*3c930*/  LDL.LU R8, [R1+0x33c] ;  /* 0x00033c0001087983 */ /* 0x000ee20000300800 */
[----:B----4-:R-:W-:Y:S01]  /*3c940*/  F2FP.SATFINITE.E4M3.F32.PACK_AB_MERGE_C R4, R71, R9, RZ ;  /* 0x000000094704723e */ /* 0x010fe200048070ff */
[----:B------:R-:W1:Y:S01]  /*3c950*/  LDCU UR23, c[0x0][0x398] ;  /* 0x00007300ff1777ac */ /* 0x000e620008000800 */
[----:B------:R-:W-:Y:S01]  /*3c960*/  ISETP.GE.AND P4, PT, R0, UR32, PT ;  /* 0x0000002000007c0c */ /* 0x000fe2000bf86270 */
[----:B------:R-:W4:Y:S01]  /*3c970*/  LDL.LU.64 R12, [R1+0x230] ;  /* 0x00023000010c7983 */ /* 0x000f220000300a00 */
[----:B------:R-:W-:Y:S01]  /*3c980*/  SHF.R.S32.HI R0, RZ, 0x8, R5 ;  /* 0x00000008ff007819 */ /* 0x000fe20000011405 */
[----:B------:R-:W0:Y:S01]  /*3c990*/  LDCU UR32, c[0x0][0x398] ;  /* 0x00007300ff2077ac */ /* 0x000e220008000800 */
[----:B------:R-:W-:-:S03]  /*3c9a0*/  PRMT R5, R4, 0x9910, RZ ;  /* 0x0000991004057816 */ /* 0x000fc600000000ff */
[----:B------:R1:W-:Y:S01]  /*3c9b0*/  @P3 STG.E.U8 desc[UR24][R10.64], R0 ;  /* 0x000000000a003986 */ /* 0x0003e2000c101118 */
[----:B------:R-:W-:Y:S01]  /*3c9c0*/  ISETP.LT.AND P5, PT, R70, UR26, !P5 ;  /* 0x0000001a46007c0c */ /* 0x000fe2000efa1270 */
[----:B------:R-:W0:Y:S01]  /*3c9d0*/  LDCU UR26, c[0x0][0x398] ;  /* 0x00007300ff1a77ac */ /* 0x000e220008000800 */
[----:B------:R-:W-:Y:S01]  /*3c9e0*/  ISETP.LT.AND P3, PT, R69, UR27, !P4 ;  /* 0x0000001b45007c0c */ /* 0x000fe2000e761270 */
[----:B------:R-:W0:Y:S01]  /*3c9f0*/  LDCU UR27, c[0x0][0x398] ;  /* 0x00007300ff1b77ac */ /* 0x000e220008000800 */
[----:B------:R-:W0:Y:S01]  /*3ca00*/  LDCU UR22, c[0x0][0x39c] ;  /* 0x00007380ff1677ac */ /* 0x000e220008000800 */
[----:B-1----:R-:W-:Y:S01]  /*3ca10*/  VIADD R0, R68, 0xce ;  /* 0x000000ce44007836 */ /* 0x002fe20000000000 */
[----:B--2---:R1:W-:Y:S04]  /*3ca20*/  @P6 STG.E.U8 desc[UR24][R14.64], R4 ;  /* 0x000000040e006986 */ /* 0x0043e8000c101118 */
[----:B------:R-:W-:Y:S01]  /*3ca30*/  ISETP.GE.AND P6, PT, R0, UR33, PT ;  /* 0x0000002100007c0c */ /* 0x000fe2000bfc6270 */
[----:B------:R-:W-:Y:S01]  /*3ca40*/  IMAD.MOV.U32 R0, RZ, RZ, R5 ;  /* 0x000000ffff007224 */ /* 0x000fe200078e0005 */
[----:B-----5:R-:W-:Y:S01]  /*3ca50*/  F2FP.SATFINITE.E4M3.F32.PACK_AB_MERGE_C R16, R17, R16, RZ ;  /* 0x000000101110723e */ /* 0x020fe200048070ff */
[----:B------:R-:W2:Y:S01]  /*3ca60*/  LDCU UR33, c[0x0][0x398] ;  /* 0x00007300ff2177ac */ /* 0x000ea20008000800 */
[----:B------:R-:W5:Y:S02]  /*3ca70*/  LDL.LU R17, [R1+0x338] ;  /* 0x0003380001117983 */ /* 0x000f640000300800 */
[----:B------:R-:W-:-:S02]  /*3ca80*/  SHF.R.S32.HI R0, RZ, 0x8, R0 ;  /* 0x00000008ff007819 */ /* 0x000fc40000011400 */
[----:B------:R-:W2:Y:S04]  /*3ca90*/  LDL.LU.64 R10, [R1+0x228] ;  /* 0x00022800010a7983 */ /* 0x000ea80000300a00 */
[----:B---3--:R-:W-:Y:S04]  /*3caa0*/  @P5 STG.E.U8 desc[UR24][R6.64], R16 ;  /* 0x0000001006005986 */ /* 0x008fe8000c101118 */
[----:B-1----:R-:W3:Y:S04]  /*3cab0*/  LDL.LU.64 R14, [R1+0x220] ;  /* 0x00022000010e7983 */ /* 0x002ee80000300a00 */
[----:B------:R1:W-:Y:S04]  /*3cac0*/  @P3 STG.E.U8 desc[UR24][R18.64], R0 ;  /* 0x0000000012003986 */ /* 0x0003e8000c101118 */
[----:B-1----:R-:W3:Y:S01]  /*3cad0*/  LDL.LU.64 R18, [R1+0xdb0] ;  /* 0x000db00001127983 */ /* 0x002ee20000300a00 */
[----:B------:R-:W-:Y:S01]  /*3cae0*/  ISETP.LT.AND P4, PT, R70, UR23, !P4 ;  /* 0x0000001746007c0c */ /* 0x000fe2000e781270 */
[----:B------:R-:W-:Y:S01]  /*3caf0*/  VIADD R0, R68, 0xcf ;  /* 0x000000cf44007836 */ /* 0x000fe20000000000 */
[----:B------:R-:W-:Y:S01]  /*3cb00*/  PRMT R5, R16, 0x9910, RZ ;  /* 0x0000991010057816 */ /* 0x000fe200000000ff */
[----:B------:R-:W3:Y:S01]  /*3cb10*/  LDL.LU R9, [R1+0x340] ;  /* 0x0003400001097983 */ /* 0x000ee20000300800 */
[C---:B------:R-:W-:Y:S01]  /*3cb20*/  ISETP.LT.AND P5, PT, R69.reuse, UR28, !P6 ;  /* 0x0000001c45007c0c */ /* 0x040fe2000f7a1270 */
[----:B------:R-:W1:Y:S01]  /*3cb30*/  LDCU UR28, c[0x0][0x398] ;  /* 0x00007300ff1c77ac */ /* 0x000e620008000800 */
[----:B------:R-:W-:Y:S01]  /*3cb40*/  ISETP.GE.AND P3, PT, R0, UR34, PT ;  /* 0x0000002200007c0c */ /* 0x000fe2000bf66270 */
[----:B------:R-:W3:Y:S01]  /*3cb50*/  LDL.LU R71, [R1+0x344] ;  /* 0x0003440001477983 */ /* 0x000ee20000300800 */
[----:B------:R-:W-:Y:S01]  /*3cb60*/  SHF.R.S32.HI R0, RZ, 0x8, R5 ;  /* 0x00000008ff007819 */ /* 0x000fe20000011405 */
[----:B------:R-:W1:Y:S01]  /*3cb70*/  LDCU UR23, c[0x0][0x39c] ;  /* 0x00007380ff1777ac */ /* 0x000e620008000800 */
[----:B0-----:R-:W-:Y:S01]  /*3cb80*/  ISETP.LT.AND P6, PT, R70, UR26, !P6 ;  /* 0x0000001a46007c0c */ /* 0x001fe2000f7c1270 */
[----:B------:R-:W3:Y:S01]  /*3cb90*/  LDL.LU.64 R6, [R1+0x210] ;  /* 0x0002100001067983 */ /* 0x000ee20000300a00 */
[----:B------:R-:W0:Y:S03]  /*3cba0*/  LDCU UR26, c[0x0][0x398] ;  /* 0x00007300ff1a77ac */ /* 0x000e260008000800 */
[----:B----4-:R4:W-:Y:S01]  /*3cbb0*/  @P4 STG.E.U8 desc[UR24][R12.64], R0 ;  /* 0x000000000c004986 */ /* 0x0109e2000c101118 */
[----:B------:R-:W-:Y:S01]  /*3cbc0*/  ISETP.LT.AND P4, PT, R69, UR27, !P3 ;  /* 0x0000001b45007c0c */ /* 0x000fe2000df81270 */
[----:B------:R-:W0:Y:S01]  /*3cbd0*/  LDCU UR27, c[0x0][0x398] ;  /* 0x00007300ff1b77ac */ /* 0x000e220008000800 */
[----:B----4-:R-:W-:Y:S01]  /*3cbe0*/  VIADD R0, R68, 0xd0 ;  /* 0x000000d044007836 */ /* 0x010fe20000000000 */
[----:B------:R-:W4:Y:S01]  /*3cbf0*/  LDL.LU.64 R12, [R1+0x208] ;  /* 0x00020800010c7983 */ /* 0x000f220000300a00 */
[----:B-----5:R-:W-:-:S04]  /*3cc00*/  F2FP.SATFINITE.E4M3.F32.PACK_AB_MERGE_C R4, R8, R17, RZ ;  /* 0x000000110804723e */ /* 0x020fc800048070ff */
[----:B------:R-:W-:Y:S01]  /*3cc10*/  PRMT R5, R4, 0x9910, RZ ;  /* 0x0000991004057816 */ /* 0x000fe200000000ff */
[----:B--2---:R2:W-:Y:S01]  /*3cc20*/  @P5 STG.E.U8 desc[UR24][R10.64], R4 ;  /* 0x000000040a005986 */ /* 0x0045e2000c101118 */
[----:B------:R-:W-:-:S03]  /*3cc30*/  ISETP.GE.AND P5, PT, R0, UR35, PT ;  /* 0x0000002300007c0c */ /* 0x000fc6000bfa6270 */
[----:B------:R-:W-:-:S05]  /*3cc40*/  IMAD.MOV.U32 R0, RZ, RZ, R5 ;  /* 0x000000ffff007224 */ /* 0x000fca00078e0005 */
[----:B------:R-:W-:Y:S01]  /*3cc50*/  SHF.R.S32.HI R0, RZ, 0x8, R0 ;  /* 0x00000008ff007819 */ /* 0x000fe20000011400 */
[----:B--2---:R-:W2:Y:S01]  /*3cc60*/  LDL.LU.64 R10, [R1+0x178] ;  /* 0x00017800010a7983 */ /* 0x004ea20000300a00 */
[----:B---3--:R-:W-:-:S05]  /*3cc70*/  F2FP.SATFINITE.E4M3.F32.PACK_AB_MERGE_C R18, R19, R18, RZ ;  /* 0x000000121312723e */ /* 0x008fca00048070ff */
[----:B------:R-:W-:Y:S04]  /*3cc80*/  @P6 STG.E.U8 desc[UR24][R14.64], R18 ;  /* 0x000000120e006986 */ /* 0x000fe8000c101118 */
[----:B------:R3:W-:Y:S04]  /*3cc90*/  @P4 STG.E.U8 desc[UR24][R20.64], R0 ;  /* 0x0000000014004986 */ /* 0x0007e8000c101118 */
[----:B---3--:R-:W3:Y:S01]  /*3cca0*/  LDL.LU.64 R20, [R1+0xda8] ;  /* 0x000da80001147983 */ /* 0x008ee20000300a00 */
[----:B------:R-:W-:Y:S01]  /*3ccb0*/  ISETP.LT.AND P3, PT, R70, UR29, !P3 ;  /* 0x0000001d46007c0c */ /* 0x000fe2000df61270 */
[----:B------:R-:W-:Y:S01]  /*3ccc0*/  VIADD R0, R68, 0xd1 ;  /* 0x000000d144007836 */ /* 0x000fe20000000000 */
[----:B------:R-:W-:Y:S01]  /*3ccd0*/  PRMT R5, R18, 0x9910, RZ ;  /* 0x0000991012057816 */ /* 0x000fe200000000ff */
[----:B------:R-:W5:Y:S01]  /*3cce0*/  LDL.LU R17, [R1+0x348] ;  /* 0x0003480001117983 */ /* 0x000f620000300800 */
[----:B-1----:R-:W-:Y:S01]  /*3ccf0*/  ISETP.LT.AND P6, PT, R69, UR28, !P5 ;  /* 0x0000001c45007c0c */ /* 0x002fe2000efc1270 */
[----:B------:R-:W1:Y:S01]  /*3cd00*/  LDCU UR29, c[0x0][0x398] ;  /* 0x00007300ff1d77ac */ /* 0x000e620008000800 */
[----:B------:R-:W-:Y:S01]  /*3cd10*/  ISETP.GE.AND P4, PT, R0, UR36, PT ;  /* 0x0000002400007c0c */ /* 0x000fe2000bf86270 */
[----:B------:R-:W5:Y:S01]  /*3cd20*/  LDL.LU R8, [R1+0x34c] ;  /* 0x00034c0001087983 */ /* 0x000f620000300800 */
[----:B------:R-:W-:Y:S01]  /*3cd30*/  SHF.R.S32.HI R0, RZ, 0x8, R5 ;  /* 0x00000008ff007819 */ /* 0x000fe20000011405 */
[----:B------:R-:W1:Y:S01]  /*3cd40*/  LDCU UR28, c[0x0][0x398] ;  /* 0x00007300ff1c77ac */ /* 0x000e620008000800 */
[----:B------:R-:W-:Y:S01]  /*3cd50*/  F2FP.SATFINITE.E4M3.F32.PACK_AB_MERGE_C R4, R71, R9, RZ ;  /* 0x000000094704723e */ /* 0x000fe200048070ff */
[----:B------:R-:W5:Y:S01]  /*3cd60*/  LDL.LU.64 R14, [R1+0x168] ;  /* 0x00016800010e7983 */ /* 0x000f620000300a00 */
[----:B0-----:R-:W-:Y:S01]  /*3cd70*/  ISETP.LT.AND P5, PT, R70, UR26, !P5 ;  /* 0x0000001a46007c0c */ /* 0x001fe2000efa1270 */
[----:B------:R-:W0:Y:S02]  /*3cd80*/  LDCU UR26, c[0x0][0x39c] ;  /* 0x00007380ff1a77ac */ /* 0x000e240008000800 */
[----:B------:R1:W-:Y:S01]  /*3cd90*/  @P3 STG.E.U8 desc[UR24][R6.64], R0 ;  /* 0x0000000006003986 */ /* 0x0003e2000c101118 */
[----:B------:R-:W-:-:S02]  /*3cda0*/  PRMT R5, R4, 0x9910, RZ ;  /* 0x0000991004057816 */ /* 0x000fc400000000ff */
[----:B------:R-:W-:Y:S01]  /*3cdb0*/  ISETP.LT.AND P3, PT, R69, UR27, !P4 ;  /* 0x0000001b45007c0c */ /* 0x000fe2000e761270 */
[----:B----4-:R4:W-:Y:S01]  /*3cdc0*/  @P6 STG.E.U8 desc[UR24][R12.64], R4 ;  /* 0x000000040c006986 */ /* 0x0109e2000c101118 */
[----:B------:R-:W0:Y:S01]  /*3cdd0*/  LDCU UR27, c[0x0][0x398] ;  /* 0x00007300ff1b77ac */ /* 0x000e220008000800 */
[----:B-1----:R-:W-:Y:S02]  /*3cde0*/  VIADD R0, R68, 0xd2 ;  /* 0x000000d244007836 */ /* 0x002fe40000000000 */
[----:B------:R-:W5:Y:S03]  /*3cdf0*/  LDL.LU.64 R6, [R1+0x200] ;  /* 0x0002000001067983 */ /* 0x000f660000300a00 */
[----:B------:R-:W-:Y:S01]  /*3ce00*/  ISETP.GE.AND P6, PT, R0, UR37, PT ;  /* 0x0000002500007c0c */ /* 0x000fe2000bfc6270 */
[----:B------:R-:W-:Y:S01]  /*3ce10*/  IMAD.MOV.U32 R0, RZ, RZ, R5 ;  /* 0x000000ffff007224 */ /* 0x000fe200078e0005 */
[----:B----4-:R-:W4:Y:S04]  /*3ce20*/  LDL.LU.64 R12, [R1+0x160] ;  /* 0x00016000010c7983 */ /* 0x010f280000300a00 */
[----:B------:R-:W-:-:S02]  /*3ce30*/  SHF.R.S32.HI R0, RZ, 0x8, R0 ;  /* 0x00000008ff007819 */ /* 0x000fc40000011400 */
[----:B---3--:R-:W-:-:S05]  /*3ce40*/  F2FP.SATFINITE.E4M3.F32.PACK_AB_MERGE_C R20, R21, R20, RZ ;  /* 0x000000141514723e */ /* 0x008fca00048070ff */
[----:B--2---:R-:W-:Y:S04]  /*3ce50*/  @P5 STG.E.U8 desc[UR24][R10.64], R20 ;  /* 0x000000140a005986 */ /* 0x004fe8000c101118 */
[----:B------:R1:W-:Y:S04]  /*3ce60*/  @P3 STG.E.U8 desc[UR24][R22.64], R0 ;  /* 0x0000000016003986 */ /* 0x0003e8000c101118 */
[----:B-1----:R-:W2:Y:S01]  /*3ce70*/  LDL.LU.64 R22, [R1+0xda0] ;  /* 0x000da00001167983 */ /* 0x002ea20000300a00 */
[----:B------:R-:W-:Y:S01]  /*3ce80*/  ISETP.LT.AND P4, PT, R70, UR29, !P4 ;  /* 0x0000001d46007c0c */ /* 0x000fe2000e781270 */
[----:B------:R-:W-:Y:S01]  /*3ce90*/  VIADD R0, R68, 0xd3 ;  /* 0x000000d344007836 */ /* 0x000fe20000000000 */
[----:B------:R-:W-:Y:S01]  /*3cea0*/  PRMT R5, R20, 0x9910, RZ ;  /* 0x0000991014057816 */ /* 0x000fe200000000ff */
[----:B------:R-:W3:Y:S01]  /*3ceb0*/  LDL.LU R9, [R1+0x350] ;  /* 0x0003500001097983 */ /* 0x000ee20000300800 */
[----:B------:R-:W-:Y:S01]  /*3cec0*/  ISETP.LT.AND P5, PT, R69, UR28, !P6 ;  /* 0x0000001c45007c0c */ /* 0x000fe2000f7a1270 */
[----:B------:R-:W1:Y:S01]  /*3ced0*/  LDCU UR29, c[0x0][0x398] ;  /* 0x00007300ff1d77ac */ /* 0x000e620008000800 */
[----:B------:R-:W-:Y:S01]  /*3cee0*/  ISETP.GE.AND P3, PT, R0, UR38, PT ;  /* 0x0000002600007c0c */ /* 0x000fe2000bf66270 */
[----:B------:R-:W3:Y:S01]  /*3cef0*/  LDL.LU R71, [R1+0x354] ;  /* 0x0003540001477983 */ /* 0x000ee20000300800 */
[----:B------:R-:W-:Y:S01]  /*3cf00*/  SHF.R.S32.HI R0, RZ, 0x8, R5 ;  /* 0x00000008ff007819 */ /* 0x000fe20000011405 */
[----:B------:R-:W1:Y:S01]  /*3cf10*/  LDCU UR28, c[0x0][0x398] ;  /* 0x00007300ff1c77ac */ /* 0x000e620008000800 */
[----:B-----5:R-:W-:Y:S01]  /*3cf20*/  F2FP.SATFINITE.E4M3.F32.PACK_AB_MERGE_C R4, R8, R17, RZ ;  /* 0x000000110804723e */ /* 0x020fe200048070ff */
[----:B------:R-:W5:Y:S01]  /*3cf30*/  LDL.LU.64 R10, [R1+0x150] ;  /* 0x00015000010a7983 */ /* 0x000f620000300a00 */
[----:B------:R-:W-:Y:S01]  /*3cf40*/  ISETP.LT.AND P6, PT, R70, UR30, !P6 ;  /* 0x0000001e46007c0c */ /* 0x000fe2000f7c1270 */
[----:B------:R-:W1:Y:S02]  /*3cf50*/  LDCU UR30, c[0x0][0x398] ;  /* 0x00007300ff1e77ac */ /* 0x000e640008000800 */
[----:B------:R4:W-:Y:S01]  /*3cf60*/  @P4 STG.E.U8 desc[UR24][R14.64], R0 ;  /* 0x000000000e004986 */ /* 0x0009e2000c101118 */
[----:B------:R-:W-:-:S02]  /*3cf70*/  PRMT R5, R4, 0x9910, RZ ;  /* 0x0000991004057816 */ /* 0x000fc400000000ff */
[----:B0-----:R-:W-:Y:S01]  /*3cf80*/  ISETP.LT.AND P4, PT, R69, UR27, !P3 ;  /* 0x0000001b45007c0c */ /* 0x001fe2000df81270 */
[----:B------:R0:W-:Y:S01]  /*3cf90*/  @P5 STG.E.U8 desc[UR24][R6.64], R4 ;  /* 0x0000000406005986 */ /* 0x0001e2000c101118 */
[----:B------:R-:W1:Y:S01]  /*3cfa0*/  LDCU UR27, c[0x0][0x39c] ;  /* 0x00007380ff1b77ac */ /* 0x000e620008000800 */
[----:B----4-:R-:W-:Y:S02]  /*3cfb0*/  VIADD R0, R68, 0xd4 ;  /* 0x000000d444007836 */ /* 0x010fe40000000000 */
[----:B------:R-:W4:Y:S03]  /*3cfc0*/  LDL.LU.64 R14, [R1+0x190] ;  /* 0x00019000010e7983 */ /* 0x000f260000300a00 */
[----:B------:R-:W-:Y:S01]  /*3cfd0*/  ISETP.GE.AND P5, PT, R0, UR39, PT ;  /* 0x0000002700007c0c */ /* 0x000fe2000bfa6270 */
[----:B------:R-:W-:Y:S01]  /*3cfe0*/  IMAD.MOV.U32 R0, RZ, RZ, R5 ;  /* 0x000000ffff007224 */ /* 0x000fe200078e0005 */
[----:B0-----:R-:W4:Y:S04]  /*3cff0*/  LDL.LU.64 R6, [R1+0x148] ;  /* 0x0001480001067983 */ /* 0x001f280000300a00 */
[----:B------:R-:W-:-:S02]  /*3d000*/  SHF.R.S32.HI R0, RZ, 0x8, R0 ;  /* 0x00000008ff007819 */ /* 0x000fc40000011400 */
[----:B--2---:R-:W-:-:S05]  /*3d010*/  F2FP.SATFINITE.E4M3.F32.PACK_AB_MERGE_C R22, R23, R22, RZ ;  /* 0x000000161716723e */ /* 0x004fca00048070ff */
[----:B------:R-:W-:Y:S04]  /*3d020*/  @P6 STG.E.U8 desc[UR24][R12.64], R22 ;  /* 0x000000160c006986 */ /* 0x000fe8000c101118 */
[----:B------:R0:W-:Y:S04]  /*3d030*/  @P4 STG.E.U8 desc[UR24][R24.64], R0 ;  /* 0x0000000018004986 */ /* 0x0001e8000c101118 */
[----:B0-----:R-:W2:Y:S01]  /*3d040*/  LDL.LU.64 R24, [R1+0xd98] ;  /* 0x000d980001187983 */ /* 0x001ea20000300a00 */
[----:B-1----:R-:W-:Y:S01]  /*3d050*/  ISETP.LT.AND P3, PT, R70, UR29, !P3 ;  /* 0x0000001d46007c0c */ /* 0x002fe2000df61270 */
        /* <DEDUP_REMOVED lines=8> */
[----:B------:R-:W1:Y:S01]  /*3d0e0*/  LDCU UR28, c[0x0][0x39c] ;  /* 0x00007380ff1c77ac */ /* 0x000e620008000800 */
[----:B---3--:R-:W-:Y:S01]  /*3d0f0*/  F2FP.SATFINITE.E4M3.F32.PACK_AB_MERGE_C R4, R71, R9, RZ ;  /* 0x000000094704723e */ /* 0x008fe200048070ff */
[----:B------:R-:W3:Y:S01]  /*3d100*/  LDL.LU.64 R12, [R1+0x138] ;  /* 0x00013800010c7983 */ /* 0x000ee20000300a00 */
[----:B------:R-:W-:Y:S01]  /*3d110*/  ISETP.LT.AND P5, PT, R70, UR30, !P5 ;  /* 0x0000001e46007c0c */ /* 0x000fe2000efa1270 */
[----:B------:R-:W0:Y:S02]  /*3d120*/  LDCU UR30, c[0x0][0x398] ;  /* 0x00007300ff1e77ac */ /* 0x000e240008000800 */
[----:B-----5:R5:W-:Y:S01]  /*3d130*/  @P3 STG.E.U8 desc[UR24][R10.64], R0 ;  /* 0x000000000a003986 */ /* 0x020be2000c101118 */
[----:B------:R-:W-:-:S02]  /*3d140*/  PRMT R5, R4, 0x9910, RZ ;  /* 0x0000991004057816 */ /* 0x000fc400000000ff */
[----:B------:R-:W-:Y:S01]  /*3d150*/  ISETP.LT.AND P3, PT, R69, UR31, !P4 ;  /* 0x0000001f45007c0c */ /* 0x000fe2000e761270 */
[----:B----4-:R4:W-:Y:S01]  /*3d160*/  @P6 STG.E.U8 desc[UR24][R14.64], R4 ;  /* 0x000000040e006986 */ /* 0x0109e2000c101118 */
[----:B------:R-:W0:Y:S01]  /*3d170*/  LDCU UR31, c[0x0][0x398] ;  /* 0x00007300ff1f77ac */ /* 0x000e220008000800 */
[----:B-----5:R-:W-:Y:S02]  /*3d180*/  VIADD R0, R68, 0xd6 ;  /* 0x000000d644007836 */ /* 0x020fe40000000000 */
[----:B------:R-:W5:Y:S03]  /*3d190*/  LDL.LU.64 R10, [R1+0x188] ;  /* 0x00018800010a7983 */ /* 0x000f660000300a00 */
[----:B------:R-:W-:Y:S01]  /*3d1a0*/  ISETP.GE.AND P6, PT, R0, UR41, PT ;  /* 0x0000002900007c0c */ /* 0x000fe2000bfc6270 */
[----:B------:R-:W-:Y:S01]  /*3d1b0*/  IMAD.MOV.U32 R0, RZ, RZ, R5 ;  /* 0x000000ffff007224 */ /* 0x000fe200078e0005 */
[----:B----4-:R-:W4:Y:S04]  /*3d1c0*/  LDL.LU.64 R14, [R1+0x130] ;  /* 0x00013000010e7983 */ /* 0x010f280000300a00 */
[----:B------:R-:W-:-:S02]  /*3d1d0*/  SHF.R.S32.HI R0, RZ, 0x8, R0 ;  /* 0x00000008ff007819 */ /* 0x000fc40000011400 */
[----:B--2---:R-:W-:-:S05]  /*3d1e0*/  F2FP.SATFINITE.E4M3.F32.PACK_AB_MERGE_C R24, R25, R24, RZ ;  /* 0x000000181918723e */ /* 0x004fca00048070ff */
[----:B------:R-:W-:Y:S04]  /*3d1f0*/  @P5 STG.E.U8 desc[UR24][R6.64], R24 ;  /* 0x0000001806005986 */ /* 0x000fe8000c101118 */
[----:B------:R2:W-:Y:S04]  /*3d200*/  @P3 STG.E.U8 desc[UR24][R26.64], R0 ;  /* 0x000000001a003986 */ /* 0x0005e8000c101118 */
[----:B--2---:R-:W2:Y:S01]  /*3d210*/  LDL.LU.64 R26, [R1+0xd90] ;  /* 0x000d9000011a7983 */ /* 0x004ea20000300a00 */
        /* <DEDUP_REMOVED lines=9> */
[----:B------:R-:W0:Y:S01]  /*3d2b0*/  LDCU UR29, c[0x0][0x39c] ;  /* 0x00007380ff1d77ac */ /* 0x000e220008000800 */
[----:B------:R-:W-:Y:S01]  /*3d2c0*/  F2FP.SATFINITE.E4M3.F32.PACK_AB_MERGE_C R4, R8, R17, RZ ;  /* 0x000000110804723e */ /* 0x000fe200048070ff */
[----:B------:R-:W4:Y:S01]  /*3d2d0*/  LDL.LU.64 R6, [R1+0x120] ;  /* 0x0001200001067983 */ /* 0x000f220000300a00 */
[----:B------:R-:W-:Y:S01]  /*3d2e0*/  ISETP.LT.AND P6, PT, R70, UR30, !P6 ;  /* 0x0000001e46007c0c */ /* 0x000fe2000f7c1270 */
[----:B------:R-:W0:Y:S02]  /*3d2f0*/  LDCU UR30, c[0x0][0x398] ;  /* 0x00007300ff1e77ac */ /* 0x000e240008000800 */
[----:B---3--:R3:W-:Y:S01]  /*3d300*/  @P4 STG.E.U8 desc[UR24][R12.64], R0 ;  /* 0x000000000c004986 */ /* 0x0087e2000c101118 */
[----:B------:R-:W-:-:S02]  /*3d310*/  PRMT R5, R4, 0x9910, RZ ;  /* 0x0000991004057816 */ /* 0x000fc400000000ff */
[----:B------:R-:W-:Y:S01]  /*3d320*/  ISETP.LT.AND P4, PT, R69, UR31, !P3 ;  /* 0x0000001f45007c0c */ /* 0x000fe2000df81270 */
[----:B-----5:R5:W-:Y:S01]  /*3d330*/  @P5 STG.E.U8 desc[UR24][R10.64], R4 ;  /* 0x000000040a005986 */ /* 0x020be2000c101118 */
[----:B------:R-:W0:Y:S01]  /*3d340*/  LDCU UR31, c[0x0][0x398] ;  /* 0x00007300ff1f77ac */ /* 0x000e220008000800 */
[----:B---3--:R-:W-:Y:S02]  /*3d350*/  VIADD R0, R68, 0xd8 ;  /* 0x000000d844007836 */ /* 0x008fe40000000000 */
[----:B------:R-:W3:Y:S03]  /*3d360*/  LDL.LU.64 R12, [R1+0x180] ;  /* 0x00018000010c7983 */ /* 0x000ee60000300a00 */
[----:B------:R-:W-:Y:S01]  /*3d370*/  ISETP.GE.AND P5, PT, R0, UR43, PT ;  /* 0x0000002b00007c0c */ /* 0x000fe2000bfa6270 */
[----:B------:R-:W-:Y:S01]  /*3d380*/  IMAD.MOV.U32 R0, RZ, RZ, R5 ;  /* 0x000000ffff007224 */ /* 0x000fe200078e0005 */
[----:B-----5:R-:W5:Y:S04]  /*3d390*/  LDL.LU.64 R10, [R1+0x118] ;  /* 0x00011800010a7983 */ /* 0x020f680000300a00 */
[----:B------:R-:W-:-:S02]  /*3d3a0*/  SHF.R.S32.HI R0, RZ, 0x8, R0 ;  /* 0x00000008ff007819 */ /* 0x000fc40000011400 */
[----:B--2---:R-:W-:-:S05]  /*3d3b0*/  F2FP.SATFINITE.E4M3.F32.PACK_AB_MERGE_C R26, R27, R26, RZ ;  /* 0x0000001a1b1a723e */ /* 0x004fca00048070ff */
[----:B----4-:R-:W-:Y:S04]  /*3d3c0*/  @P6 STG.E.U8 desc[UR24][R14.64], R26 ;  /* 0x0000001a0e006986 */ /* 0x010fe8000c101118 */
[----:B------:R2:W-:Y:S04]  /*3d3d0*/  @P4 STG.E.U8 desc[UR24][R28.64], R0 ;  /* 0x000000001c004986 */ /* 0x0005e8000c101118 */
[----:B--2---:R-:W2:Y:S01]  /*3d3e0*/  LDL.LU.64 R28, [R1+0xd88] ;  /* 0x000d8800011c7983 */ /* 0x004ea20000300a00 */
[----:B------:R-:W-:Y:S01]  /*3d3f0*/  ISETP.LT.AND P3, PT, R70, UR33, !P3 ;  /* 0x0000002146007c0c */ /* 0x000fe2000df61270 */
[----:B------:R-:W-:Y:S01]  /*3d400*/  VIADD R0, R68, 0xd9 ;  /* 0x000000d944007836 */ /* 0x000fe20000000000 */
[----:B------:R-:W-:Y:S01]  /*3d410*/  PRMT R5, R26, 0x9910, RZ ;  /* 0x000099101a057816 */ /* 0x000fe200000000ff */
[----:B------:R-:W4:Y:S01]  /*3d420*/  LDL.LU R17, [R1+0x368] ;  /* 0x0003680001117983 */ /* 0x000f220000300800 */
[----:B0-----:R-:W-:Y:S01]  /*3d430*/  ISETP.LT.AND P6, PT, R69, UR32, !P5 ;  /* 0x0000002045007c0c */ /* 0x001fe2000efc1270 */
        /* <DEDUP_REMOVED lines=9> */
[----:B------:R1:W-:Y:S01]  /*3d4d0*/  @P3 STG.E.U8 desc[UR24][R6.64], R0 ;  /* 0x0000000006003986 */ /* 0x0003e2000c101118 */
[----:B------:R-:W-:Y:S01]  /*3d4e0*/  PRMT R5, R4, 0x9910, RZ ;  /* 0x0000991004057816 */ /* 0x000fe200000000ff */
[----:B------:R-:W0:Y:S01]  /*3d4f0*/  LDCU UR4, c[0x0][0x39c] ;  /* 0x00007380ff0477ac */ /* 0x000e220008000800 */
[----:B------:R-:W-:Y:S01]  /*3d500*/  ISETP.LT.AND P3, PT, R69, UR31, !P4 ;  /* 0x0000001f45007c0c */ /* 0x000fe2000e761270 */
[----:B---3--:R3:W-:Y:S01]  /*3d510*/  @P6 STG.E.U8 desc[UR24][R12.64], R4 ;  /* 0x000000040c006986 */ /* 0x0087e2000c101118 */
[----:B------:R-:W0:Y:S01]  /*3d520*/  LDCU UR31, c[0x0][0x398] ;  /* 0x00007300ff1f77ac */ /* 0x000e220008000800 */
[----:B-1----:R-:W-:-:S02]  /*3d530*/  VIADD R0, R68, 0xda ;  /* 0x000000da44007836 */ /* 0x002fc40000000000 */
[----:B------:R-:W4:Y:S03]  /*3d540*/  LDL.LU.64 R6, [R1+0x270] ;  /* 0x0002700001067983 */ /* 0x000f260000300a00 */
[----:B------:R-:W-:Y:S01]  /*3d550*/  ISETP.GE.AND P6, PT, R0, UR6, PT ;  /* 0x0000000600007c0c */ /* 0x000fe2000bfc6270 */
[----:B------:R-:W-:Y:S01]  /*3d560*/  IMAD.MOV.U32 R0, RZ, RZ, R5 ;  /* 0x000000ffff007224 */ /* 0x000fe200078e0005 */
[----:B---3--:R-:W3:Y:S01]  /*3d570*/  LDL.LU.64 R12, [R1+0x248] ;  /* 0x00024800010c7983 */ /* 0x008ee20000300a00 */
[----:B------:R-:W1:Y:S03]  /*3d580*/  LDCU UR6, c[0x0][0x398] ;  /* 0x00007300ff0677ac */ /* 0x000e660008000800 */
[----:B------:R-:W-:Y:S02]  /*3d590*/  SHF.R.S32.HI R0, RZ, 0x8, R0 ;  /* 0x00000008ff007819 */ /* 0x000fe40000011400 */
[----:B--2---:R-:W-:-:S05]  /*3d5a0*/  F2FP.SATFINITE.E4M3.F32.PACK_AB_MERGE_C R28, R29, R28, RZ ;  /* 0x0000001c1d1c723e */ /* 0x004fca00048070ff */
[----:B-----5:R-:W-:Y:S04]  /*3d5b0*/  @P5 STG.E.U8 desc[UR24][R10.64], R28 ;  /* 0x0000001c0a005986 */ /* 0x020fe8000c101118 */
[----:B------:R2:W-:Y:S04]  /*3d5c0*/  @P3 STG.E.U8 desc[UR24][R30.64], R0 ;  /* 0x000000001e003986 */ /* 0x0005e8000c101118 */
[----:B--2---:R-:W2:Y:S01]  /*3d5d0*/  LDL.LU.64 R30, [R1+0xd80] ;  /* 0x000d8000011e7983 */ /* 0x004ea20000300a00 */
[----:B0-----:R-:W-:Y:S01]  /*3d5e0*/  ISETP.LT.AND P4, PT, R70, UR33, !P4 ;  /* 0x0000002146007c0c */ /* 0x001fe2000e781270 */
[----:B------:R-:W-:Y:S01]  /*3d5f0*/  VIADD R0, R68, 0xdb ;  /* 0x000000db44007836 */ /* 0x000fe20000000000 */
[----:B------:R-:W-:Y:S01]  /*3d600*/  PRMT R5, R28, 0x9910, RZ ;  /* 0x000099101c057816 */ /* 0x000fe200000000ff */
[----:B------:R-:W5:Y:S01]  /*3d610*/  LDL.LU R9, [R1+0x370] ;  /* 0x0003700001097983 */ /* 0x000f620000300800 */
[----:B------:R-:W-:-:S02]  /*3d620*/  ISETP.LT.AND P5, PT, R69, UR32, !P6 ;  /* 0x0000002045007c0c */ /* 0x000fc4000f7a1270 */
[----:B------:R-:W-:Y:S01]  /*3d630*/  ISETP.GE.AND P3, PT, R0, UR9, PT ;  /* 0x0000000900007c0c */ /* 0x000fe2000bf66270 */
[----:B------:R-:W5:Y:S01]  /*3d640*/  LDL.LU R71, [R1+0x374] ;  /* 0x0003740001477983 */ /* 0x000f620000300800 */
[----:B------:R-:W-:Y:S01]  /*3d650*/  SHF.R.S32.HI R0, RZ, 0x8, R5 ;  /* 0x00000008ff007819 */ /* 0x000fe20000011405 */
[----:B------:R-:W0:Y:S01]  /*3d660*/  LDCU UR9, c[0x0][0x398] ;  /* 0x00007300ff0977ac */ /* 0x000e220008000800 */
[----:B----4-:R-:W-:Y:S01]  /*3d670*/  F2FP.SATFINITE.E4M3.F32.PACK_AB_MERGE_C R4, R8, R17, RZ ;  /* 0x000000110804723e */ /* 0x010fe200048070ff */
[----:B------:R-:W4:Y:S01]  /*3d680*/  LDL.LU.64 R10, [R1+0x2d0] ;  /* 0x0002d000010a7983 */ /* 0x000f220000300a00 */
[----:B------:R-:W-:Y:S01]  /*3d690*/  ISETP.LT.AND P6, PT, R70, UR30, !P6 ;  /* 0x0000001e46007c0c */ /* 0x000fe2000f7c1270 */
[----:B------:R-:W0:Y:S02]  /*3d6a0*/  LDCU UR30, c[0x0][0x398] ;  /* 0x00007300ff1e77ac */ /* 0x000e240008000800 */
[----:B------:R3:W-:Y:S01]  /*3d6b0*/  @P4 STG.E.U8 desc[UR24][R14.64], R0 ;  /* 0x000000000e004986 */ /* 0x0007e2000c101118 */
[----:B------:R-:W-:-:S02]  /*3d6c0*/  PRMT R5, R4, 0x9910, RZ ;  /* 0x0000991004057816 */ /* 0x000fc400000000ff */
[----:B-1----:R-:W-:Y:S01]  /*3d6d0*/  ISETP.LT.AND P4, PT, R69, UR6, !P3 ;  /* 0x0000000645007c0c */ /* 0x002fe2000df81270 */
[----:B------:R1:W-:Y:S01]  /*3d6e0*/  @P5 STG.E.U8 desc[UR24][R6.64], R4 ;  /* 0x0000000406005986 */ /* 0x0003e2000c101118 */
[----:B---3--:R-:W-:-:S03]  /*3d6f0*/  VIADD R0, R68, 0xdc ;  /* 0x000000dc44007836 */ /* 0x008fc60000000000 */
[----:B------:R-:W3:Y:S01]  /*3d700*/  LDL.LU.64 R14, [R1+0x2f0] ;  /* 0x0002f000010e7983 */ /* 0x000ee20000300a00 */
[----:B------:R-:W0:Y:S01]  /*3d710*/  LDCU UR6, c[0x0][0x39c] ;  /* 0x00007380ff0677ac */ /* 0x000e220008000800 */
[----:B------:R-:W-:Y:S01]  /*3d720*/  ISETP.GE.AND P5, PT, R0, UR10, PT ;  /* 0x0000000a00007c0c */ /* 0x000fe2000bfa6270 */
[----:B------:R-:W-:Y:S01]  /*3d730*/  IMAD.MOV.U32 R0, RZ, RZ, R5 ;  /* 0x000000ffff007224 */ /* 0x000fe200078e0005 */
[----:B-1----:R-:W3:Y:S01]  /*3d740*/  LDL.LU.64 R6, [R1+0x2e8] ;  /* 0x0002e80001067983 */ /* 0x002ee20000300a00 */
[----:B------:R-:W1:Y:S03]  /*3d750*/  LDCU UR10, c[0x0][0x398] ;  /* 0x00007300ff0a77ac */ /* 0x000e660008000800 */
[----:B------:R-:W-:Y:S02]  /*3d760*/  SHF.R.S32.HI R0, RZ, 0x8, R0 ;  /* 0x00000008ff007819 */ /* 0x000fe40000011400 */
[----:B--2---:R-:W-:-:S05]  /*3d770*/  F2FP.SATFINITE.E4M3.F32.PACK_AB_MERGE_C R30, R31, R30, RZ ;  /* 0x0000001e1f1e723e */ /* 0x004fca00048070ff */
[----:B------:R-:W-:Y:S04]  /*3d780*/  @P6 STG.E.U8 desc[UR24][R12.64], R30 ;  /* 0x0000001e0c006986 */ /* 0x000fe8000c101118 */
[----:B------:R2:W-:Y:S04]  /*3d790*/  @P4 STG.E.U8 desc[UR24][R32.64], R0 ;  /* 0x0000000020004986 */ /* 0x0005e8000c101118 */
[----:B--2---:R-:W2:Y:S01]  /*3d7a0*/  LDL.LU.64 R32, [R1+0xd78] ;  /* 0x000d780001207983 */ /* 0x004ea20000300a00 */
[----:B------:R-:W-:Y:S01]  /*3d7b0*/  ISETP.LT.AND P3, PT, R70, UR31, !P3 ;  /* 0x0000001f46007c0c */ /* 0x000fe2000df61270 */
[----:B------:R-:W-:Y:S01]  /*3d7c0*/  VIADD R0, R68, 0xdd ;  /* 0x000000dd44007836 */ /* 0x000fe20000000000 */
[----:B------:R-:W-:Y:S01]  /*3d7d0*/  PRMT R5, R30, 0x9910, RZ ;  /* 0x000099101e057816 */ /* 0x000fe200000000ff */
[----:B------:R-:W2:Y:S01]  /*3d7e0*/  LDL.LU R17, [R1+0x378] ;  /* 0x0003780001117983 */ /* 0x000ea20000300800 */
[----:B0-----:R-:W-:Y:S01]  /*3d7f0*/  ISETP.LT.AND P6, PT, R69, UR9, !P5 ;  /* 0x0000000945007c0c */ /* 0x001fe2000efc1270 */
[----:B------:R-:W0:Y:S01]  /*3d800*/  LDCU UR31, c[0x0][0x398] ;  /* 0x00007300ff1f77ac */ /* 0x000e220008000800 */
[----:B------:R-:W-:Y:S01]  /*3d810*/  ISETP.GE.AND P4, PT, R0, UR12, PT ;  /* 0x0000000c00007c0c */ /* 0x000fe2000bf86270 */
[----:B------:R-:W2:Y:S01]  /*3d820*/  LDL.LU R8, [R1+0x37c] ;  /* 0x00037c0001087983 */ /* 0x000ea20000300800 */
[----:B------:R-:W-:Y:S01]  /*3d830*/  SHF.R.S32.HI R0, RZ, 0x8, R5 ;  /* 0x00000008ff007819 */ /* 0x000fe20000011405 */
[----:B------:R-:W0:Y:S01]  /*3d840*/  LDCU UR12, c[0x0][0x398] ;  /* 0x00007300ff0c77ac */ /* 0x000e220008000800 */
[----:B-----5:R-:W-:Y:S01]  /*3d850*/  F2FP.SATFINITE.E4M3.F32.PACK_AB_MERGE_C R4, R71, R9, RZ ;  /* 0x000000094704723e */ /* 0x020fe200048070ff */
[----:B------:R-:W5:Y:S01]  /*3d860*/  LDL.LU.64 R12, [R1+0x588] ;  /* 0x00058800010c7983 */ /* 0x000f620000300a00 */
[----:B------:R-:W-:Y:S01]  /*3d870*/  ISETP.LT.AND P5, PT, R70, UR30, !P5 ;  /* 0x0000001e46007c0c */ /* 0x000fe2000efa1270 */
[----:B------:R-:W0:Y:S02]  /*3d880*/  LDCU UR30, c[0x0][0x398] ;  /* 0x00007300ff1e77ac */ /* 0x000e240008000800 */
[----:B----4-:R4:W-:Y:S01]  /*3d890*/  @P3 STG.E.U8 desc[UR24][R10.64], R0 ;  /* 0x000000000a003986 */ /* 0x0109e2000c101118 */
[----:B------:R-:W-:Y:S01]  /*3d8a0*/  PRMT R5, R4, 0x9910, RZ ;  /* 0x0000991004057816 */ /* 0x000fe200000000ff */
[----:B------:R-:W0:Y:S01]  /*3d8b0*/  LDCU UR9, c[0x0][0x39c] ;  /* 0x00007380ff0977ac */ /* 0x000e220008000800 */
[----:B-1----:R-:W-:Y:S01]  /*3d8c0*/  ISETP.LT.AND P3, PT, R69, UR10, !P4 ;  /* 0x0000000a45007c0c */ /* 0x002fe2000e761270 */
[----:B---3--:R1:W-:Y:S01]  /*3d8d0*/  @P6 STG.E.U8 desc[UR24][R14.64], R4 ;  /* 0x000000040e006986 */ /* 0x0083e2000c101118 */
[----:B------:R-:W3:Y:S01]  /*3d8e0*/  LDCU UR10, c[0x0][0x398] ;  /* 0x00007300ff0a77ac */ /* 0x000ee20008000800 */
[----:B----4-:R-:W-:-:S02]  /*3d8f0*/  VIADD R0, R68, 0xde ;  /* 0x000000de44007836 */ /* 0x010fc40000000000 */
[----:B------:R-:W4:Y:S03]  /*3d900*/  LDL.LU.64 R10, [R1+0x620] ;  /* 0x00062000010a7983 */ /* 0x000f260000300a00 */
[----:B------:R-:W-:Y:S01]  /*3d910*/  ISETP.GE.AND P6, PT, R0, UR14, PT ;  /* 0x0000000e00007c0c */ /* 0x000fe2000bfc6270 */
[----:B------:R-:W-:Y:S01]  /*3d920*/  IMAD.MOV.U32 R0, RZ, RZ, R5 ;  /* 0x000000ffff007224 */ /* 0x000fe200078e0005 */
[----:B-1----:R-:W3:Y:S01]  /*3d930*/  LDL.LU.64 R14, [R1+0x618] ;  /* 0x00061800010e7983 */ /* 0x002ee20000300a00 */
[----:B--2---:R-:W-:Y:S01]  /*3d940*/  F2FP.SATFINITE.E4M3.F32.PACK_AB_MERGE_C R32, R33, R32, RZ ;  /* 0x000000202120723e */ /* 0x004fe200048070ff */
[----:B------:R-:W1:Y:S02]  /*3d950*/  LDCU UR14, c[0x0][0x398] ;  /* 0x00007300ff0e77ac */ /* 0x000e640008000800 */
[----:B------:R-:W-:Y:S02]  /*3d960*/  SHF.R.S32.HI R0, RZ, 0x8, R0 ;  /* 0x00000008ff007819 */ /* 0x000fe40000011400 */
[----:B------:R-:W-:Y:S04]  /*3d970*/  @P5 STG.E.U8 desc[UR24][R6.64], R32 ;  /* 0x0000002006005986 */ /* 0x000fe8000c101118 */
[----:B------:R2:W-:Y:S04]  /*3d980*/  @P3 STG.E.U8 desc[UR24][R34.64], R0 ;  /* 0x0000000022003986 */ /* 0x0005e8000c101118 */
[----:B--2---:R-:W2:Y:S01]  /*3d990*/  LDL.LU.64 R34, [R1+0xd70] ;  /* 0x000d700001227983 */ /* 0x004ea20000300a00 */
[----:B0-----:R-:W-:Y:S01]  /*3d9a0*/  ISETP.LT.AND P4, PT, R70, UR31, !P4 ;  /* 0x0000001f46007c0c */ /* 0x001fe2000e781270 */
        /* <DEDUP_REMOVED lines=8> */
[----:B------:R-:W0:Y:S01]  /*3da30*/  LDCU UR16, c[0x0][0x398] ;  /* 0x00007300ff1077ac */ /* 0x000e220008000800 */
[----:B------:R-:W-:Y:S01]  /*3da40*/  F2FP.SATFINITE.E4M3.F32.PACK_AB_MERGE_C R4, R8, R17, RZ ;  /* 0x000000110804723e */ /* 0x000fe200048070ff */
[----:B------:R-:W2:Y:S01]  /*3da50*/  LDL.LU.64 R6, [R1+0x670] ;  /* 0x0006700001067983 */ /* 0x000ea20000300a00 */
[----:B------:R-:W-:-:S03]  /*3da60*/  ISETP.LT.AND P6, PT, R70, UR30, !P6 ;  /* 0x0000001e46007c0c */ /* 0x000fc6000f7c1270 */
[----:B-----5:R5:W-:Y:S01]  /*3da70*/  @P4 STG.E.U8 desc[UR24][R12.64], R0 ;  /* 0x000000000c004986 */ /* 0x020be2000c101118 */
[----:B------:R-:W-:Y:S02]  /*3da80*/  PRMT R5, R4, 0x9910, RZ ;  /* 0x0000991004057816 */ /* 0x000fe400000000ff */
[----:B---3--:R-:W-:Y:S01]  /*3da90*/  ISETP.LT.AND P4, PT, R69, UR10, !P3 ;  /* 0x0000000a45007c0c */ /* 0x008fe2000df81270 */
[----:B----4-:R3:W-:Y:S01]  /*3daa0*/  @P5 STG.E.U8 desc[UR24][R10.64], R4 ;  /* 0x000000040a005986 */ /* 0x0107e2000c101118 */
[----:B-----5:R-:W-:-:S03]  /*3dab0*/  VIADD R0, R68, 0xe0 ;  /* 0x000000e044007836 */ /* 0x020fc60000000000 */
[----:B------:R-:W4:Y:S01]  /*3dac0*/  LDL.LU.64 R12, [R1+0x688] ;  /* 0x00068800010c7983 */ /* 0x000f220000300a00 */
[----:B------:R-:W5:Y:S01]  /*3dad0*/  LDCU UR10, c[0x0][0x39c] ;  /* 0x00007380ff0a77ac */ /* 0x000f620008000800 */
[----:B------:R-:W-:Y:S01]  /*3dae0*/  ISETP.GE.AND P5, PT, R0, UR18, PT ;  /* 0x0000001200007c0c */ /* 0x000fe2000bfa6270 */
[----:B------:R-:W-:Y:S01]  /*3daf0*/  IMAD.MOV.U32 R0, RZ, RZ, R5 ;  /* 0x000000ffff007224 */ /* 0x000fe200078e0005 */
[----:B---3--:R-:W3:Y:S01]  /*3db00*/  LDL.LU.64 R10, [R1+0x680] ;  /* 0x00068000010a7983 */ /* 0x008ee20000300a00 */
[----:B------:R-:W0:Y:S03]  /*3db10*/  LDCU UR18, c[0x0][0x398] ;  /* 0x00007300ff1277ac */ /* 0x000e260008000800 */
[----:B------:R-:W-:Y:S02]  /*3db20*/  SHF.R.S32.HI R0, RZ, 0x8, R0 ;  /* 0x00000008ff007819 */ /* 0x000fe40000011400 */
[----:B--2---:R-:W-:-:S05]  /*3db30*/  F2FP.SATFINITE.E4M3.F32.PACK_AB_MERGE_C R34, R35, R34, RZ ;  /* 0x000000222322723e */ /* 0x004fca00048070ff */
[----:B------:R-:W-:Y:S04]  /*3db40*/  @P6 STG.E.U8 desc[UR24][R14.64], R34 ;  /* 0x000000220e006986 */ /* 0x000fe8000c101118 */
[----:B------:R2:W-:Y:S04]  /*3db50*/  @P4 STG.E.U8 desc[UR24][R36.64], R0 ;  /* 0x0000000024004986 */ /* 0x0005e8000c101118 */
[----:B--2---:R-:W2:Y:S01]  /*3db60*/  LDL.LU.64 R36, [R1+0xd68] ;  /* 0x000d680001247983 */ /* 0x004ea20000300a00 */
[----:B-1----:R-:W-:Y:S01]  /*3db70*/  ISETP.LT.AND P3, PT, R70, UR14, !P3 ;  /* 0x0000000e46007c0c */ /* 0x002fe2000df61270 */
[----:B------:R-:W-:Y:S01]  /*3db80*/  VIADD R0, R68, 0xe1 ;  /* 0x000000e144007836 */ /* 0x000fe20000000000 */
[----:B------:R-:W-:Y:S01]  /*3db90*/  PRMT R5, R34, 0x9910, RZ ;  /* 0x0000991022057816 */ /* 0x000fe200000000ff */
[----:B------:R-:W3:Y:S01]  /*3dba0*/  LDL.LU R17, [R1+0x388] ;  /* 0x0003880001117983 */ /* 0x000ee20000300800 */
[----:B0-----:R-:W-:Y:S01]  /*3dbb0*/  ISETP.LT.AND P6, PT, R69, UR12, !P5 ;  /* 0x0000000c45007c0c */ /* 0x001fe2000efc1270 */
[----:B------:R-:W0:Y:S01]  /*3dbc0*/  LDCU UR14, c[0x0][0x398] ;  /* 0x00007300ff0e77ac */ /* 0x000e220008000800 */
[----:B------:R-:W-:Y:S01]  /*3dbd0*/  ISETP.GE.AND P4, PT, R0, UR20, PT ;  /* 0x0000001400007c0c */ /* 0x000fe2000bf86270 */
[----:B------:R-:W5:Y:S01]  /*3dbe0*/  LDL.LU R8, [R1+0x38c] ;  /* 0x00038c0001087983 */ /* 0x000f620000300800 */
[----:B------:R-:W-:Y:S01]  /*3dbf0*/  SHF.R.S32.HI R0, RZ, 0x8, R5 ;  /* 0x00000008ff007819 */ /* 0x000fe20000011405 */
[----:B------:R-:W1:Y:S01]  /*3dc00*/  LDCU UR20, c[0x0][0x398] ;  /* 0x00007300ff1477ac */ /* 0x000e620008000800 */
[----:B------:R-:W-:Y:S01]  /*3dc10*/  F2FP.SATFINITE.E4M3.F32.PACK_AB_MERGE_C R4, R71, R9, RZ ;  /* 0x000000094704723e */ /* 0x000fe200048070ff */
[----:B------:R-:W5:Y:S01]  /*3dc20*/  LDL.LU.64 R14, [R1+0x6c8] ;  /* 0x0006c800010e7983 */ /* 0x000f620000300a00 */
[----:B------:R-:W-:Y:S01]  /*3dc30*/  ISETP.LT.AND P5, PT, R70, UR16, !P5 ;  /* 0x0000001046007c0c */ /* 0x000fe2000efa1270 */
[----:B------:R-:W0:Y:S02]  /*3dc40*/  LDCU UR16, c[0x0][0x398] ;  /* 0x00007300ff1077ac */ /* 0x000e240008000800 */
[----:B------:R1:W-:Y:S01]  /*3dc50*/  @P3 STG.E.U8 desc[UR24][R6.64], R0 ;  /* 0x0000000006003986 */ /* 0x0003e2000c101118 */
[----:B------:R-:W-:Y:S01]  /*3dc60*/  PRMT R5, R4, 0x9910, RZ ;  /* 0x0000991004057816 */ /* 0x000fe200000000ff */
[----:B------:R-:W0:Y:S01]  /*3dc70*/  LDCU UR12, c[0x0][0x39c] ;  /* 0x00007380ff0c77ac */ /* 0x000e220008000800 */
[----:B------:R-:W-:Y:S01]  /*3dc80*/  ISETP.LT.AND P3, PT, R69, UR18, !P4 ;  /* 0x0000001245007c0c */ /* 0x000fe2000e761270 */
[----:B----4-:R4:W-:Y:S01]  /*3dc90*/  @P6 STG.E.U8 desc[UR24][R12.64], R4 ;  /* 0x000000040c006986 */ /* 0x0109e2000c101118 */
[----:B------:R-:W0:Y:S01]  /*3dca0*/  LDCU UR18, c[0x0][0x398] ;  /* 0x00007300ff1277ac */ /* 0x000e220008000800 */
[----:B-1----:R-:W-:-:S02]  /*3dcb0*/  VIADD R0, R68, 0xe2 ;  /* 0x000000e244007836 */ /* 0x002fc40000000000 */
[----:B------:R-:W5:Y:S03]  /*3dcc0*/  LDL.LU.64 R6, [R1+0x6e8] ;  /* 0x0006e80001067983 */ /* 0x000f660000300a00 */
[----:B------:R-:W-:Y:S01]  /*3dcd0*/  ISETP.GE.AND P6, PT, R0, UR22, PT ;  /* 0x0000001600007c0c */ /* 0x000fe2000bfc6270 */
[----:B------:R-:W-:Y:S01]  /*3dce0*/  IMAD.MOV.U32 R0, RZ, RZ, R5 ;  /* 0x000000ffff007224 */ /* 0x000fe200078e0005 */
[----:B----4-:R-:W4:Y:S01]  /*3dcf0*/  LDL.LU.64 R12, [R1+0x6e0] ;  /* 0x0006e000010c7983 */ /* 0x010f220000300a00 */
[----:B--2---:R-:W-:Y:S01]  /*3dd00*/  F2FP.SATFINITE.E4M3.F32.PACK_AB_MERGE_C R36, R37, R36, RZ ;  /* 0x000000242524723e */ /* 0x004fe200048070ff */
[----:B------:R-:W1:Y:S02]  /*3dd10*/  LDCU UR22, c[0x0][0x398] ;  /* 0x00007300ff1677ac */ /* 0x000e640008000800 */
[----:B------:R-:W-:Y:S02]  /*3dd20*/  SHF.R.S32.HI R0, RZ, 0x8, R0 ;  /* 0x00000008ff007819 */ /* 0x000fe40000011400 */
[----:B---3--:R-:W-:Y:S04]  /*3dd30*/  @P5 STG.E.U8 desc[UR24][R10.64], R36 ;  /* 0x000000240a005986 */ /* 0x008fe8000c101118 */
[----:B------:R2:W-:Y:S04]  /*3dd40*/  @P3 STG.E.U8 desc[UR24][R38.64], R0 ;  /* 0x0000000026003986 */ /* 0x0005e8000c101118 */
[----:B--2---:R-:W2:Y:S01]  /*3dd50*/  LDL.LU.64 R38, [R1+0xd60] ;  /* 0x000d600001267983 */ /* 0x004ea20000300a00 */
[----:B0-----:R-:W-:Y:S01]  /*3dd60*/  ISETP.LT.AND P4, PT, R70, UR14, !P4 ;  /* 0x0000000e46007c0c */ /* 0x001fe2000e781270 */
[----:B------:R-:W-:Y:S01]  /*3dd70*/  VIADD R0, R68, 0xe3 ;  /* 0x000000e344007836 */ /* 0x000fe20000000000 */
[C---:B------:R-:W-:Y:S01]  /*3dd80*/  ISETP.LT.AND P5, PT, R69.reuse, UR20, !P6 ;  /* 0x0000001445007c0c */ /* 0x040fe2000f7a1270 */
[----:B------:R-:W3:Y:S01]  /*3dd90*/  LDL.LU R9, [R1+0x390] ;  /* 0x0003900001097983 */ /* 0x000ee20000300800 */
[----:B------:R-:W-:Y:S01]  /*3dda0*/  PRMT R36, R36, 0x9910, RZ ;  /* 0x0000991024247816 */ /* 0x000fe200000000ff */
[----:B------:R-:W0:Y:S01]  /*3ddb0*/  LDCU UR20, c[0x0][0x398] ;  /* 0x00007300ff1477ac */ /* 0x000e220008000800 */
[----:B------:R-:W-:Y:S01]  /*3ddc0*/  ISETP.GE.AND P3, PT, R0, UR23, PT ;  /* 0x0000001700007c0c */ /* 0x000fe2000bf66270 */
[----:B------:R-:W3:Y:S01]  /*3ddd0*/  LDL.LU R71, [R1+0x394] ;  /* 0x0003940001477983 */ /* 0x000ee20000300800 */
[----:B-----5:R-:W-:Y:S01]  /*3dde0*/  F2FP.SATFINITE.E4M3.F32.PACK_AB_MERGE_C R0, R8, R17, RZ ;  /* 0x000000110800723e */ /* 0x020fe200048070ff */
[----:B------:R-:W-:Y:S01]  /*3ddf0*/  VIADD R4, R68, 0xe4 ;  /* 0x000000e444047836 */ /* 0x000fe20000000000 */
[----:B------:R-:W-:Y:S01]  /*3de00*/  SHF.R.S32.HI R36, RZ, 0x8, R36 ;  /* 0x00000008ff247819 */ /* 0x000fe20000011424 */
[----:B------:R-:W5:Y:S01]  /*3de10*/  LDL.LU.64 R10, [R1+0x730] ;  /* 0x00073000010a7983 */ /* 0x000f620000300a00 */
[----:B------:R-:W-:Y:S01]  /*3de20*/  PRMT R5, R0, 0x9910, RZ ;  /* 0x0000991000057816 */ /* 0x000fe200000000ff */
[----:B------:R-:W0:Y:S01]  /*3de30*/  LDCU UR23, c[0x0][0x398] ;  /* 0x00007300ff1777ac */ /* 0x000e220008000800 */
[----:B------:R-:W-:Y:S01]  /*3de40*/  ISETP.LT.AND P6, PT, R70, UR16, !P6 ;  /* 0x0000001046007c0c */ /* 0x000fe2000f7c1270 */
[----:B------:R1:W-:Y:S01]  /*3de50*/  @P4 STG.E.U8 desc[UR24][R14.64], R36 ;  /* 0x000000240e004986 */ /* 0x0003e2000c101118 */
[----:B------:R-:W-:Y:S01]  /*3de60*/  ISETP.LT.AND P4, PT, R69, UR18, !P3 ;  /* 0x0000001245007c0c */ /* 0x000fe2000df81270 */
[----:B------:R-:W0:Y:S02]  /*3de70*/  LDCU UR16, c[0x0][0x398] ;  /* 0x00007300ff1077ac */ /* 0x000e240008000800 */
[----:B------:R4:W-:Y:S01]  /*3de80*/  @P5 STG.E.U8 desc[UR24][R6.64], R0 ;  /* 0x0000000006005986 */ /* 0x0009e2000c101118 */
[----:B------:R-:W0:Y:S01]  /*3de90*/  LDCU UR18, c[0x0][0x398] ;  /* 0x00007300ff1277ac */ /* 0x000e220008000800 */
[----:B------:R-:W0:Y:S02]  /*3dea0*/  LDCU UR14, c[0x0][0x39c] ;  /* 0x00007380ff0e77ac */ /* 0x000e240008000800 */
[----:B-1----:R-:W3:Y:S01]  /*3deb0*/  LDL.LU.64 R14, [R1+0x750] ;  /* 0x00075000010e7983 */ /* 0x002ee20000300a00 */
[----:B----4-:R-:W-:-:S03]  /*3dec0*/  IMAD.MOV.U32 R0, RZ, RZ, R5 ;  /* 0x000000ffff007224 */ /* 0x010fc600078e0005 */
[----:B------:R-:W4:Y:S02]  /*3ded0*/  LDL.LU.64 R6, [R1+0x748] ;  /* 0x0007480001067983 */ /* 0x000f240000300a00 */
[----:B------:R-:W-:Y:S02]  /*3dee0*/  SHF.R.S32.HI R0, RZ, 0x8, R0 ;  /* 0x00000008ff007819 */ /* 0x000fe40000011400 */
[----:B--2---:R-:W-:-:S05]  /*3def0*/  F2FP.SATFINITE.E4M3.F32.PACK_AB_MERGE_C R38, R39, R38, RZ ;  /* 0x000000262726723e */ /* 0x004fca00048070ff */
[----:B------:R-:W-:Y:S04]  /*3df00*/  @P6 STG.E.U8 desc[UR24][R12.64], R38 ;  /* 0x000000260c006986 */ /* 0x000fe8000c101118 */
[----:B------:R1:W-:Y:S04]  /*3df10*/  @P4 STG.E.U8 desc[UR24][R40.64], R0 ;  /* 0x0000000028004986 */ /* 0x0003e8000c101118 */
[----:B-1----:R-:W2:Y:S01]  /*3df20*/  LDL.LU.64 R40, [R1+0xd58] ;  /* 0x000d580001287983 */ /* 0x002ea20000300a00 */
[----:B------:R-:W-:Y:S02]  /*3df30*/  ISETP.GE.AND P5, PT, R4, UR26, PT ;  /* 0x0000001a04007c0c */ /* 0x000fe4000bfa6270 */
[----:B------:R-:W-:Y:S01]  /*3df40*/  ISETP.LT.AND P3, PT, R70, UR22, !P3 ;  /* 0x0000001646007c0c */ /* 0x000fe2000df61270 */
[----:B------:R-:W-:Y:S01]  /*3df50*/  VIADD R0, R68, 0xe5 ;  /* 0x000000e544007836 */ /* 0x000fe20000000000 */
[----:B0-----:R-:W-:Y:S01]  /*3df60*/  ISETP.LT.AND P6, PT, R69, UR20, !P5 ;  /* 0x0000001445007c0c */ /* 0x001fe2000efc1270 */
[----:B------:R-:W4:Y:S01]  /*3df70*/  LDL.LU R17, [R1+0x398] ;  /* 0x0003980001117983 */ /* 0x000f220000300800 */
[----:B------:R-:W-:Y:S01]  /*3df80*/  PRMT R38, R38, 0x9910, RZ ;  /* 0x0000991026267816 */ /* 0x000fe200000000ff */
[----:B------:R-:W0:Y:S01]  /*3df90*/  LDCU UR22, c[0x0][0x398] ;  /* 0x00007300ff1677ac */ /* 0x000e220008000800 */
[----:B------:R-:W-:Y:S01]  /*3dfa0*/  ISETP.GE.AND P4, PT, R0, UR27, PT ;  /* 0x0000001b00007c0c */ /* 0x000fe2000bf86270 */
[----:B------:R-:W4:Y:S01]  /*3dfb0*/  LDL.LU R8, [R1+0x39c] ;  /* 0x00039c0001087983 */ /* 0x000f220000300800 */
[----:B---3--:R-:W-:Y:S01]  /*3dfc0*/  F2FP.SATFINITE.E4M3.F32.PACK_AB_MERGE_C R0, R71, R9, RZ ;  /* 0x000000094700723e */ /* 0x008fe200048070ff */
[----:B------:R-:W1:Y:S01]  /*3dfd0*/  LDCU UR20, c[0x0][0x398] ;  /* 0x00007300ff1477ac */ /* 0x000e620008000800 */
[----:B------:R-:W-:Y:S01]  /*3dfe0*/  SHF.R.S32.HI R38, RZ, 0x8, R38 ;  /* 0x00000008ff267819 */ /* 0x000fe20000011426 */
[----:B------:R-:W3:Y:S01]  /*3dff0*/  LDL.LU.64 R12, [R1+0x790] ;  /* 0x00079000010c7983 */ /* 0x000ee20000300a00 */
[----:B------:R-:W-:-:S02]  /*3e000*/  PRMT R5, R0, 0x9910, RZ ;  /* 0x0000991000057816 */ /* 0x000fc400000000ff */
[----:B------:R-:W-:Y:S01]  /*3e010*/  ISETP.LT.AND P5, PT, R70, UR16, !P5 ;  /* 0x0000001046007c0c */ /* 0x000fe2000efa1270 */
[----:B-----5:R5:W-:Y:S01]  /*3e020*/  @P3 STG.E.U8 desc[UR24][R10.64], R38 ;  /* 0x000000260a003986 */ /* 0x020be2000c101118 */
[----:B------:R-:W-:Y:S01]  /*3e030*/  ISETP.LT.AND P3, PT, R69, UR18, !P4 ;  /* 0x0000001245007c0c */ /* 0x000fe2000e761270 */
[----:B------:R-:W-:Y:S01]  /*3e040*/  VIADD R4, R68, 0xe6 ;  /* 0x000000e644047836 */ /* 0x000fe20000000000 */
[----:B------:R-:W0:Y:S01]  /*3e050*/  LDCU UR18, c[0x0][0x398] ;  /* 0x00007300ff1277ac */ /* 0x000e220008000800 */
[----:B------:R1:W-:Y:S01]  /*3e060*/  @P6 STG.E.U8 desc[UR24][R14.64], R0 ;  /* 0x000000000e006986 */ /* 0x0003e2000c101118 */
[----:B------:R-:W0:Y:S03]  /*3e070*/  LDCU UR16, c[0x0][0x39c] ;  /* 0x00007380ff1077ac */ /* 0x000e260008000800 */
[----:B-----5:R-:W5:Y:S01]  /*3e080*/  LDL.LU.64 R10, [R1+0x7b0] ;  /* 0x0007b000010a7983 */ /* 0x020f620000300a00 */
[----:B-1----:R-:W-:-:S03]  /*3e090*/  IMAD.MOV.U32 R0, RZ, RZ, R5 ;  /* 0x000000ffff007224 */ /* 0x002fc600078e0005 */
[----:B------:R-:W3:Y:S02]  /*3e0a0*/  LDL.LU.64 R14, [R1+0x7a8] ;  /* 0x0007a800010e7983 */ /* 0x000ee40000300a00 */
[----:B------:R-:W-:Y:S02]  /*3e0b0*/  SHF.R.S32.HI R0, RZ, 0x8, R0 ;  /* 0x00000008ff007819 */ /* 0x000fe40000011400 */
[----:B--2---:R-:W-:-:S05]  /*3e0c0*/  F2FP.SATFINITE.E4M3.F32.PACK_AB_MERGE_C R40, R41, R40, RZ ;  /* 0x000000282928723e */ /* 0x004fca00048070ff */
[----:B----4-:R-:W-:Y:S04]  /*3e0d0*/  @P5 STG.E.U8 desc[UR24][R6.64], R40 ;  /* 0x0000002806005986 */ /* 0x010fe8000c101118 */
[----:B------:R1:W-:Y:S04]  /*3e0e0*/  @P3 STG.E.U8 desc[UR24][R42.64], R0 ;  /* 0x000000002a003986 */ /* 0x0003e8000c101118 */
[----:B-1----:R-:W2:Y:S01]  /*3e0f0*/  LDL.LU.64 R42, [R1+0xd50] ;  /* 0x000d5000012a7983 */ /* 0x002ea20000300a00 */
[----:B------:R-:W-:Y:S02]  /*3e100*/  ISETP.GE.AND P6, PT, R4, UR28, PT ;  /* 0x0000001c04007c0c */ /* 0x000fe4000bfc6270 */
[----:B0-----:R-:W-:Y:S01]  /*3e110*/  ISETP.LT.AND P4, PT, R70, UR22, !P4 ;  /* 0x0000001646007c0c */ /* 0x001fe2000e781270 */
[----:B------:R-:W-:Y:S01]  /*3e120*/  VIADD R0, R68, 0xe7 ;  /* 0x000000e744007836 */ /* 0x000fe20000000000 */
[----:B------:R-:W-:Y:S01]  /*3e130*/  ISETP.LT.AND P5, PT, R69, UR20, !P6 ;  /* 0x0000001445007c0c */ /* 0x000fe2000f7a1270 */
[----:B------:R-:W4:Y:S01]  /*3e140*/  LDL.LU R9, [R1+0x3a0] ;  /* 0x0003a00001097983 */ /* 0x000f220000300800 */
[----:B------:R-:W-:Y:S01]  /*3e150*/  PRMT R40, R40, 0x9910, RZ ;  /* 0x0000991028287816 */ /* 0x000fe200000000ff */
[----:B------:R-:W0:Y:S01]  /*3e160*/  LDCU UR22, c[0x0][0x398] ;  /* 0x00007300ff1677ac */ /* 0x000e220008000800 */
[----:B------:R-:W-:Y:S01]  /*3e170*/  ISETP.GE.AND P3, PT, R0, UR29, PT ;  /* 0x0000001d00007c0c */ /* 0x000fe2000bf66270 */
[----:B------:R-:W4:Y:S01]  /*3e180*/  LDL.LU R71, [R1+0x3a4] ;  /* 0x0003a40001477983 */ /* 0x000f220000300800 */
[----:B------:R-:W-:Y:S01]  /*3e190*/  F2FP.SATFINITE.E4M3.F32.PACK_AB_MERGE_C R0, R8, R17, RZ ;  /* 0x000000110800723e */ /* 0x000fe200048070ff */
[----:B------:R-:W1:Y:S01]  /*3e1a0*/  LDCU UR20, c[0x0][0x398] ;  /* 0x00007300ff1477ac */ /* 0x000e620008000800 */
[----:B------:R-:W-:Y:S01]  /*3e1b0*/  SHF.R.S32.HI R40, RZ, 0x8, R40 ;  /* 0x00000008ff287819 */ /* 0x000fe20000011428 */
[----:B------:R-:W4:Y:S01]  /*3e1c0*/  LDL.LU.64 R6, [R1+0x7f8] ;  /* 0x0007f80001067983 */ /* 0x000f220000300a00 */
[----:B------:R-:W-:-:S02]  /*3e1d0*/  PRMT R5, R0, 0x9910, RZ ;  /* 0x0000991000057816 */ /* 0x000fc400000000ff */
[----:B------:R-:W-:Y:S01]  /*3e1e0*/  ISETP.LT.AND P6, PT, R70, UR23, !P6 ;  /* 0x0000001746007c0c */ /* 0x000fe2000f7c1270 */
[----:B---3--:R3:W-:Y:S01]  /*3e1f0*/  @P4 STG.E.U8 desc[UR24][R12.64], R40 ;  /* 0x000000280c004986 */ /* 0x0087e2000c101118 */
[----:B------:R-:W-:Y:S01]  /*3e200*/  ISETP.LT.AND P4, PT, R69, UR18, !P3 ;  /* 0x0000001245007c0c */ /* 0x000fe2000df81270 */
[----:B------:R-:W-:Y:S01]  /*3e210*/  VIADD R4, R68, 0xe8 ;  /* 0x000000e844047836 */ /* 0x000fe20000000000 */
[----:B------:R-:W0:Y:S01]  /*3e220*/  LDCU UR23, c[0x0][0x398] ;  /* 0x00007300ff1777ac */ /* 0x000e220008000800 */
[----:B-----5:R5:W-:Y:S01]  /*3e230*/  @P5 STG.E.U8 desc[UR24][R10.64], R0 ;  /* 0x000000000a005986 */ /* 0x020be2000c101118 */
[----:B------:R-:W0:Y:S03]  /*3e240*/  LDCU UR18, c[0x0][0x398] ;  /* 0x00007300ff1277ac */ /* 0x000e260008000800 */
[----:B---3--:R-:W3:Y:S01]  /*3e250*/  LDL.LU.64 R12, [R1+0x810] ;  /* 0x00081000010c7983 */ /* 0x008ee20000300a00 */
[----:B-----5:R-:W-:-:S03]  /*3e260*/  IMAD.MOV.U32 R0, RZ, RZ, R5 ;  /* 0x000000ffff007224 */ /* 0x020fc600078e0005 */
[----:B------:R-:W5:Y:S02]  /*3e270*/  LDL.LU.64 R10, [R1+0x808] ;  /* 0x00080800010a7983 */ /* 0x000f640000300a00 */
[----:B------:R-:W-:Y:S02]  /*3e280*/  SHF.R.S32.HI R0, RZ, 0x8, R0 ;  /* 0x00000008ff007819 */ /* 0x000fe40000011400 */
[----:B--2---:R-:W-:-:S05]  /*3e290*/  F2FP.SATFINITE.E4M3.F32.PACK_AB_MERGE_C R42, R43, R42, RZ ;  /* 0x0000002a2b2a723e */ /* 0x004fca00048070ff */
[----:B------:R-:W-:Y:S04]  /*3e2a0*/  @P6 STG.E.U8 desc[UR24][R14.64], R42 ;  /* 0x0000002a0e006986 */ /* 0x000fe8000c101118 */
[----:B------:R2:W-:Y:S04]  /*3e2b0*/  @P4 STG.E.U8 desc[UR24][R44.64], R0 ;  /* 0x000000002c004986 */ /* 0x0005e8000c101118 */
[----:B--2---:R-:W2:Y:S01]  /*3e2c0*/  LDL.LU.64 R44, [R1+0xd48] ;  /* 0x000d4800012c7983 */ /* 0x004ea20000300a00 */
[----:B------:R-:W-:Y:S02]  /*3e2d0*/  ISETP.GE.AND P5, PT, R4, UR4, PT ;  /* 0x0000000404007c0c */ /* 0x000fe4000bfa6270 */
[----:B0-----:R-:W-:Y:S01]  /*3e2e0*/  ISETP.LT.AND P3, PT, R70, UR22, !P3 ;  /* 0x0000001646007c0c */ /* 0x001fe2000df61270 */
[----:B------:R-:W-:Y:S01]  /*3e2f0*/  VIADD R0, R68, 0xe9 ;  /* 0x000000e944007836 */ /* 0x000fe20000000000 */
[----:B-1----:R-:W-:Y:S01]  /*3e300*/  ISETP.LT.AND P6, PT, R69, UR20, !P5 ;  /* 0x0000001445007c0c */ /* 0x002fe2000efc1270 */
[----:B------:R-:W5:Y:S01]  /*3e310*/  LDL.LU R17, [R1+0x3a8] ;  /* 0x0003a80001117983 */ /* 0x000f620000300800 */
[----:B------:R-:W-:Y:S01]  /*3e320*/  PRMT R42, R42, 0x9910, RZ ;  /* 0x000099102a2a7816 */ /* 0x000fe200000000ff */
[----:B------:R-:W0:Y:S01]  /*3e330*/  LDCU UR22, c[0x0][0x398] ;  /* 0x00007300ff1677ac */ /* 0x000e220008000800 */
[----:B------:R-:W-:Y:S01]  /*3e340*/  ISETP.GE.AND P4, PT, R0, UR6, PT ;  /* 0x0000000600007c0c */ /* 0x000fe2000bf86270 */
[----:B------:R-:W5:Y:S01]  /*3e350*/  LDL.LU R8, [R1+0x3ac] ;  /* 0x0003ac0001087983 */ /* 0x000f620000300800 */
[----:B----4-:R-:W-:Y:S01]  /*3e360*/  F2FP.SATFINITE.E4M3.F32.PACK_AB_MERGE_C R0, R71, R9, RZ ;  /* 0x000000094700723e */ /* 0x010fe200048070ff */
[----:B------:R-:W1:Y:S01]  /*3e370*/  LDCU UR20, c[0x0][0x398] ;  /* 0x00007300ff1477ac */ /* 0x000e620008000800 */
[----:B------:R-:W-:Y:S01]  /*3e380*/  SHF.R.S32.HI R42, RZ, 0x8, R42 ;  /* 0x00000008ff2a7819 */ /* 0x000fe2000001142a */
[----:B------:R-:W4:Y:S01]  /*3e390*/  LDL.LU.64 R14, [R1+0x850] ;  /* 0x00085000010e7983 */ /* 0x000f220000300a00 */
[----:B------:R-:W-:Y:S01]  /*3e3a0*/  PRMT R5, R0, 0x9910, RZ ;  /* 0x0000991000057816 */ /* 0x000fe200000000ff */
[----:B------:R-:W-:Y:S01]  /*3e3b0*/  VIADD R4, R68, 0xea ;  /* 0x000000ea44047836 */ /* 0x000fe20000000000 */
[----:B------:R-:W-:Y:S01]  /*3e3c0*/  ISETP.LT.AND P5, PT, R70, UR23, !P5 ;  /* 0x0000001746007c0c */ /* 0x000fe2000efa1270 */
[----:B------:R0:W-:Y:S01]  /*3e3d0*/  @P3 STG.E.U8 desc[UR24][R6.64], R42 ;  /* 0x0000002a06003986 */ /* 0x0001e2000c101118 */
[----:B------:R-:W-:Y:S01]  /*3e3e0*/  ISETP.LT.AND P3, PT, R69, UR18, !P4 ;  /* 0x0000001245007c0c */ /* 0x000fe2000e761270 */
[----:B------:R-:W1:Y:S02]  /*3e3f0*/  LDCU UR23, c[0x0][0x398] ;  /* 0x00007300ff1777ac */ /* 0x000e640008000800 */
[----:B---3--:R3:W-:Y:S01]  /*3e400*/  @P6 STG.E.U8 desc[UR24][R12.64], R0 ;  /* 0x000000000c006986 */ /* 0x0087e2000c101118 */
[----:B------:R-:W1:Y:S01]  /*3e410*/  LDCU UR18, c[0x0][0x398] ;  /* 0x00007300ff1277ac */ /* 0x000e620008000800 */
[----:B------:R-:W1:Y:S02]  /*3e420*/  LDCU UR4, c[0x0][0x39c] ;  /* 0x00007380ff0477ac */ /* 0x000e640008000800 */
[----:B0-----:R-:W4:Y:S01]  /*3e430*/  LDL.LU.64 R6, [R1+0x868] ;  /* 0x0008680001067983 */ /* 0x001f220000300a00 */
[----:B------:R-:W0:Y:S01]  /*3e440*/  LDCU UR6, c[0x0][0x39c] ;  /* 0x00007380ff0677ac */ /* 0x000e220008000800 */
[----:B---3--:R-:W-:-:S02]  /*3e450*/  IMAD.MOV.U32 R0, RZ, RZ, R5 ;  /* 0x000000ffff007224 */ /* 0x008fc400078e0005 */
[----:B------:R-:W3:Y:S03]  /*3e460*/  LDL.LU.64 R12, [R1+0x860] ;  /* 0x00086000010c7983 */ /* 0x000ee60000300a00 */
[----:B------:R-:W-:Y:S02]  /*3e470*/  SHF.R.S32.HI R0, RZ, 0x8, R0 ;  /* 0x00000008ff007819 */ /* 0x000fe40000011400 */
[----:B--2---:R-:W-:-:S05]  /*3e480*/  F2FP.SATFINITE.E4M3.F32.PACK_AB_MERGE_C R44, R45, R44, RZ ;  /* 0x0000002c2d2c723e */ /* 0x004fca00048070ff */
[----:B-----5:R-:W-:Y:S04]  /*3e490*/  @P5 STG.E.U8 desc[UR24][R10.64], R44 ;  /* 0x0000002c0a005986 */ /* 0x020fe8000c101118 */
[----:B------:R2:W-:Y:S04]  /*3e4a0*/  @P3 STG.E.U8 desc[UR24][R46.64], R0 ;  /* 0x000000002e003986 */ /* 0x0005e8000c101118 */
[----:B--2---:R-:W2:Y:S01]  /*3e4b0*/  LDL.LU.64 R46, [R1+0xd40] ;  /* 0x000d4000012e7983 */ /* 0x004ea20000300a00 */
[----:B------:R-:W-:Y:S01]  /*3e4c0*/  ISETP.GE.AND P6, PT, R4, UR9, PT ;  /* 0x0000000904007c0c */ /* 0x000fe2000bfc6270 */
[----:B------:R-:W5:Y:S01]  /*3e4d0*/  LDCU UR9, c[0x0][0x398] ;  /* 0x00007300ff0977ac */ /* 0x000f620008000800 */
[----:B------:R-:W-:Y:S01]  /*3e4e0*/  ISETP.LT.AND P4, PT, R70, UR22, !P4 ;  /* 0x0000001646007c0c */ /* 0x000fe2000e781270 */
[----:B------:R-:W-:Y:S01]  /*3e4f0*/  VIADD R0, R68, 0xeb ;  /* 0x000000eb44007836 */ /* 0x000fe20000000000 */
[C---:B-1----:R-:W-:Y:S01]  /*3e500*/  ISETP.LT.AND P5, PT, R69.reuse, UR20, !P6 ;  /* 0x0000001445007c0c */ /* 0x042fe2000f7a1270 */
[----:B------:R-:W3:Y:S01]  /*3e510*/  LDL.LU R9, [R1+0x3b0] ;  /* 0x0003b00001097983 */ /* 0x000ee20000300800 */
[----:B------:R-:W-:Y:S01]  /*3e520*/  PRMT R44, R44, 0x9910, RZ ;  /* 0x000099102c2c7816 */ /* 0x000fe200000000ff */
[----:B------:R-:W-:Y:S01]  /*3e530*/  VIADD R4, R68, 0xec ;  /* 0x000000ec44047836 */ /* 0x000fe20000000000 */
[----:B------:R-:W-:Y:S01]  /*3e540*/  ISETP.GE.AND P3, PT, R0, UR10, PT ;  /* 0x0000000a00007c0c */ /* 0x000fe2000bf66270 */
[----:B------:R-:W3:Y:S01]  /*3e550*/  LDL.LU R71, [R1+0x3b4] ;  /* 0x0003b40001477983 */ /* 0x000ee20000300800 */
[----:B------:R-:W-:Y:S01]  /*3e560*/  F2FP.SATFINITE.E4M3.F32.PACK_AB_MERGE_C R0, R8, R17, RZ ;  /* 0x000000110800723e */ /* 0x000fe200048070ff */
[----:B------:R-:W1:Y:S01]  /*3e570*/  LDCU UR10, c[0x0][0x398] ;  /* 0x00007300ff0a77ac */ /* 0x000e620008000800 */
[----:B------:R-:W-:Y:S01]  /*3e580*/  SHF.R.S32.HI R44, RZ, 0x8, R44 ;  /* 0x00000008ff2c7819 */ /* 0x000fe2000001142c */
[----:B------:R-:W3:Y:S01]  /*3e590*/  LDL.LU.64 R10, [R1+0x8b8] ;  /* 0x0008b800010a7983 */ /* 0x000ee20000300a00 */
[----:B------:R-:W-:Y:S01]  /*3e5a0*/  PRMT R5, R0, 0x9910, RZ ;  /* 0x0000991000057816 */ /* 0x000fe200000000ff */
[----:B------:R-:W0:Y:S01]  /*3e5b0*/  LDCU UR20, c[0x0][0x398] ;  /* 0x00007300ff1477ac */ /* 0x000e220008000800 */
[----:B------:R-:W-:Y:S01]  /*3e5c0*/  ISETP.LT.AND P6, PT, R70, UR23, !P6 ;  /* 0x0000001746007c0c */ /* 0x000fe2000f7c1270 */
[----:B----4-:R4:W-:Y:S01]  /*3e5d0*/  @P4 STG.E.U8 desc[UR24][R14.64], R44 ;  /* 0x0000002c0e004986 */ /* 0x0109e2000c101118 */
[----:B-----5:R-:W-:Y:S01]  /*3e5e0*/  ISETP.LT.AND P4, PT, R69, UR9, !P3 ;  /* 0x0000000945007c0c */ /* 0x020fe2000df81270 */
[----:B------:R-:W5:Y:S02]  /*3e5f0*/  LDCU UR9, c[0x0][0x39c] ;  /* 0x00007380ff0977ac */ /* 0x000f640008000800 */
[----:B------:R0:W-:Y:S04]  /*3e600*/  @P5 STG.E.U8 desc[UR24][R6.64], R0 ;  /* 0x0000000006005986 */ /* 0x0001e8000c101118 */
[----:B----4-:R-:W4:Y:S01]  /*3e610*/  LDL.LU.64 R14, [R1+0x8d8] ;  /* 0x0008d800010e7983 */ /* 0x010f220000300a00 */
[----:B0-----:R-:W-:-:S03]  /*3e620*/  IMAD.MOV.U32 R0, RZ, RZ, R5 ;  /* 0x000000ffff007224 */ /* 0x001fc600078e0005 */
[----:B------:R-:W4:Y:S02]  /*3e630*/  LDL.LU.64 R6, [R1+0x8d0] ;  /* 0x0008d00001067983 */ /* 0x000f240000300a00 */
[----:B------:R-:W-:Y:S02]  /*3e640*/  SHF.R.S32.HI R0, RZ, 0x8, R0 ;  /* 0x00000008ff007819 */ /* 0x000fe40000011400 */
[----:B--2---:R-:W-:-:S05]  /*3e650*/  F2FP.SATFINITE.E4M3.F32.PACK_AB_MERGE_C R46, R47, R46, RZ ;  /* 0x0000002e2f2e723e */ /* 0x004fca00048070ff */
[----:B---3--:R-:W-:Y:S04]  /*3e660*/  @P6 STG.E.U8 desc[UR24][R12.64], R46 ;  /* 0x0000002e0c006986 */ /* 0x008fe8000c101118 */
[----:B------:R0:W-:Y:S04]  /*3e670*/  @P4 STG.E.U8 desc[UR24][R48.64], R0 ;  /* 0x0000000030004986 */ /* 0x0001e8000c101118 */
[----:B0-----:R-:W2:Y:S01]  /*3e680*/  LDL.LU.64 R48, [R1+0xd38] ;  /* 0x000d380001307983 */ /* 0x001ea20000300a00 */
[----:B------:R-:W-:Y:S01]  /*3e690*/  ISETP.GE.AND P5, PT, R4, UR12, PT ;  /* 0x0000000c04007c0c */ /* 0x000fe2000bfa6270 */
[----:B------:R-:W0:Y:S01]  /*3e6a0*/  LDCU UR12, c[0x0][0x398] ;  /* 0x00007300ff0c77ac */ /* 0x000e220008000800 */
[----:B------:R-:W-:Y:S01]  /*3e6b0*/  ISETP.LT.AND P3, PT, R70, UR18, !P3 ;  /* 0x0000001246007c0c */ /* 0x000fe2000df61270 */
[----:B------:R-:W-:Y:S01]  /*3e6c0*/  VIADD R0, R68, 0xed ;  /* 0x000000ed44007836 */ /* 0x000fe20000000000 */
[----:B-1----:R-:W-:Y:S01]  /*3e6d0*/  ISETP.LT.AND P6, PT, R69, UR10, !P5 ;  /* 0x0000000a45007c0c */ /* 0x002fe2000efc1270 */
[----:B------:R-:W3:Y:S01]  /*3e6e0*/  LDL.LU R17, [R1+0x3b8] ;  /* 0x0003b80001117983 */ /* 0x000ee20000300800 */
[----:B------:R-:W-:Y:S01]  /*3e6f0*/  PRMT R46, R46, 0x9910, RZ ;  /* 0x000099102e2e7816 */ /* 0x000fe200000000ff */
[----:B------:R-:W1:Y:S01]  /*3e700*/  LDCU UR18, c[0x0][0x398] ;  /* 0x00007300ff1277ac */ /* 0x000e620008000800 */
[----:B------:R-:W-:Y:S01]  /*3e710*/  ISETP.GE.AND P4, PT, R0, UR14, PT ;  /* 0x0000000e00007c0c */ /* 0x000fe2000bf86270 */
[----:B------:R-:W3:Y:S01]  /*3e720*/  LDL.LU R8, [R1+0x3bc] ;  /* 0x0003bc0001087983 */ /* 0x000ee20000300800 */
[----:B------:R-:W-:Y:S01]  /*3e730*/  F2FP.SATFINITE.E4M3.F32.PACK_AB_MERGE_C R0, R71, R9, RZ ;  /* 0x000000094700723e */ /* 0x000fe200048070ff */
[----:B------:R-:W0:Y:S01]  /*3e740*/  LDCU UR14, c[0x0][0x398] ;  /* 0x00007300ff0e77ac */ /* 0x000e220008000800 */
[----:B------:R-:W-:Y:S01]  /*3e750*/  SHF.R.S32.HI R46, RZ, 0x8, R46 ;  /* 0x00000008ff2e7819 */ /* 0x000fe2000001142e */
[----:B------:R-:W3:Y:S01]  /*3e760*/  LDL.LU.64 R12, [R1+0x920] ;  /* 0x00092000010c7983 */ /* 0x000ee20000300a00 */
[----:B------:R-:W-:-:S02]  /*3e770*/  PRMT R5, R0, 0x9910, RZ ;  /* 0x0000991000057816 */ /* 0x000fc400000000ff */
[----:B--2---:R-:W-:Y:S01]  /*3e780*/  F2FP.SATFINITE.E4M3.F32.PACK_AB_MERGE_C R48, R49, R48, RZ ;  /* 0x000000303130723e */ /* 0x004fe200048070ff */
[----:B------:R2:W-:Y:S01]  /*3e790*/  @P3 STG.E.U8 desc[UR24][R10.64], R46 ;  /* 0x0000002e0a003986 */ /* 0x0005e2000c101118 */
[----:B------:R-:W-:Y:S01]  /*3e7a0*/  ISETP.LT.AND P5, PT, R70, UR20, !P5 ;  /* 0x0000001446007c0c */ /* 0x000fe2000efa1270 */
[----:B------:R-:W1:Y:S01]  /*3e7b0*/  LDCU UR20, c[0x0][0x398] ;  /* 0x00007300ff1477ac */ /* 0x000e620008000800 */
[----:B0-----:R-:W-:Y:S01]  /*3e7c0*/  ISETP.LT.AND P3, PT, R69, UR12, !P4 ;  /* 0x0000000c45007c0c */ /* 0x001fe2000e761270 */
[----:B----4-:R0:W-:Y:S01]  /*3e7d0*/  @P6 STG.E.U8 desc[UR24][R14.64], R0 ;  /* 0x000000000e006986 */ /* 0x0101e2000c101118 */
[----:B------:R-:W-:Y:S01]  /*3e7e0*/  VIADD R4, R68, 0xee ;  /* 0x000000ee44047836 */ /* 0x000fe20000000000 */
[----:B------:R-:W4:Y:S01]  /*3e7f0*/  LDCU UR12, c[0x0][0x398] ;  /* 0x00007300ff0c77ac */ /* 0x000f220008000800 */
[----:B------:R-:W1:Y:S01]  /*3e800*/  LDCU UR10, c[0x0][0x39c] ;  /* 0x00007380ff0a77ac */ /* 0x000e620008000800 */
[----:B--2---:R-:W2:Y:S01]  /*3e810*/  LDL.LU.64 R10, [R1+0x940] ;  /* 0x00094000010a7983 */ /* 0x004ea20000300a00 */
[----:B0-----:R-:W-:-:S05]  /*3e820*/  IMAD.MOV.U32 R0, RZ, RZ, R5 ;  /* 0x000000ffff007224 */ /* 0x001fca00078e0005 */
[----:B------:R-:W-:Y:S01]  /*3e830*/  @P5 STG.E.U8 desc[UR24][R6.64], R48 ;  /* 0x0000003006005986 */ /* 0x000fe2000c101118 */
[----:B------:R-:W-:-:S03]  /*3e840*/  SHF.R.S32.HI R0, RZ, 0x8, R0 ;  /* 0x00000008ff007819 */ /* 0x000fc60000011400 */
[----:B------:R-:W4:Y:S04]  /*3e850*/  LDL.LU.64 R14, [R1+0x968] ;  /* 0x00096800010e7983 */ /* 0x000f280000300a00 */
[----:B------:R0:W-:Y:S04]  /*3e860*/  @P3 STG.E.U8 desc[UR24][R50.64], R0 ;  /* 0x0000000032003986 */ /* 0x0001e8000c101118 */
[----:B0-----:R-:W4:Y:S01]  /*3e870*/  LDL.LU.64 R50, [R1+0xd30] ;  /* 0x000d300001327983 */ /* 0x001f220000300a00 */
[----:B------:R-:W-:Y:S02]  /*3e880*/  ISETP.GE.AND P6, PT, R4, UR16, PT ;  /* 0x0000001004007c0c */ /* 0x000fe4000bfc6270 */
[----:B-1----:R-:W-:Y:S01]  /*3e890*/  ISETP.LT.AND P4, PT, R70, UR18, !P4 ;  /* 0x0000001246007c0c */ /* 0x002fe2000e781270 */
[----:B------:R-:W-:Y:S01]  /*3e8a0*/  VIADD R0, R68, 0xef ;  /* 0x000000ef44007836 */ /* 0x000fe20000000000 */
[----:B------:R-:W-:Y:S01]  /*3e8b0*/  ISETP.LT.AND P5, PT, R69, UR14, !P6 ;  /* 0x0000000e45007c0c */ /* 0x000fe2000f7a1270 */
[----:B------:R-:W5:Y:S01]  /*3e8c0*/  LDL.LU R9, [R1+0x3c0] ;  /* 0x0003c00001097983 */ /* 0x000f620000300800 */
[----:B------:R-:W-:Y:S01]  /*3e8d0*/  ISETP.LT.AND P6, PT, R70, UR20, !P6 ;  /* 0x0000001446007c0c */ /* 0x000fe2000f7c1270 */
[----:B------:R-:W0:Y:S01]  /*3e8e0*/  LDCU UR16, c[0x0][0x398] ;  /* 0x00007300ff1077ac */ /* 0x000e220008000800 */
[----:B------:R-:W-:Y:S01]  /*3e8f0*/  PRMT R48, R48, 0x9910, RZ ;  /* 0x0000991030307816 */ /* 0x000fe200000000ff */
[----:B------:R-:W5:Y:S01]  /*3e900*/  LDL.LU R71, [R1+0x3c4] ;  /* 0x0003c40001477983 */ /* 0x000f620000300800 */
[----:B------:R-:W-:Y:S01]  /*3e910*/  ISETP.GE.AND P3, PT, R0, UR4, PT ;  /* 0x0000000400007c0c */ /* 0x000fe2000bf66270 */
[----:B------:R-:W-:Y:S01]  /*3e920*/  VIADD R4, R68, 0xf0 ;  /* 0x000000f044047836 */ /* 0x000fe20000000000 */
[----:B------:R-:W-:Y:S01]  /*3e930*/  SHF.R.S32.HI R48, RZ, 0x8, R48 ;  /* 0x00000008ff307819 */ /* 0x000fe20000011430 */
[----:B------:R-:W5:Y:S01]  /*3e940*/  LDL.LU.64 R6, [R1+0x990] ;  /* 0x0009900001067983 */ /* 0x000f620000300a00 */
[----:B---3--:R-:W-:Y:S01]  /*3e950*/  F2FP.SATFINITE.E4M3.F32.PACK_AB_MERGE_C R0, R8, R17, RZ ;  /* 0x000000110800723e */ /* 0x008fe200048070ff */
[----:B------:R-:W1:Y:S02]  /*3e960*/  LDCU UR14, c[0x0][0x398] ;  /* 0x00007300ff0e77ac */ /* 0x000e640008000800 */
[----:B------:R3:W-:Y:S01]  /*3e970*/  @P4 STG.E.U8 desc[UR24][R12.64], R48 ;  /* 0x000000300c004986 */ /* 0x0007e2000c101118 */
[----:B------:R-:W0:Y:S01]  /*3e980*/  LDCU UR18, c[0x0][0x398] ;  /* 0x00007300ff1277ac */ /* 0x000e220008000800 */
[----:B------:R-:W0:Y:S02]  /*3e990*/  LDCU UR4, c[0x0][0x39c] ;  /* 0x00007380ff0477ac */ /* 0x000e240008000800 */
[----:B---3--:R-:W3:Y:S04]  /*3e9a0*/  LDL.LU.64 R12, [R1+0x9b8] ;  /* 0x0009b800010c7983 */ /* 0x008ee80000300a00 */
[----:B--2---:R2:W-:Y:S04]  /*3e9b0*/  @P5 STG.E.U8 desc[UR24][R10.64], R0 ;  /* 0x000000000a005986 */ /* 0x0045e8000c101118 */
[----:B--2---:R-:W2:Y:S01]  /*3e9c0*/  LDL.LU.64 R10, [R1+0x9b0] ;  /* 0x0009b000010a7983 */ /* 0x004ea20000300a00 */
[----:B----4-:R-:W-:-:S05]  /*3e9d0*/  F2FP.SATFINITE.E4M3.F32.PACK_AB_MERGE_C R50, R51, R50, RZ ;  /* 0x000000323332723e */ /* 0x010fca00048070ff */
[----:B------:R4:W-:Y:S04]  /*3e9e0*/  @P6 STG.E.U8 desc[UR24][R52.64], R50 ;  /* 0x0000003234006986 */ /* 0x0009e8000c101118 */
[----:B----4-:R-:W4:Y:S01]  /*3e9f0*/  LDL.LU.64 R52, [R1+0xd28] ;  /* 0x000d280001347983 */ /* 0x010f220000300a00 */
[----:B------:R-:W-:Y:S01]  /*3ea00*/  ISETP.GE.AND P5, PT, R4, UR6, PT ;  /* 0x0000000604007c0c */ /* 0x000fe2000bfa6270 */
[----:B------:R-:W2:Y:S01]  /*3ea10*/  LDCU UR6, c[0x0][0x398] ;  /* 0x00007300ff0677ac */ /* 0x000ea20008000800 */
[----:B------:R-:W-:Y:S02]  /*3ea20*/  ISETP.LT.AND P4, PT, R69, UR12, !P3 ;  /* 0x0000000c45007c0c */ /* 0x000fe4000df81270 */
[----:B------:R-:W-:Y:S01]  /*3ea30*/  PRMT R5, R0, 0x9910, RZ ;  /* 0x0000991000057816 */ /* 0x000fe200000000ff */
[----:B------:R-:W2:Y:S01]  /*3ea40*/  LDCU UR12, c[0x0][0x398] ;  /* 0x00007300ff0c77ac */ /* 0x000ea20008000800 */
[----:B0-----:R-:W-:Y:S01]  /*3ea50*/  ISETP.LT.AND P3, PT, R70, UR16, !P3 ;  /* 0x0000001046007c0c */ /* 0x001fe2000df61270 */
[----:B------:R-:W-:Y:S01]  /*3ea60*/  VIADD R0, R68, 0xf1 ;  /* 0x000000f144007836 */ /* 0x000fe20000000000 */
[----:B------:R-:W-:-:S02]  /*3ea70*/  SHF.R.S32.HI R5, RZ, 0x8, R5 ;  /* 0x00000008ff057819 */ /* 0x000fc40000011405 */
[----:B------:R-:W-:-:S04]  /*3ea80*/  PRMT R50, R50, 0x9910, RZ ;  /* 0x0000991032327816 */ /* 0x000fc800000000ff */
[----:B------:R-:W-:Y:S01]  /*3ea90*/  SHF.R.S32.HI R50, RZ, 0x8, R50 ;  /* 0x00000008ff327819 */ /* 0x000fe20000011432 */
[----:B------:R-:W-:Y:S01]  /*3eaa0*/  @P4 STG.E.U8 desc[UR24][R14.64], R5 ;  /* 0x000000050e004986 */ /* 0x000fe2000c101118 */
[----:B-----5:R-:W-:Y:S01]  /*3eab0*/  ISETP.GE.AND P4, PT, R0, UR9, PT ;  /* 0x0000000900007c0c */ /* 0x020fe2000bf86270 */
[----:B------:R-:W0:Y:S01]  /*3eac0*/  LDCU UR9, c[0x0][0x398] ;  /* 0x00007300ff0977ac */ /* 0x000e220008000800 */
[----:B-1----:R-:W-:Y:S01]  /*3ead0*/  ISETP.LT.AND P6, PT, R69, UR14, !P5 ;  /* 0x0000000e45007c0c */ /* 0x002fe2000efc1270 */
[----:B------:R1:W-:Y:S01]  /*3eae0*/  @P3 STG.E.U8 desc[UR24][R6.64], R50 ;  /* 0x0000003206003986 */ /* 0x0003e2000c101118 */
[----:B------:R-:W-:Y:S02]  /*3eaf0*/  ISETP.LT.AND P5, PT, R70, UR18, !P5 ;  /* 0x0000001246007c0c */ /* 0x000fe4000efa1270 */
[----:B----4-:R-:W-:Y:S01]  /*3eb00*/  F2FP.SATFINITE.E4M3.F32.PACK_AB_MERGE_C R52, R53, R52, RZ ;  /* 0x000000343534723e */ /* 0x010fe200048070ff */
[----:B-1----:R-:W4:Y:S01]  /*3eb10*/  LDL.LU R7, [R1+0x3c8] ;  /* 0x0003c80001077983 */ /* 0x002f220000300800 */
[----:B------:R-:W-:Y:S01]  /*3eb20*/  F2FP.SATFINITE.E4M3.F32.PACK_AB_MERGE_C R0, R71, R9, RZ ;  /* 0x000000094700723e */ /* 0x000fe200048070ff */
[----:B------:R-:W-:Y:S01]  /*3eb30*/  VIADD R4, R68, 0xf2 ;  /* 0x000000f244047836 */ /* 0x000fe20000000000 */
[C---:B--2---:R-:W-:Y:S01]  /*3eb40*/  ISETP.LT.AND P3, PT, R69.reuse, UR6, !P4 ;  /* 0x0000000645007c0c */ /* 0x044fe2000e761270 */
[----:B------:R-:W4:Y:S01]  /*3eb50*/  LDL.LU R71, [R1+0x3cc] ;  /* 0x0003cc0001477983 */ /* 0x000f220000300800 */
[----:B------:R-:W-:Y:S01]  /*3eb60*/  PRMT R5, R0, 0x9910, RZ ;  /* 0x0000991000057816 */ /* 0x000fe200000000ff */
[----:B------:R-:W1:Y:S02]  /*3eb70*/  LDCU UR14, c[0x0][0x398] ;  /* 0x00007300ff0e77ac */ /* 0x000e640008000800 */
[----:B------:R-:W2:Y:S01]  /*3eb80*/  LDL.LU.64 R18, [R1+0x950] ;  /* 0x0009500001127983 */ /* 0x000ea20000300a00 */
[----:B------:R-:W-:Y:S01]  /*3eb90*/  SHF.R.S32.HI R5, RZ, 0x8, R5 ;  /* 0x00000008ff057819 */ /* 0x000fe20000011405 */
[----:B------:R-:W5:Y:S02]  /*3eba0*/  LDCU UR6, c[0x0][0x39c] ;  /* 0x00007380ff0677ac */ /* 0x000f640008000800 */
[----:B---3--:R-:W-:Y:S04]  /*3ebb0*/  @P6 STG.E.U8 desc[UR24][R12.64], R0 ;  /* 0x000000000c006986 */ /* 0x008fe8000c101118 */
[----:B------:R-:W3:Y:S04]  /*3ebc0*/  LDL.LU.64 R16, [R1+0x908] ;  /* 0x0009080001107983 */ /* 0x000ee80000300a00 */
[----:B------:R-:W-:Y:S04]  /*3ebd0*/  @P5 STG.E.U8 desc[UR24][R10.64], R52 ;  /* 0x000000340a005986 */ /* 0x000fe8000c101118 */
[----:B------:R-:W3:Y:S04]  /*3ebe0*/  LDL.LU.64 R8, [R1+0x8b0] ;  /* 0x0008b00001087983 */ /* 0x000ee80000300a00 */
[----:B------:R0:W-:Y:S04]  /*3ebf0*/  @P3 STG.E.U8 desc[UR24][R54.64], R5 ;  /* 0x0000000536003986 */ /* 0x0001e8000c101118 */
[----:B0-----:R-:W3:Y:S04]  /*3ec00*/  LDL.LU.64 R54, [R1+0xd20] ;  /* 0x000d200001367983 */ /* 0x001ee80000300a00 */
[----:B------:R-:W3:Y:S01]  /*3ec10*/  LDL.LU.64 R10, [R1+0x878] ;  /* 0x00087800010a7983 */ /* 0x000ee20000300a00 */
[----:B------:R-:W-:Y:S01]  /*3ec20*/  ISETP.GE.AND P6, PT, R4, UR10, PT ;  /* 0x0000000a04007c0c */ /* 0x000fe2000bfc6270 */
[----:B------:R-:W0:Y:S01]  /*3ec30*/  LDCU UR10, c[0x0][0x398] ;  /* 0x00007300ff0a77ac */ /* 0x000e220008000800 */
[----:B------:R-:W-:Y:S01]  /*3ec40*/  PRMT R4, R52, 0x9910, RZ ;  /* 0x0000991034047816 */ /* 0x000fe200000000ff */
[----:B------:R-:W3:Y:S01]  /*3ec50*/  LDL.LU R14, [R1+0x3d0] ;  /* 0x0003d000010e7983 */ /* 0x000ee20000300800 */
[----:B------:R-:W-:Y:S01]  /*3ec60*/  ISETP.LT.AND P4, PT, R70, UR12, !P4 ;  /* 0x0000000c46007c0c */ /* 0x000fe2000e781270 */
[----:B------:R-:W0:Y:S01]  /*3ec70*/  LDCU UR12, c[0x0][0x398] ;  /* 0x00007300ff0c77ac */ /* 0x000e220008000800 */
[----:B------:R-:W-:Y:S01]  /*3ec80*/  ISETP.LT.AND P3, PT, R69, UR9, !P6 ;  /* 0x0000000945007c0c */ /* 0x000fe2000f761270 */
[----:B------:R-:W-:Y:S01]  /*3ec90*/  IMAD.MOV.U32 R0, RZ, RZ, R4 ;  /* 0x000000ffff007224 */ /* 0x000fe200078e0004 */
[----:B------:R-:W3:Y:S01]  /*3eca0*/  LDL.LU R15, [R1+0x3d4] ;  /* 0x0003d400010f7983 */ /* 0x000ee20000300800 */
[----:B------:R-:W-:Y:S01]  /*3ecb0*/  VIADD R4, R68, 0xf3 ;  /* 0x000000f344047836 */ /* 0x000fe20000000000 */
[----:B------:R-:W0:Y:S02]  /*3ecc0*/  LDCU UR9, c[0x0][0x398] ;  /* 0x00007300ff0977ac */ /* 0x000e240008000800 */
[----:B------:R-:W-:Y:S01]  /*3ecd0*/  SHF.R.S32.HI R0, RZ, 0x8, R0 ;  /* 0x00000008ff007819 */ /* 0x000fe20000011400 */
[----:B------:R-:W3:Y:S01]  /*3ece0*/  LDL.LU.64 R12, [R1+0x7f0] ;  /* 0x0007f000010c7983 */ /* 0x000ee20000300a00 */
[----:B------:R-:W-:Y:S01]  /*3ecf0*/  ISETP.GE.AND P5, PT, R4, UR4, PT ;  /* 0x0000000404007c0c */ /* 0x000fe2000bfa6270 */
[----:B------:R-:W-:Y:S01]  /*3ed00*/  VIADD R4, R68, 0xf4 ;  /* 0x000000f444047836 */ /* 0x000fe20000000000 */
[----:B-1----:R-:W-:Y:S01]  /*3ed10*/  ISETP.LT.AND P6, PT, R70, UR14, !P6 ;  /* 0x0000000e46007c0c */ /* 0x002fe2000f7c1270 */
[----:B------:R-:W1:Y:S01]  /*3ed20*/  LDCU UR4, c[0x0][0x398] ;  /* 0x00007300ff0477ac */ /* 0x000e620008000800 */
[----:B----4-:R-:W-:Y:S01]  /*3ed30*/  F2FP.SATFINITE.E4M3.F32.PACK_AB_MERGE_C R6, R71, R7, RZ ;  /* 0x000000074706723e */ /* 0x010fe200048070ff */
[----:B--2---:R2:W-:Y:S01]  /*3ed40*/  @P4 STG.E.U8 desc[UR24][R18.64], R0 ;  /* 0x0000000012004986 */ /* 0x0045e2000c101118 */
[----:B-----5:R-:W-:Y:S01]  /*3ed50*/  ISETP.GE.AND P4, PT, R4, UR6, PT ;  /* 0x0000000604007c0c */ /* 0x020fe2000bf86270 */
[----:B------:R-:W4:Y:S01]  /*3ed60*/  LDCU UR6, c[0x0][0x398] ;  /* 0x00007300ff0677ac */ /* 0x000f220008000800 */
[----:B------:R-:W-:Y:S01]  /*3ed70*/  PRMT R4, R6, 0x9910, RZ ;  /* 0x0000991006047816 */ /* 0x000fe200000000ff */
[----:B---3--:R-:W-:Y:S01]  /*3ed80*/  @P3 STG.E.U8 desc[UR24][R16.64], R6 ;  /* 0x0000000610003986 */ /* 0x008fe2000c101118 */
[----:B0-----:R-:W-:Y:S01]  /*3ed90*/  ISETP.LT.AND P3, PT, R69, UR10, !P5 ;  /* 0x0000000a45007c0c */ /* 0x001fe2000ef61270 */
[----:B------:R-:W0:Y:S01]  /*3eda0*/  LDCU UR10, c[0x0][0x398] ;  /* 0x00007300ff0a77ac */ /* 0x000e220008000800 */
[----:B------:R-:W-:-:S02]  /*3edb0*/  ISETP.LT.AND P5, PT, R70, UR12, !P5 ;  /* 0x0000000c46007c0c */ /* 0x000fc4000efa1270 */
[----:B--2---:R-:W-:Y:S01]  /*3edc0*/  SHF.R.S32.HI R0, RZ, 0x8, R4 ;  /* 0x00000008ff007819 */ /* 0x004fe20000011404 */
[----:B------:R-:W2:Y:S01]  /*3edd0*/  LDCU UR12, c[0x0][0x398] ;  /* 0x00007300ff0c77ac */ /* 0x000ea20008000800 */
[----:B------:R-:W-:-:S04]  /*3ede0*/  F2FP.SATFINITE.E4M3.F32.PACK_AB_MERGE_C R54, R55, R54, RZ ;  /* 0x000000363736723e */ /* 0x000fc800048070ff */
[----:B------:R-:W-:-:S05]  /*3edf0*/  PRMT R5, R54, 0x9910, RZ ;  /* 0x0000991036057816 */ /* 0x000fca00000000ff */
[----:B------:R-:W-:Y:S01]  /*3ee00*/  IMAD.MOV.U32 R4, RZ, RZ, R5 ;  /* 0x000000ffff047224 */ /* 0x000fe200078e0005 */
[----:B------:R3:W-:Y:S04]  /*3ee10*/  @P6 STG.E.U8 desc[UR24][R8.64], R54 ;  /* 0x0000003608006986 */ /* 0x0007e8000c101118 */
[----:B------:R-:W-:Y:S01]  /*3ee20*/  SHF.R.S32.HI R4, RZ, 0x8, R4 ;  /* 0x00000008ff047819 */ /* 0x000fe20000011404 */
[----:B------:R5:W-:Y:S04]  /*3ee30*/  @P3 STG.E.U8 desc[UR24][R10.64], R0 ;  /* 0x000000000a003986 */ /* 0x000be8000c101118 */
[----:B------:R0:W-:Y:S04]  /*3ee40*/  @P5 STG.E.U8 desc[UR24][R56.64], R4 ;  /* 0x0000000438005986 */ /* 0x0001e8000c101118 */
[----:B---3--:R-:W3:Y:S04]  /*3ee50*/  LDL.LU.64 R8, [R1+0x7a0] ;  /* 0x0007a00001087983 */ /* 0x008ee80000300a00 */
[----:B------:R-:W2:Y:S04]  /*3ee60*/  LDL.LU R7, [R1+0x3d8] ;  /* 0x0003d80001077983 */ /* 0x000ea80000300800 */
[----:B------:R-:W2:Y:S04]  /*3ee70*/  LDL.LU R71, [R1+0x3dc] ;  /* 0x0003dc0001477983 */ /* 0x000ea80000300800 */
[----:B-----5:R-:W5:Y:S04]  /*3ee80*/  LDL.LU.64 R10, [R1+0x728] ;  /* 0x00072800010a7983 */ /* 0x020f680000300a00 */
[----:B0-----:R-:W2:Y:S01]  /*3ee90*/  LDL.LU.64 R56, [R1+0xd18] ;  /* 0x000d180001387983 */ /* 0x001ea20000300a00 */
[----:B------:R-:W-:Y:S01]  /*3eea0*/  ISETP.LT.AND P6, PT, R69, UR9, !P4 ;  /* 0x0000000945007c0c */ /* 0x000fe2000e7c1270 */
[----:B------:R-:W-:Y:S01]  /*3eeb0*/  VIADD R5, R68, 0xf5 ;  /* 0x000000f544057836 */ /* 0x000fe20000000000 */
[----:B-1----:R-:W-:Y:S01]  /*3eec0*/  ISETP.LT.AND P5, PT, R70, UR4, !P4 ;  /* 0x0000000446007c0c */ /* 0x002fe2000e7a1270 */
[----:B------:R-:W3:Y:S01]  /*3eed0*/  LDL.LU.64 R18, [R1+0x6d8] ;  /* 0x0006d80001127983 */ /* 0x000ee20000300a00 */
[----:B------:R-:W0:Y:S02]  /*3eee0*/  LDCU UR9, c[0x0][0x398] ;  /* 0x00007300ff0977ac */ /* 0x000e240008000800 */
[----:B------:R-:W-:Y:S01]  /*3eef0*/  ISETP.GE.AND P3, PT, R5, UR7, PT ;  /* 0x0000000705007c0c */ /* 0x000fe2000bf66270 */
[----:B------:R-:W5:Y:S01]  /*3ef00*/  LDL.LU.64 R16, [R1+0x6a0] ;  /* 0x0006a00001107983 */ /* 0x000f620000300a00 */
[----:B------:R-:W-:Y:S01]  /*3ef10*/  F2FP.SATFINITE.E4M3.F32.PACK_AB_MERGE_C R5, R15, R14, RZ ;  /* 0x0000000e0f05723e */ /* 0x000fe200048070ff */
[----:B------:R-:W1:Y:S04]  /*3ef20*/  LDCU UR7, c[0x0][0x398] ;  /* 0x00007300ff0777ac */ /* 0x000e680008000800 */
[----:B------:R-:W-:Y:S01]  /*3ef30*/  @P6 STG.E.U8 desc[UR24][R12.64], R5 ;  /* 0x000000050c006986 */ /* 0x000fe2000c101118 */
[----:B----4-:R-:W-:Y:S01]  /*3ef40*/  ISETP.LT.AND P6, PT, R69, UR6, !P3 ;  /* 0x0000000645007c0c */ /* 0x010fe2000dfc1270 */
[----:B------:R-:W4:Y:S01]  /*3ef50*/  LDCU UR4, c[0x0][0x398] ;  /* 0x00007300ff0477ac */ /* 0x000f220008000800 */
[----:B------:R-:W-:Y:S01]  /*3ef60*/  PRMT R0, R5, 0x9910, RZ ;  /* 0x0000991005007816 */ /* 0x000fe200000000ff */
[----:B------:R-:W-:Y:S01]  /*3ef70*/  VIADD R4, R68, 0xf6 ;  /* 0x000000f644047836 */ /* 0x000fe20000000000 */
[----:B------:R-:W0:Y:S02]  /*3ef80*/  LDCU UR6, c[0x0][0x398] ;  /* 0x00007300ff0677ac */ /* 0x000e240008000800 */
[----:B------:R-:W-:-:S02]  /*3ef90*/  SHF.R.S32.HI R0, RZ, 0x8, R0 ;  /* 0x00000008ff007819 */ /* 0x000fc40000011400 */
[----:B--2---:R-:W-:-:S05]  /*3efa0*/  F2FP.SATFINITE.E4M3.F32.PACK_AB_MERGE_C R56, R57, R56, RZ ;  /* 0x000000383938723e */ /* 0x004fca00048070ff */
[----:B---3--:R-:W-:Y:S04]  /*3efb0*/  @P5 STG.E.U8 desc[UR24][R8.64], R56 ;  /* 0x0000003808005986 */ /* 0x008fe8000c101118 */
[----:B------:R2:W-:Y:S04]  /*3efc0*/  @P6 STG.E.U8 desc[UR24][R58.64], R0 ;  /* 0x000000003a006986 */ /* 0x0005e8000c101118 */
[----:B--2---:R-:W2:Y:S01]  /*3efd0*/  LDL.LU.64 R58, [R1+0xd10] ;  /* 0x000d1000013a7983 */ /* 0x004ea20000300a00 */
[----:B------:R-:W-:Y:S02]  /*3efe0*/  PRMT R5, R56, 0x9910, RZ ;  /* 0x0000991038057816 */ /* 0x000fe400000000ff */
[----:B0-----:R-:W-:Y:S01]  /*3eff0*/  ISETP.LT.AND P3, PT, R70, UR9, !P3 ;  /* 0x0000000946007c0c */ /* 0x001fe2000df61270 */
[----:B------:R-:W-:Y:S01]  /*3f000*/  VIADD R6, R68, 0xf7 ;  /* 0x000000f744067836 */ /* 0x000fe20000000000 */
[----:B------:R-:W-:Y:S01]  /*3f010*/  ISETP.GE.AND P5, PT, R4, UR5, PT ;  /* 0x0000000504007c0c */ /* 0x000fe2000bfa6270 */
[----:B------:R-:W-:Y:S01]  /*3f020*/  IMAD.MOV.U32 R4, RZ, RZ, R5 ;  /* 0x000000ffff047224 */ /* 0x000fe200078e0005 */
[----:B------:R-:W-:Y:S01]  /*3f030*/  F2FP.SATFINITE.E4M3.F32.PACK_AB_MERGE_C R5, R71, R7, RZ ;  /* 0x000000074705723e */ /* 0x000fe200048070ff */
[----:B------:R-:W3:Y:S01]  /*3f040*/  LDL.LU R15, [R1+0x3e0] ;  /* 0x0003e000010f7983 */ /* 0x000ee20000300800 */
[----:B------:R-:W-:Y:S01]  /*3f050*/  ISETP.GE.AND P4, PT, R6, UR11, PT ;  /* 0x0000000b06007c0c */ /* 0x000fe2000bf86270 */
[----:B------:R-:W0:Y:S01]  /*3f060*/  LDCU UR5, c[0x0][0x398] ;  /* 0x00007300ff0577ac */ /* 0x000e220008000800 */
[----:B------:R-:W-:Y:S01]  /*3f070*/  SHF.R.S32.HI R4, RZ, 0x8, R4 ;  /* 0x00000008ff047819 */ /* 0x000fe20000011404 */
[----:B------:R-:W3:Y:S01]  /*3f080*/  LDL.LU R8, [R1+0x3e4] ;  /* 0x0003e40001087983 */ /* 0x000ee20000300800 */
[----:B-1----:R-:W-:Y:S01]  /*3f090*/  ISETP.LT.AND P6, PT, R69, UR7, !P5 ;  /* 0x0000000745007c0c */ /* 0x002fe2000efc1270 */
[----:B------:R-:W1:Y:S01]  /*3f0a0*/  LDCU UR9, c[0x0][0x398] ;  /* 0x00007300ff0977ac */ /* 0x000e620008000800 */
[----:B------:R-:W-:Y:S01]  /*3f0b0*/  PRMT R7, R5, 0x9910, RZ ;  /* 0x0000991005077816 */ /* 0x000fe200000000ff */
[----:B-----5:R5:W-:Y:S01]  /*3f0c0*/  @P3 STG.E.U8 desc[UR24][R10.64], R4 ;  /* 0x000000040a003986 */ /* 0x020be2000c101118 */
[----:B----4-:R-:W-:Y:S01]  /*3f0d0*/  ISETP.LT.AND P5, PT, R70, UR4, !P5 ;  /* 0x0000000446007c0c */ /* 0x010fe2000efa1270 */
[----:B------:R-:W4:Y:S01]  /*3f0e0*/  LDCU UR4, c[0x0][0x398] ;  /* 0x00007300ff0477ac */ /* 0x000f220008000800 */
[----:B------:R-:W-:Y:S01]  /*3f0f0*/  ISETP.LT.AND P3, PT, R69, UR6, !P4 ;  /* 0x0000000645007c0c */ /* 0x000fe2000e761270 */
[----:B------:R-:W-:Y:S01]  /*3f100*/  IMAD.MOV.U32 R0, RZ, RZ, R7 ;  /* 0x000000ffff007224 */ /* 0x000fe200078e0007 */
[----:B------:R-:W3:Y:S01]  /*3f110*/  LDL.LU.64 R12, [R1+0x600] ;  /* 0x00060000010c7983 */ /* 0x000ee20000300a00 */
[----:B------:R-:W0:Y:S03]  /*3f120*/  LDCU UR6, c[0x0][0x398] ;  /* 0x00007300ff0677ac */ /* 0x000e260008000800 */
[----:B------:R-:W-:Y:S01]  /*3f130*/  SHF.R.S32.HI R0, RZ, 0x8, R0 ;  /* 0x00000008ff007819 */ /* 0x000fe20000011400 */
[----:B------:R-:W-:Y:S01]  /*3f140*/  @P6 STG.E.U8 desc[UR24][R18.64], R5 ;  /* 0x0000000512006986 */ /* 0x000fe2000c101118 */
[----:B--2---:R-:W-:-:S03]  /*3f150*/  F2FP.SATFINITE.E4M3.F32.PACK_AB_MERGE_C R58, R59, R58, RZ ;  /* 0x0000003a3b3a723e */ /* 0x004fc600048070ff */
[----:B-----5:R-:W2:Y:S01]  /*3f160*/  LDL.LU.64 R10, [R1+0x518] ;  /* 0x00051800010a7983 */ /* 0x020ea20000300a00 */
[----:B------:R-:W-:Y:S01]  /*3f170*/  VIADD R6, R68, 0xf8 ;  /* 0x000000f844067836 */ /* 0x000fe20000000000 */
[----:B------:R-:W5:Y:S02]  /*3f180*/  LDCU UR7, c[0x0][0x398] ;  /* 0x00007300ff0777ac */ /* 0x000f640008000800 */
[----:B------:R-:W-:Y:S01]  /*3f190*/  @P5 STG.E.U8 desc[UR24][R16.64], R58 ;  /* 0x0000003a10005986 */ /* 0x000fe2000c101118 */
[----:B------:R-:W0:Y:S03]  /*3f1a0*/  LDCU UR11, c[0x0][0x398] ;  /* 0x00007300ff0b77ac */ /* 0x000e260008000800 */
[----:B------:R1:W-:Y:S04]  /*3f1b0*/  @P3 STG.E.U8 desc[UR24][R60.64], R0 ;  /* 0x000000003c003986 */ /* 0x0003e8000c101118 */
[----:B-1----:R-:W2:Y:S04]  /*3f1c0*/  LDL.LU.64 R60, [R1+0xd08] ;  /* 0x000d0800013c7983 */ /* 0x002ea80000300a00 */
[----:B------:R-:W5:Y:S04]  /*3f1d0*/  LDL.LU R9, [R1+0x3e8] ;  /* 0x0003e80001097983 */ /* 0x000f680000300800 */
[----:B------:R-:W5:Y:S01]  /*3f1e0*/  LDL.LU R71, [R1+0x3ec] ;  /* 0x0003ec0001477983 */ /* 0x000f620000300800 */
[----:B------:R-:W-:-:S02]  /*3f1f0*/  ISETP.GE.AND P6, PT, R6, UR13, PT ;  /* 0x0000000d06007c0c */ /* 0x000fc4000bfc6270 */
[C---:B0-----:R-:W-:Y:S01]  /*3f200*/  ISETP.LT.AND P4, PT, R70.reuse, UR5, !P4 ;  /* 0x0000000546007c0c */ /* 0x041fe2000e781270 */
[----:B------:R-:W0:Y:S01]  /*3f210*/  LDCU UR5, c[0x0][0x398] ;  /* 0x00007300ff0577ac */ /* 0x000e220008000800 */
[----:B----4-:R-:W-:Y:S02]  /*3f220*/  ISETP.LT.AND P5, PT, R69, UR4, !P6 ;  /* 0x0000000445007c0c */ /* 0x010fe4000f7a1270 */
[----:B------:R-:W-:Y:S01]  /*3f230*/  ISETP.LT.AND P6, PT, R70, UR6, !P6 ;  /* 0x0000000646007c0c */ /* 0x000fe2000f7c1270 */
[----:B------:R-:W1:Y:S01]  /*3f240*/  LDCU UR4, c[0x0][0x398] ;  /* 0x00007300ff0477ac */ /* 0x000e620008000800 */
[----:B------:R-:W-:Y:S02]  /*3f250*/  PRMT R4, R58, 0x9910, RZ ;  /* 0x000099103a047816 */ /* 0x000fe400000000ff */
[----:B---3--:R-:W-:Y:S02]  /*3f260*/  F2FP.SATFINITE.E4M3.F32.PACK_AB_MERGE_C R5, R8, R15, RZ ;  /* 0x0000000f0805723e */ /* 0x008fe400048070ff */
[----:B--2---:R-:W-:-:S02]  /*3f270*/  F2FP.SATFINITE.E4M3.F32.PACK_AB_MERGE_C R60, R61, R60, RZ ;  /* 0x0000003c3d3c723e */ /* 0x004fc400048070ff */
[----:B-----5:R-:W-:Y:S01]  /*3f280*/  F2FP.SATFINITE.E4M3.F32.PACK_AB_MERGE_C R9, R71, R9, RZ ;  /* 0x000000094709723e */ /* 0x020fe200048070ff */
[C---:B------:R-:W-:Y:S01]  /*3f290*/  VIADD R6, R68.reuse, 0xfa ;  /* 0x000000fa44067836 */ /* 0x040fe20000000000 */
[----:B------:R-:W-:Y:S01]  /*3f2a0*/  SHF.R.S32.HI R0, RZ, 0x8, R4 ;  /* 0x00000008ff007819 */ /* 0x000fe20000011404 */
[----:B------:R-:W-:Y:S01]  /*3f2b0*/  VIADD R4, R68, 0xf9 ;  /* 0x000000f944047836 */ /* 0x000fe20000000000 */
[----:B------:R-:W2:Y:S03]  /*3f2c0*/  LDCU UR6, c[0x0][0x398] ;  /* 0x00007300ff0677ac */ /* 0x000ea60008000800 */
[----:B------:R3:W-:Y:S01]  /*3f2d0*/  @P4 STG.E.U8 desc[UR24][R12.64], R0 ;  /* 0x000000000c004986 */ /* 0x0007e2000c101118 */
[----:B------:R-:W-:Y:S01]  /*3f2e0*/  ISETP.GE.AND P4, PT, R4, UR21, PT ;  /* 0x0000001504007c0c */ /* 0x000fe2000bf86270 */
[----:B------:R-:W4:Y:S02]  /*3f2f0*/  LDCU UR13, c[0x0][0x398] ;  /* 0x00007300ff0d77ac */ /* 0x000f240008000800 */
[----:B------:R-:W-:Y:S01]  /*3f300*/  @P5 STG.E.U8 desc[UR24][R10.64], R5 ;  /* 0x000000050a005986 */ /* 0x000fe2000c101118 */
[----:B------:R-:W-:-:S02]  /*3f310*/  PRMT R4, R5, 0x9910, RZ ;  /* 0x0000991005047816 */ /* 0x000fc400000000ff */
[----:B------:R-:W-:Y:S01]  /*3f320*/  PRMT R7, R60, 0x9910, RZ ;  /* 0x000099103c077816 */ /* 0x000fe200000000ff */
[----:B------:R5:W-:Y:S01]  /*3f330*/  @P6 STG.E.U8 desc[UR24][R62.64], R60 ;  /* 0x0000003c3e006986 */ /* 0x000be2000c101118 */
[----:B------:R-:W-:Y:S01]  /*3f340*/  ISETP.LT.AND P5, PT, R69, UR7, !P4 ;  /* 0x0000000745007c0c */ /* 0x000fe2000e7a1270 */
[----:B------:R-:W1:Y:S01]  /*3f350*/  LDCU UR7, c[0x0][0x398] ;  /* 0x00007300ff0777ac */ /* 0x000e620008000800 */
[----:B0-----:R-:W-:Y:S02]  /*3f360*/  ISETP.LT.AND P4, PT, R70, UR5, !P4 ;  /* 0x0000000546007c0c */ /* 0x001fe4000e781270 */
[----:B---3--:R-:W-:Y:S01]  /*3f370*/  SHF.R.S32.HI R0, RZ, 0x8, R4 ;  /* 0x00000008ff007819 */ /* 0x008fe20000011404 */
[----:B------:R-:W-:Y:S01]  /*3f380*/  IMAD.MOV.U32 R4, RZ, RZ, R7 ;  /* 0x000000ffff047224 */ /* 0x000fe200078e0007 */
[----:B------:R-:W-:Y:S01]  /*3f390*/  ISETP.GE.AND P3, PT, R6, UR17, PT ;  /* 0x0000001106007c0c */ /* 0x000fe2000bf66270 */
[----:B------:R-:W0:Y:S01]  /*3f3a0*/  LDCU UR5, c[0x0][0x398] ;  /* 0x00007300ff0577ac */ /* 0x000e220008000800 */
[----:B-----5:R-:W3:Y:S02]  /*3f3b0*/  LDL.LU.64 R62, [R1+0xd00] ;  /* 0x000d0000013e7983 */ /* 0x020ee40000300a00 */
[----:B------:R-:W-:-:S02]  /*3f3c0*/  SHF.R.S32.HI R4, RZ, 0x8, R4 ;  /* 0x00000008ff047819 */ /* 0x000fc40000011404 */
[----:B------:R-:W5:Y:S04]  /*3f3d0*/  LDL.LU R10, [R1+0x3f0] ;  /* 0x0003f000010a7983 */ /* 0x000f680000300800 */
[----:B------:R-:W5:Y:S04]  /*3f3e0*/  LDL.LU R11, [R1+0x3f4] ;  /* 0x0003f400010b7983 */ /* 0x000f680000300800 */
[----:B------:R0:W-:Y:S04]  /*3f3f0*/  @P5 STG.E.U8 desc[UR24][R64.64], R0 ;  /* 0x0000000040005986 */ /* 0x0001e8000c101118 */
[----:B------:R1:W-:Y:S04]  /*3f400*/  @P4 STG.E.U8 desc[UR24][R66.64], R4 ;  /* 0x0000000442004986 */ /* 0x0003e8000c101118 */
[----:B0-----:R-:W4:Y:S04]  /*3f410*/  LDL.LU.64 R64, [R1+0xcf8] ;  /* 0x000cf80001407983 */ /* 0x001f280000300a00 */
[----:B-1----:R-:W4:Y:S04]  /*3f420*/  LDL.LU.64 R66, [R1+0xcf0] ;  /* 0x000cf00001427983 */ /* 0x002f280000300a00 */
[----:B------:R-:W4:Y:S04]  /*3f430*/  LDL.LU R8, [R1+0x3f8] ;  /* 0x0003f80001087983 */ /* 0x000f280000300800 */
[----:B------:R-:W4:Y:S01]  /*3f440*/  LDL.LU R71, [R1+0x3fc] ;  /* 0x0003fc0001477983 */ /* 0x000f220000300800 */
[----:B------:R-:W-:Y:S01]  /*3f450*/  ISETP.LT.AND P6, PT, R69, UR4, !P3 ;  /* 0x0000000445007c0c */ /* 0x000fe2000dfc1270 */
[----:B------:R-:W-:Y:S01]  /*3f460*/  VIADD R6, R68, 0xfb ;  /* 0x000000fb44067836 */ /* 0x000fe20000000000 */
[----:B------:R-:W0:Y:S01]  /*3f470*/  LDCU UR4, c[0x0][0x398] ;  /* 0x00007300ff0477ac */ /* 0x000e220008000800 */
[----:B--2---:R-:W-:-:S03]  /*3f480*/  ISETP.LT.AND P3, PT, R70, UR6, !P3 ;  /* 0x0000000646007c0c */ /* 0x004fc6000df61270 */
[----:B------:R-:W-:Y:S01]  /*3f490*/  ISETP.GE.AND P5, PT, R6, UR19, PT ;  /* 0x0000001306007c0c */ /* 0x000fe2000bfa6270 */
[----:B------:R-:W1:Y:S03]  /*3f4a0*/  LDCU UR6, c[0x0][0x398] ;  /* 0x00007300ff0677ac */ /* 0x000e660008000800 */
[----:B------:R-:W-:-:S03]  /*3f4b0*/  ISETP.LT.AND P4, PT, R69, UR9, !P5 ;  /* 0x0000000945007c0c */ /* 0x000fc6000ef81270 */
[----:B------:R5:W-:Y:S01]  /*3f4c0*/  @P6 STG.E.U8 desc[UR24][R92.64], R9 ;  /* 0x000000095c006986 */ /* 0x000be2000c101118 */
[----:B------:R-:W-:Y:S01]  /*3f4d0*/  ISETP.LT.AND P6, PT, R69, UR7, !P0 ;  /* 0x0000000745007c0c */ /* 0x000fe2000c7c1270 */
[----:B------:R-:W2:Y:S01]  /*3f4e0*/  LDCU UR7, c[0x0][0x398] ;  /* 0x00007300ff0777ac */ /* 0x000ea20008000800 */
[----:B------:R-:W-:Y:S02]  /*3f4f0*/  ISETP.LT.AND P5, PT, R70, UR10, !P5 ;  /* 0x0000000a46007c0c */ /* 0x000fe4000efa1270 */
[----:B------:R-:W-:Y:S01]  /*3f500*/  PRMT R5, R9, 0x9910, RZ ;  /* 0x0000991009057816 */ /* 0x000fe200000000ff */
[----:B------:R-:W-:-:S03]  /*3f510*/  VIADD R68, R68, 0xfd ;  /* 0x000000fd44447836 */ /* 0x000fc60000000000 */
[----:B------:R-:W-:Y:S02]  /*3f520*/  SHF.R.S32.HI R5, RZ, 0x8, R5 ;  /* 0x00000008ff057819 */ /* 0x000fe40000011405 */
[----:B0-----:R-:W-:Y:S02]  /*3f530*/  ISETP.LT.AND P0, PT, R70, UR4, !P0 ;  /* 0x0000000446007c0c */ /* 0x001fe4000c701270 */
[----:B---3--:R-:W-:-:S04]  /*3f540*/  F2FP.SATFINITE.E4M3.F32.PACK_AB_MERGE_C R63, R63, R62, RZ ;  /* 0x0000003e3f3f723e */ /* 0x008fc800048070ff */
[----:B------:R-:W-:Y:S01]  /*3f550*/  PRMT R7, R63, 0x9910, RZ ;  /* 0x000099103f077816 */ /* 0x000fe200000000ff */
[----:B------:R-:W-:Y:S01]  /*3f560*/  @P3 STG.E.U8 desc[UR24][R90.64], R63 ;  /* 0x0000003f5a003986 */ /* 0x000fe2000c101118 */
[----:B------:R-:W-:Y:S02]  /*3f570*/  ISETP.GE.AND P3, PT, R68, UR15, PT ;  /* 0x0000000f44007c0c */ /* 0x000fe4000bf66270 */
[----:B------:R-:W-:Y:S02]  /*3f580*/  SHF.R.S32.HI R7, RZ, 0x8, R7 ;  /* 0x00000008ff077819 */ /* 0x000fe40000011407 */
[----:B-----5:R-:W-:Y:S01]  /*3f590*/  F2FP.SATFINITE.E4M3.F32.PACK_AB_MERGE_C R9, R11, R10, RZ ;  /* 0x0000000a0b09723e */ /* 0x020fe200048070ff */
[----:B------:R0:W-:Y:S03]  /*3f5a0*/  @P4 STG.E.U8 desc[UR24][R88.64], R5 ;  /* 0x0000000558004986 */ /* 0x0001e6000c101118 */
[----:B------:R-:W-:Y:S01]  /*3f5b0*/  PRMT R0, R9, 0x9910, RZ ;  /* 0x0000991009007816 */ /* 0x000fe200000000ff */
[----:B------:R3:W-:Y:S01]  /*3f5c0*/  @P5 STG.E.U8 desc[UR24][R86.64], R7 ;  /* 0x0000000756005986 */ /* 0x0007e2000c101118 */
[----:B------:R-:W-:-:S02]  /*3f5d0*/  ISETP.LT.AND P5, PT, R69, UR5, !P3 ;  /* 0x0000000545007c0c */ /* 0x000fc4000dfa1270 */
[C---:B-1----:R-:W-:Y:S01]  /*3f5e0*/  ISETP.LT.AND P3, PT, R70.reuse, UR6, !P3 ;  /* 0x0000000646007c0c */ /* 0x042fe2000df61270 */
[----:B------:R1:W-:Y:S01]  /*3f5f0*/  @P6 STG.E.U8 desc[UR24][R84.64], R9 ;  /* 0x0000000954006986 */ /* 0x0003e2000c101118 */
[----:B------:R-:W-:Y:S02]  /*3f600*/  ISETP.LT.AND P6, PT, R69, UR11, !P1 ;  /* 0x0000000b45007c0c */ /* 0x000fe4000cfc1270 */
[C---:B--2---:R-:W-:Y:S02]  /*3f610*/  ISETP.LT.AND P1, PT, R70.reuse, UR7, !P1 ;  /* 0x0000000746007c0c */ /* 0x044fe4000cf21270 */
[----:B----4-:R-:W-:Y:S01]  /*3f620*/  F2FP.SATFINITE.E4M3.F32.PACK_AB_MERGE_C R65, R65, R64, RZ ;  /* 0x000000404141723e */ /* 0x010fe200048070ff */
[----:B0-----:R-:W-:Y:S01]  /*3f630*/  IMAD.MOV.U32 R5, RZ, RZ, R0 ;  /* 0x000000ffff057224 */ /* 0x001fe200078e0000 */
[----:B------:R-:W-:Y:S02]  /*3f640*/  ISETP.LT.AND P4, PT, R69, UR12, !P2 ;  /* 0x0000000c45007c0c */ /* 0x000fe4000d781270 */
[----:B------:R-:W-:-:S02]  /*3f650*/  ISETP.LT.AND P2, PT, R70, UR13, !P2 ;  /* 0x0000000d46007c0c */ /* 0x000fc4000d741270 */
[----:B---3--:R-:W-:Y:S02]  /*3f660*/  PRMT R7, R65, 0x9910, RZ ;  /* 0x0000991041077816 */ /* 0x008fe400000000ff */
[----:B------:R-:W-:Y:S02]  /*3f670*/  F2FP.SATFINITE.E4M3.F32.PACK_AB_MERGE_C R67, R67, R66, RZ ;  /* 0x000000424343723e */ /* 0x000fe400048070ff */
[----:B------:R-:W-:Y:S02]  /*3f680*/  F2FP.SATFINITE.E4M3.F32.PACK_AB_MERGE_C R13, R71, R8, RZ ;  /* 0x00000008470d723e */ /* 0x000fe400048070ff */
[----:B------:R-:W-:Y:S02]  /*3f690*/  SHF.R.S32.HI R5, RZ, 0x8, R5 ;  /* 0x00000008ff057819 */ /* 0x000fe40000011405 */
[----:B-1----:R-:W-:Y:S02]  /*3f6a0*/  PRMT R9, R13, 0x9910, RZ ;  /* 0x000099100d097816 */ /* 0x002fe400000000ff */
[----:B------:R-:W-:-:S02]  /*3f6b0*/  SHF.R.S32.HI R7, RZ, 0x8, R7 ;  /* 0x00000008ff077819 */ /* 0x000fc40000011407 */
[----:B------:R-:W-:Y:S01]  /*3f6c0*/  PRMT R11, R67, 0x9910, RZ ;  /* 0x00009910430b7816 */ /* 0x000fe200000000ff */
[----:B------:R0:W-:Y:S01]  /*3f6d0*/  @P0 STG.E.U8 desc[UR24][R82.64], R65 ;  /* 0x0000004152000986 */ /* 0x0001e2000c101118 */
[----:B------:R-:W-:Y:S02]  /*3f6e0*/  SHF.R.S32.HI R9, RZ, 0x8, R9 ;  /* 0x00000008ff097819 */ /* 0x000fe40000011409 */
[----:B------:R-:W-:Y:S01]  /*3f6f0*/  SHF.R.S32.HI R11, RZ, 0x8, R11 ;  /* 0x00000008ff0b7819 */ /* 0x000fe2000001140b */
[----:B------:R0:W-:Y:S04]  /*3f700*/  @P5 STG.E.U8 desc[UR24][R80.64], R5 ;  /* 0x0000000550005986 */ /* 0x0001e8000c101118 */
[----:B------:R0:W-:Y:S04]  /*3f710*/  @P3 STG.E.U8 desc[UR24][R78.64], R7 ;  /* 0x000000074e003986 */ /* 0x0001e8000c101118 */
[----:B------:R0:W-:Y:S04]  /*3f720*/  @P6 STG.E.U8 desc[UR24][R76.64], R13 ;  /* 0x0000000d4c006986 */ /* 0x0001e8000c101118 */
[----:B------:R0:W-:Y:S04]  /*3f730*/  @P1 STG.E.U8 desc[UR24][R74.64], R67 ;  /* 0x000000434a001986 */ /* 0x0001e8000c101118 */
[----:B------:R0:W-:Y:S04]  /*3f740*/  @P4 STG.E.U8 desc[UR24][R72.64], R9 ;  /* 0x0000000948004986 */ /* 0x0001e8000c101118 */
[----:B------:R0:W-:Y:S01]  /*3f750*/  @P2 STG.E.U8 desc[UR24][R2.64], R11 ;  /* 0x0000000b02002986 */ /* 0x0001e2000c101118 */
[----:B------:R-:W-:Y:S06]  /*3f760*/  BAR.SYNC.DEFER_BLOCKING 0x0 ;  /* 0x0000000000007b1d */ /* 0x000fec0000010000 */
[----:B------:R-:W-:Y:S05]  /*3f770*/  BRA.U UP0, `(.L_x_13) ;  /* 0x0000000100a07547 */ /* 0x000fea000b800000 */
[----:B------:R-:W1:Y:S01]  /*3f780*/  S2UR UR5, SR_CgaCtaId ;  /* 0x00000000000579c3 */ /* 0x000e620000008800 */
[----:B------:R-:W-:Y:S01]  /*3f790*/  NOP ;  /* 0x0000000000007918 */ /* 0x000fe20000000000 */
[----:B------:R-:W-:Y:S01]  /*3f7a0*/  UMOV UR4, 0x50 ;  /* 0x0000005000047882 */ /* 0x000fe20000000000 */
[----:B------:R-:W-:Y:S02]  /*3f7b0*/  IMAD.U32 R0, RZ, RZ, UR8 ;  /* 0x00000008ff007e24 */ /* 0x000fe4000f8e00ff */
[----:B0-----:R-:W-:Y:S02]  /*3f7c0*/  IMAD.MOV.U32 R3, RZ, RZ, 0xffff ;  /* 0x0000ffffff037424 */ /* 0x001fe400078e00ff */
[----:B------:R-:W-:Y:S01]  /*3f7d0*/  IMAD.MOV.U32 R7, RZ, RZ, 0x1 ;  /* 0x00000001ff077424 */ /* 0x000fe200078e00ff */
[----:B------:R-:W-:-:S04]  /*3f7e0*/  LOP3.LUT R0, R0, 0xffff, RZ, 0xc0, !PT ;  /* 0x0000ffff00007812 */ /* 0x000fc800078ec0ff */
[----:B------:R-:W-:-:S05]  /*3f7f0*/  SHF.R.U32.HI R0, RZ, 0x5, R0 ;  /* 0x00000005ff007819 */ /* 0x000fca0000011600 */
[----:B------:R-:W-:Y:S01]  /*3f800*/  VIADD R2, R0, 0x10 ;  /* 0x0000001000027836 */ /* 0x000fe20000000000 */
[----:B------:R-:W-:Y:S01]  /*3f810*/  SHF.L.U32 R0, R3, R0, RZ ;  /* 0x0000000003007219 */ /* 0x000fe200000006ff */
[----:B-1----:R-:W-:-:S03]  /*3f820*/  ULEA UR6, UR5, UR4, 0x18 ;  /* 0x0000000405067291 */ /* 0x002fc6000f8ec0ff */
[----:B------:R-:W-:-:S04]  /*3f830*/  SHF.L.U32 R3, R7, R2, RZ ;  /* 0x0000000207037219 */ /* 0x000fc800000006ff */
[----:B------:R-:W-:Y:S02]  /*3f840*/  LOP3.LUT R0, R3, R0, RZ, 0xfc, !PT ;  /* 0x0000000003007212 */ /* 0x000fe400078efcff */
[----:B------:R-:W0:Y:S02]  /*3f850*/  LDS R5, [UR6] ;  /* 0x00000006ff057984 */ /* 0x000e240008000800 */
[C---:B------:R-:W-:Y:S02]  /*3f860*/  LOP3.LUT R2, R0.reuse, 0xffff, RZ, 0xc0, !PT ;  /* 0x0000ffff00027812 */ /* 0x040fe400078ec0ff */
[----:B0-----:R-:W-:-:S04]  /*3f870*/  LOP3.LUT R3, R0, 0xffff, R5, 0x80, !PT ;  /* 0x0000ffff00037812 */ /* 0x001fc800078e8005 */
[----:B------:R-:W-:-:S13]  /*3f880*/  ISETP.NE.AND P0, PT, R3, R2, PT ;  /* 0x000000020300720c */ /* 0x000fda0003f05270 */
[----:B------:R-:W-:Y:S05]  /*3f890*/  @P0 BRA `(.L_x_14) ;  /* 0x0000000000500947 */ /* 0x000fea0003800000 */
[----:B------:R-:W-:Y:S02]  /*3f8a0*/  SHF.R.U32.HI R5, RZ, 0x10, R5 ;  /* 0x00000010ff057819 */ /* 0x000fe40000011605 */
[----:B------:R-:W-:-:S04]  /*3f8b0*/  SHF.R.U32.HI R2, RZ, 0x10, R0 ;  /* 0x00000010ff027819 */ /* 0x000fc80000011600 */
[----:B------:R-:W-:-:S04]  /*3f8c0*/  LOP3.LUT R5, R5, R2, RZ, 0xc0, !PT ;  /* 0x0000000205057212 */ /* 0x000fc800078ec0ff */
[----:B------:R-:W-:-:S13]  /*3f8d0*/  ISETP.NE.AND P0, PT, R5, R2, PT ;  /* 0x000000020500720c */ /* 0x000fda0003f05270 */
[----:B------:R-:W-:Y:S05]  /*3f8e0*/  @P0 BRA `(.L_x_15) ;  /* 0x0000000000300947 */ /* 0x000fea0003800000 */
[----:B------:R-:W-:Y:S01]  /*3f8f0*/  R2UR UR4, R0 ;  /* 0x00000000000472ca */ /* 0x000fe200000e0000 */
[----:B------:R-:W-:Y:S01]  /*3f900*/  VOTEU.ANY UR5, UPT, PT ;  /* 0x0000000000057886 */ /* 0x000fe200038e0100 */
[----:B------:R-:W0:Y:S01]  /*3f910*/  S2R R0, SR_LANEID ;  /* 0x0000000000007919 */ /* 0x000e220000000000 */
[----:B------:R-:W-:-:S10]  /*3f920*/  UFLO.U32 UR5, UR5 ;  /* 0x00000005000572bd */ /* 0x000fd400080e0000 */
[----:B------:R-:W-:-:S06]  /*3f930*/  ULOP3.LUT UR4, URZ, UR4, URZ, 0x33, !UPT ;  /* 0x00000004ff047292 */ /* 0x000fcc000f8e33ff */
[----:B------:R-:W-:-:S04]  /*3f940*/  IMAD.U32 R2, RZ, RZ, UR4 ;  /* 0x00000004ff027e24 */ /* 0x000fc8000f8e00ff */
[----:B------:R-:W1:Y:S02]  /*3f950*/  REDUX UR7, R2 ;  /* 0x00000000020773c4 */ /* 0x000e640000000000 */
[----:B------:R2:W-:Y:S01]  /*3f960*/  UTCATOMSWS.AND URZ, UR4 ;  /* 0x0000000400ff79e3 */ /* 0x0005e20008000000 */
[----:B0-----:R-:W-:Y:S01]  /*3f970*/  ISETP.EQ.U32.AND P0, PT, R0, UR5, PT ;  /* 0x0000000500007c0c */ /* 0x001fe2000bf02070 */
[----:B-1----:R-:W-:-:S12]  /*3f980*/  IMAD.U32 R0, RZ, RZ, UR7 ;  /* 0x00000007ff007e24 */ /* 0x002fd8000f8e00ff */
[----:B------:R2:W-:Y:S01]  /*3f990*/  @P0 ATOMS.AND RZ, [UR6], R0 ;  /* 0x00000000ffff098c */ /* 0x0005e2000a800006 */
[----:B------:R-:W-:Y:S05]  /*3f9a0*/  BRA `(.L_x_13) ;  /* 0x0000000000147947 */ /* 0x000fea0003800000 */
.L_x_15:
[----:B------:R-:W-:-:S07]  /*3f9b0*/  MOV R2, 0x3f9d0 ;  /* 0x0003f9d000027802 */ /* 0x000fce0000000f00 */
[----:B------:R-:W-:Y:S05]  /*3f9c0*/  CALL.REL.NOINC `($__internal_0_$__cuda_sm10x_tcgen05_guardrail_trap_col_being_dealloced_not_returned_by_alloc) ;  /* 0x00000000002c7944 */ /* 0x000fea0003c00000 */
[----:B------:R-:W-:Y:S05]  /*3f9d0*/  BRA `(.L_x_13) ;  /* 0x0000000000087947 */ /* 0x000fea0003800000 */
.L_x_14:
[----:B------:R-:W-:-:S07]  /*3f9e0*/  MOV R2, 0x3fa00 ;  /* 0x0003fa0000027802 */ /* 0x000fce0000000f00 */
[----:B------:R-:W-:Y:S05]  /*3f9f0*/  CALL.REL.NOINC `($__internal_2_$__cuda_sm10x_tcgen05_guardrail_trap_unallocated_columns_being_dealloced) ;  /* 0x0000000000387944 */ /* 0x000fea0003c00000 */
.L_x_13:
[----:B------:R-:W-:Y:S01]  /*3fa00*/  NOP ;  /* 0x0000000000007918 */ /* 0x000fe20000000000 */
[----:B--2---:R-:W-:Y:S05]  /*3fa10*/  EXIT ;  /* 0x000000000000794d */ /* 0x004fea0003800000 */
.L_x_8:
[----:B------:R-:W0:Y:S02]  /*3fa20*/  SYNCS.PHASECHK.TRANS64.TRYWAIT P1, [UR11], R8 ;  /* 0x00000008ff0075a7 */ /* 0x000e24000802110b */
[----:B0-----:R-:W-:Y:S05]  /*3fa30*/  @!P1 BRA `(.L_x_8) ;  /* 0xfffffffc00f89947 */ /* 0x001fea000383ffff */
[----:B------:R-:W-:Y:S05]  /*3fa40*/  BRA `(.L_x_16) ;  /* 0xfffffdf000a87947 */ /* 0x000fea000383ffff */
.L_x_12:
[----:B------:R-:W1:Y:S02]  /*3fa50*/  SYNCS.PHASECHK.TRANS64.TRYWAIT P4, [UR11], R3 ;  /* 0x00000003ff0075a7 */ /* 0x000e64000808110b */
[----:B-1----:R-:W-:Y:S05]  /*3fa60*/  @!P4 BRA `(.L_x_12) ;  /* 0xfffffffc00f8c947 */ /* 0x002fea000383ffff */
[----:B------:R-:W-:Y:S05]  /*3fa70*/  BRA `(.L_x_11) ;  /* 0xfffffe7c00c47947 */ /* 0x000fea000383ffff */
        .weak           $__internal_0_$__cuda_sm10x_tcgen05_guardrail_trap_col_being_dealloced_not_returned_by_alloc
        .type           $__internal_0_$__cuda_sm10x_tcgen05_guardrail_trap_col_being_dealloced_not_returned_by_alloc,@function
        .size           $__internal_0_$__cuda_sm10x_tcgen05_guardrail_trap_col_being_dealloced_not_returned_by_alloc,($__internal_1_$__cuda_sm10x_tcgen05_guardrail_trap_phase_invalid_during_alloc - $__internal_0_$__cuda_sm10x_tcgen05_guardrail_trap_col_being_dealloced_not_returned_by_alloc)
$__internal_0_$__cuda_sm10x_tcgen05_guardrail_trap_col_being_dealloced_not_returned_by_alloc:
[----:B------:R-:W-:Y:S05]  /*3fa80*/  BPT.TRAP 0x1 ;  /* 0x000000040000795c */ /* 0x000fea0000300000 */
[----:B------:R-:W-:-:S04]  /*3fa90*/  IMAD.MOV.U32 R3, RZ, RZ, 0x0 ;  /* 0x00000000ff037424 */ /* 0x000fc800078e00ff */
[----:B------:R-:W-:Y:S05]  /*3faa0*/  RET.REL.NODEC R2 `(matmul_kernel) ;  /* 0xfffffc0402547950 */ /* 0x000fea0003c3ffff */
        .weak           $__internal_1_$__cuda_sm10x_tcgen05_guardrail_trap_phase_invalid_during_alloc
        .type           $__internal_1_$__cuda_sm10x_tcgen05_guardrail_trap_phase_invalid_during_alloc,@function
        .size           $__internal_1_$__cuda_sm10x_tcgen05_guardrail_trap_phase_invalid_during_alloc,($__internal_2_$__cuda_sm10x_tcgen05_guardrail_trap_unallocated_columns_being_dealloced - $__internal_1_$__cuda_sm10x_tcgen05_guardrail_trap_phase_invalid_during_alloc)
$__internal_1_$__cuda_sm10x_tcgen05_guardrail_trap_phase_invalid_during_alloc:
[----:B------:R-:W-:Y:S05]  /*3fab0*/  BPT.TRAP 0x1 ;  /* 0x000000040000795c */ /* 0x000fea0000300000 */
[----:B------:R-:W-:-:S04]  /*3fac0*/  IMAD.MOV.U32 R3, RZ, RZ, 0x0 ;  /* 0x00000000ff037424 */ /* 0x000fc800078e00ff */
[----:B------:R-:W-:Y:S05]  /*3fad0*/  RET.REL.NODEC R2 `(matmul_kernel) ;  /* 0xfffffc0402487950 */ /* 0x000fea0003c3ffff */
        .weak           $__internal_2_$__cuda_sm10x_tcgen05_guardrail_trap_unallocated_columns_being_dealloced
        .type           $__internal_2_$__cuda_sm10x_tcgen05_guardrail_trap_unallocated_columns_being_dealloced,@function
        .size           $__internal_2_$__cuda_sm10x_tcgen05_guardrail_trap_unallocated_columns_being_dealloced,(.L_x_20 - $__internal_2_$__cuda_sm10x_tcgen05_guardrail_trap_unallocated_columns_being_dealloced)
$__internal_2_$__cuda_sm10x_tcgen05_guardrail_trap_unallocated_columns_being_dealloced:
[----:B------:R-:W-:Y:S05]  /*3fae0*/  BPT.TRAP 0x1 ;  /* 0x000000040000795c */ /* 0x000fea0000300000 */
[----:B------:R-:W-:-:S04]  /*3faf0*/  IMAD.MOV.U32 R3, RZ, RZ, 0x0 ;  /* 0x00000000ff037424 */ /* 0x000fc800078e00ff */
[----:B------:R-:W-:Y:S05]  /*3fb00*/  RET.REL.NODEC R2 `(matmul_kernel) ;  /* 0xfffffc04023c7950 */ /* 0x000fea0003c3ffff */
.L_x_17:
[----:B------:R-:W-:-:S00]  /*3fb10*/  BRA `(.L_x_17) ;  /* 0xfffffffc00fc7947 */ /* 0x000fc0000383ffff */
[----:B------:R-:W-:-:S00]  /*3fb20*/  NOP ;  /* 0x0000000000007918 */ /* 0x000fc00000000000 */
        /* <DEDUP_REMOVED lines=13> */
.L_x_20:


//--------------------- .nv.shared.matmul_kernel  --------------------------
	.section	.nv.shared.matmul_kernel,"aw",@nobits
	.sectionflags	@""
	.align	16
	.zero		1024


//--------------------- .nv.shared.reserved.0     --------------------------
	.section	.nv.shared.reserved.0,"aw",@nobits
	.align	8
	.weak		__nv_reservedSMEM_offset_0_alias
	.size		__nv_reservedSMEM_offset_0_alias, 0, 64
	.other		__nv_reservedSMEM_offset_0_alias,@"STO_CUDA_RESERVED_SHARED STV_DEFAULT"
__nv_reservedSMEM_offset_0_alias:
	.zero		0
.nv.shared.reserved.0:
	.zero		64
	.weak		__nv_reservedSMEM_allocation_phase
	.type		__nv_reservedSMEM_allocation_phase,@object
	.size		__nv_reservedSMEM_allocation_phase,(.L_0 - __nv_reservedSMEM_allocation_phase)
__nv_reservedSMEM_allocation_phase:
	.zero		1
.L_0:
	.zero		7
	.weak		__nv_reservedSMEM_devtool_atexit_pc
	.type		__nv_reservedSMEM_devtool_atexit_pc,@object
	.size		__nv_reservedSMEM_devtool_atexit_pc,(__nv_reservedSMEM_allocation_mask - __nv_reservedSMEM_devtool_atexit_pc)
__nv_reservedSMEM_devtool_atexit_pc:
	.zero		8
	.weak		__nv_reservedSMEM_allocation_mask
	.type		__nv_reservedSMEM_allocation_mask,@object
	.size		__nv_reservedSMEM_allocation_mask,(.L_2 - __nv_reservedSMEM_allocation_mask)
__nv_reservedSMEM_allocation_mask:
	.zero		4
.L_2:


//--------------------- .nv.constant0.matmul_kernel --------------------------
	.section	.nv.constant0.matmul_kernel,"a",@progbits
	.sectionflags	@""
	.align	4
.nv.constant0.matmul_kernel:
	.zero		976


//--------------------- SYMBOLS --------------------------

	.type		.nv.reservedSmem.offset0,@object
	.size		.nv.reservedSmem.offset0,0x4
	.type		.nv.reservedSmem.cap,@object
	.size		.nv.reservedSmem.cap,0x4
